//
// Generated by NVIDIA NVVM Compiler
//
// Compiler Build ID: CL-36424714
// Cuda compilation tools, release 13.0, V13.0.88
// Based on NVVM 20.0.0
//

.version 9.0
.target sm_100
.address_size 64

	// .globl	_Z13getRestrictediiiiPfiS_iS_iS_iS_i

.visible .entry _Z13getRestrictediiiiPfiS_iS_iS_iS_i(
	.param .u32 _Z13getRestrictediiiiPfiS_iS_iS_iS_i_param_0,
	.param .u32 _Z13getRestrictediiiiPfiS_iS_iS_iS_i_param_1,
	.param .u32 _Z13getRestrictediiiiPfiS_iS_iS_iS_i_param_2,
	.param .u32 _Z13getRestrictediiiiPfiS_iS_iS_iS_i_param_3,
	.param .u64 .ptr .align 1 _Z13getRestrictediiiiPfiS_iS_iS_iS_i_param_4,
	.param .u32 _Z13getRestrictediiiiPfiS_iS_iS_iS_i_param_5,
	.param .u64 .ptr .align 1 _Z13getRestrictediiiiPfiS_iS_iS_iS_i_param_6,
	.param .u32 _Z13getRestrictediiiiPfiS_iS_iS_iS_i_param_7,
	.param .u64 .ptr .align 1 _Z13getRestrictediiiiPfiS_iS_iS_iS_i_param_8,
	.param .u32 _Z13getRestrictediiiiPfiS_iS_iS_iS_i_param_9,
	.param .u64 .ptr .align 1 _Z13getRestrictediiiiPfiS_iS_iS_iS_i_param_10,
	.param .u32 _Z13getRestrictediiiiPfiS_iS_iS_iS_i_param_11,
	.param .u64 .ptr .align 1 _Z13getRestrictediiiiPfiS_iS_iS_iS_i_param_12,
	.param .u32 _Z13getRestrictediiiiPfiS_iS_iS_iS_i_param_13
)
{
	.reg .pred 	%p<104>;
	.reg .b16 	%rs<9>;
	.reg .b32 	%r<374>;
	.reg .b32 	%f<791>;
	.reg .b64 	%rd<489>;

	ld.param.u32 	%r149, [_Z13getRestrictediiiiPfiS_iS_iS_iS_i_param_0];
	ld.param.u32 	%r157, [_Z13getRestrictediiiiPfiS_iS_iS_iS_i_param_1];
	ld.param.u32 	%r150, [_Z13getRestrictediiiiPfiS_iS_iS_iS_i_param_2];
	ld.param.u32 	%r151, [_Z13getRestrictediiiiPfiS_iS_iS_iS_i_param_3];
	ld.param.u64 	%rd23, [_Z13getRestrictediiiiPfiS_iS_iS_iS_i_param_4];
	ld.param.u32 	%r152, [_Z13getRestrictediiiiPfiS_iS_iS_iS_i_param_5];
	ld.param.u64 	%rd27, [_Z13getRestrictediiiiPfiS_iS_iS_iS_i_param_6];
	ld.param.u32 	%r153, [_Z13getRestrictediiiiPfiS_iS_iS_iS_i_param_7];
	ld.param.u64 	%rd24, [_Z13getRestrictediiiiPfiS_iS_iS_iS_i_param_8];
	ld.param.u32 	%r154, [_Z13getRestrictediiiiPfiS_iS_iS_iS_i_param_9];
	ld.param.u64 	%rd25, [_Z13getRestrictediiiiPfiS_iS_iS_iS_i_param_10];
	ld.param.u32 	%r155, [_Z13getRestrictediiiiPfiS_iS_iS_iS_i_param_11];
	ld.param.u64 	%rd26, [_Z13getRestrictediiiiPfiS_iS_iS_iS_i_param_12];
	ld.param.u32 	%r156, [_Z13getRestrictediiiiPfiS_iS_iS_iS_i_param_13];
	cvta.to.global.u64 	%rd1, %rd27;
	mov.u32 	%r158, %ctaid.x;
	shl.b32 	%r159, %r158, 4;
	mov.u32 	%r160, %tid.x;
	add.s32 	%r1, %r159, %r160;
	setp.ge.s32 	%p2, %r1, %r157;
	@%p2 bra 	$L__BB0_146;
	cvta.to.global.u64 	%rd28, %rd23;
	mul.lo.s32 	%r161, %r152, %r1;
	mul.wide.s32 	%rd29, %r161, 4;
	add.s64 	%rd2, %rd28, %rd29;
	setp.lt.s32 	%p3, %r150, 1;
	@%p3 bra 	$L__BB0_14;
	add.s32 	%r163, %r150, -1;
	and.b32  	%r2, %r150, 15;
	setp.lt.u32 	%p4, %r163, 15;
	mov.b32 	%r319, 0;
	@%p4 bra 	$L__BB0_5;
	and.b32  	%r319, %r150, 2147483632;
	mov.b32 	%r317, 0;
$L__BB0_4:
	.pragma "nounroll";
	mul.wide.u32 	%rd30, %r317, 4;
	add.s64 	%rd31, %rd2, %rd30;
	mov.b32 	%r165, 1065353216;
	st.global.u32 	[%rd31], %r165;
	st.global.u32 	[%rd31+4], %r165;
	st.global.u32 	[%rd31+8], %r165;
	st.global.u32 	[%rd31+12], %r165;
	st.global.u32 	[%rd31+16], %r165;
	st.global.u32 	[%rd31+20], %r165;
	st.global.u32 	[%rd31+24], %r165;
	st.global.u32 	[%rd31+28], %r165;
	st.global.u32 	[%rd31+32], %r165;
	st.global.u32 	[%rd31+36], %r165;
	st.global.u32 	[%rd31+40], %r165;
	st.global.u32 	[%rd31+44], %r165;
	st.global.u32 	[%rd31+48], %r165;
	st.global.u32 	[%rd31+52], %r165;
	st.global.u32 	[%rd31+56], %r165;
	st.global.u32 	[%rd31+60], %r165;
	add.s32 	%r317, %r317, 16;
	setp.ne.s32 	%p5, %r317, %r319;
	@%p5 bra 	$L__BB0_4;
$L__BB0_5:
	setp.eq.s32 	%p6, %r2, 0;
	@%p6 bra 	$L__BB0_14;
	and.b32  	%r7, %r150, 7;
	setp.lt.u32 	%p7, %r2, 8;
	@%p7 bra 	$L__BB0_8;
	mul.wide.u32 	%rd32, %r319, 4;
	add.s64 	%rd33, %rd2, %rd32;
	mov.b32 	%r166, 1065353216;
	st.global.u32 	[%rd33], %r166;
	st.global.u32 	[%rd33+4], %r166;
	st.global.u32 	[%rd33+8], %r166;
	st.global.u32 	[%rd33+12], %r166;
	st.global.u32 	[%rd33+16], %r166;
	st.global.u32 	[%rd33+20], %r166;
	st.global.u32 	[%rd33+24], %r166;
	st.global.u32 	[%rd33+28], %r166;
	add.s32 	%r319, %r319, 8;
$L__BB0_8:
	setp.eq.s32 	%p8, %r7, 0;
	@%p8 bra 	$L__BB0_14;
	and.b32  	%r10, %r150, 3;
	setp.lt.u32 	%p9, %r7, 4;
	@%p9 bra 	$L__BB0_11;
	mul.wide.u32 	%rd34, %r319, 4;
	add.s64 	%rd35, %rd2, %rd34;
	mov.b32 	%r167, 1065353216;
	st.global.u32 	[%rd35], %r167;
	st.global.u32 	[%rd35+4], %r167;
	st.global.u32 	[%rd35+8], %r167;
	st.global.u32 	[%rd35+12], %r167;
	add.s32 	%r319, %r319, 4;
$L__BB0_11:
	setp.eq.s32 	%p10, %r10, 0;
	@%p10 bra 	$L__BB0_14;
	mov.b32 	%r322, 0;
$L__BB0_13:
	.pragma "nounroll";
	mul.wide.u32 	%rd36, %r319, 4;
	add.s64 	%rd37, %rd2, %rd36;
	mov.b32 	%r169, 1065353216;
	st.global.u32 	[%rd37], %r169;
	add.s32 	%r319, %r319, 1;
	add.s32 	%r322, %r322, 1;
	setp.ne.s32 	%p11, %r322, %r10;
	@%p11 bra 	$L__BB0_13;
$L__BB0_14:
	setp.ne.s32 	%p12, %r1, 1;
	selp.u32 	%r170, 1, 0, %p12;
	mad.lo.s32 	%r171, %r1, %r149, %r170;
	mul.lo.s32 	%r172, %r153, %r171;
	cvt.s64.s32 	%rd3, %r172;
	mul.lo.s32 	%r173, %r156, %r1;
	cvta.to.global.u64 	%rd38, %rd26;
	mul.wide.s32 	%rd39, %r173, 4;
	add.s64 	%rd4, %rd38, %rd39;
	mul.lo.s32 	%r174, %r154, %r1;
	cvta.to.global.u64 	%rd40, %rd24;
	mul.wide.s32 	%rd41, %r174, 4;
	add.s64 	%rd5, %rd40, %rd41;
	mul.lo.s32 	%r17, %r155, %r1;
	min.s32 	%r175, %r150, %r151;
	setp.gt.s32 	%p1, %r175, 0;
	setp.lt.s32 	%p13, %r175, 1;
	@%p13 bra 	$L__BB0_30;
	and.b32  	%r18, %r151, 15;
	add.s32 	%r19, %r18, -1;
	and.b32  	%r20, %r151, 7;
	add.s32 	%r21, %r20, -1;
	and.b32  	%r22, %r151, 2147483632;
	and.b32  	%r23, %r151, 3;
	mov.b32 	%r323, 0;
$L__BB0_16:
	setp.lt.u32 	%p14, %r151, 16;
	mov.b32 	%r326, 0;
	@%p14 bra 	$L__BB0_19;
	mov.b32 	%r324, 0;
$L__BB0_18:
	.pragma "nounroll";
	mad.lo.s32 	%r179, %r324, %r150, %r323;
	mul.wide.u32 	%rd42, %r179, 4;
	add.s64 	%rd43, %rd2, %rd42;
	ld.global.f32 	%f72, [%rd43];
	add.s64 	%rd44, %rd5, %rd42;
	st.global.f32 	[%rd44], %f72;
	add.s32 	%r180, %r179, %r150;
	mul.wide.u32 	%rd45, %r180, 4;
	add.s64 	%rd46, %rd2, %rd45;
	ld.global.f32 	%f73, [%rd46];
	add.s64 	%rd47, %rd5, %rd45;
	st.global.f32 	[%rd47], %f73;
	add.s32 	%r181, %r180, %r150;
	mul.wide.u32 	%rd48, %r181, 4;
	add.s64 	%rd49, %rd2, %rd48;
	ld.global.f32 	%f74, [%rd49];
	add.s64 	%rd50, %rd5, %rd48;
	st.global.f32 	[%rd50], %f74;
	add.s32 	%r182, %r181, %r150;
	mul.wide.u32 	%rd51, %r182, 4;
	add.s64 	%rd52, %rd2, %rd51;
	ld.global.f32 	%f75, [%rd52];
	add.s64 	%rd53, %rd5, %rd51;
	st.global.f32 	[%rd53], %f75;
	add.s32 	%r183, %r182, %r150;
	mul.wide.u32 	%rd54, %r183, 4;
	add.s64 	%rd55, %rd2, %rd54;
	ld.global.f32 	%f76, [%rd55];
	add.s64 	%rd56, %rd5, %rd54;
	st.global.f32 	[%rd56], %f76;
	add.s32 	%r184, %r183, %r150;
	mul.wide.u32 	%rd57, %r184, 4;
	add.s64 	%rd58, %rd2, %rd57;
	ld.global.f32 	%f77, [%rd58];
	add.s64 	%rd59, %rd5, %rd57;
	st.global.f32 	[%rd59], %f77;
	add.s32 	%r185, %r184, %r150;
	mul.wide.u32 	%rd60, %r185, 4;
	add.s64 	%rd61, %rd2, %rd60;
	ld.global.f32 	%f78, [%rd61];
	add.s64 	%rd62, %rd5, %rd60;
	st.global.f32 	[%rd62], %f78;
	add.s32 	%r186, %r185, %r150;
	mul.wide.u32 	%rd63, %r186, 4;
	add.s64 	%rd64, %rd2, %rd63;
	ld.global.f32 	%f79, [%rd64];
	add.s64 	%rd65, %rd5, %rd63;
	st.global.f32 	[%rd65], %f79;
	add.s32 	%r187, %r186, %r150;
	mul.wide.u32 	%rd66, %r187, 4;
	add.s64 	%rd67, %rd2, %rd66;
	ld.global.f32 	%f80, [%rd67];
	add.s64 	%rd68, %rd5, %rd66;
	st.global.f32 	[%rd68], %f80;
	add.s32 	%r188, %r187, %r150;
	mul.wide.u32 	%rd69, %r188, 4;
	add.s64 	%rd70, %rd2, %rd69;
	ld.global.f32 	%f81, [%rd70];
	add.s64 	%rd71, %rd5, %rd69;
	st.global.f32 	[%rd71], %f81;
	add.s32 	%r189, %r188, %r150;
	mul.wide.u32 	%rd72, %r189, 4;
	add.s64 	%rd73, %rd2, %rd72;
	ld.global.f32 	%f82, [%rd73];
	add.s64 	%rd74, %rd5, %rd72;
	st.global.f32 	[%rd74], %f82;
	add.s32 	%r190, %r189, %r150;
	mul.wide.u32 	%rd75, %r190, 4;
	add.s64 	%rd76, %rd2, %rd75;
	ld.global.f32 	%f83, [%rd76];
	add.s64 	%rd77, %rd5, %rd75;
	st.global.f32 	[%rd77], %f83;
	add.s32 	%r191, %r190, %r150;
	mul.wide.u32 	%rd78, %r191, 4;
	add.s64 	%rd79, %rd2, %rd78;
	ld.global.f32 	%f84, [%rd79];
	add.s64 	%rd80, %rd5, %rd78;
	st.global.f32 	[%rd80], %f84;
	add.s32 	%r192, %r191, %r150;
	mul.wide.u32 	%rd81, %r192, 4;
	add.s64 	%rd82, %rd2, %rd81;
	ld.global.f32 	%f85, [%rd82];
	add.s64 	%rd83, %rd5, %rd81;
	st.global.f32 	[%rd83], %f85;
	add.s32 	%r193, %r192, %r150;
	mul.wide.u32 	%rd84, %r193, 4;
	add.s64 	%rd85, %rd2, %rd84;
	ld.global.f32 	%f86, [%rd85];
	add.s64 	%rd86, %rd5, %rd84;
	st.global.f32 	[%rd86], %f86;
	add.s32 	%r194, %r193, %r150;
	mul.wide.u32 	%rd87, %r194, 4;
	add.s64 	%rd88, %rd2, %rd87;
	ld.global.f32 	%f87, [%rd88];
	add.s64 	%rd89, %rd5, %rd87;
	st.global.f32 	[%rd89], %f87;
	add.s32 	%r324, %r324, 16;
	setp.ne.s32 	%p15, %r324, %r22;
	mov.u32 	%r326, %r22;
	@%p15 bra 	$L__BB0_18;
$L__BB0_19:
	setp.eq.s32 	%p16, %r18, 0;
	@%p16 bra 	$L__BB0_29;
	setp.lt.u32 	%p17, %r19, 7;
	@%p17 bra 	$L__BB0_22;
	mad.lo.s32 	%r195, %r326, %r150, %r323;
	mul.wide.u32 	%rd90, %r195, 4;
	add.s64 	%rd91, %rd2, %rd90;
	ld.global.f32 	%f88, [%rd91];
	add.s64 	%rd92, %rd5, %rd90;
	st.global.f32 	[%rd92], %f88;
	add.s32 	%r196, %r195, %r150;
	mul.wide.u32 	%rd93, %r196, 4;
	add.s64 	%rd94, %rd2, %rd93;
	ld.global.f32 	%f89, [%rd94];
	add.s64 	%rd95, %rd5, %rd93;
	st.global.f32 	[%rd95], %f89;
	add.s32 	%r197, %r196, %r150;
	mul.wide.u32 	%rd96, %r197, 4;
	add.s64 	%rd97, %rd2, %rd96;
	ld.global.f32 	%f90, [%rd97];
	add.s64 	%rd98, %rd5, %rd96;
	st.global.f32 	[%rd98], %f90;
	add.s32 	%r198, %r197, %r150;
	mul.wide.u32 	%rd99, %r198, 4;
	add.s64 	%rd100, %rd2, %rd99;
	ld.global.f32 	%f91, [%rd100];
	add.s64 	%rd101, %rd5, %rd99;
	st.global.f32 	[%rd101], %f91;
	add.s32 	%r199, %r198, %r150;
	mul.wide.u32 	%rd102, %r199, 4;
	add.s64 	%rd103, %rd2, %rd102;
	ld.global.f32 	%f92, [%rd103];
	add.s64 	%rd104, %rd5, %rd102;
	st.global.f32 	[%rd104], %f92;
	add.s32 	%r200, %r199, %r150;
	mul.wide.u32 	%rd105, %r200, 4;
	add.s64 	%rd106, %rd2, %rd105;
	ld.global.f32 	%f93, [%rd106];
	add.s64 	%rd107, %rd5, %rd105;
	st.global.f32 	[%rd107], %f93;
	add.s32 	%r201, %r200, %r150;
	mul.wide.u32 	%rd108, %r201, 4;
	add.s64 	%rd109, %rd2, %rd108;
	ld.global.f32 	%f94, [%rd109];
	add.s64 	%rd110, %rd5, %rd108;
	st.global.f32 	[%rd110], %f94;
	add.s32 	%r202, %r201, %r150;
	mul.wide.u32 	%rd111, %r202, 4;
	add.s64 	%rd112, %rd2, %rd111;
	ld.global.f32 	%f95, [%rd112];
	add.s64 	%rd113, %rd5, %rd111;
	st.global.f32 	[%rd113], %f95;
	add.s32 	%r326, %r326, 8;
$L__BB0_22:
	setp.eq.s32 	%p18, %r20, 0;
	@%p18 bra 	$L__BB0_29;
	setp.lt.u32 	%p19, %r21, 3;
	@%p19 bra 	$L__BB0_25;
	mad.lo.s32 	%r203, %r326, %r150, %r323;
	mul.wide.u32 	%rd114, %r203, 4;
	add.s64 	%rd115, %rd2, %rd114;
	ld.global.f32 	%f96, [%rd115];
	add.s64 	%rd116, %rd5, %rd114;
	st.global.f32 	[%rd116], %f96;
	add.s32 	%r204, %r203, %r150;
	mul.wide.u32 	%rd117, %r204, 4;
	add.s64 	%rd118, %rd2, %rd117;
	ld.global.f32 	%f97, [%rd118];
	add.s64 	%rd119, %rd5, %rd117;
	st.global.f32 	[%rd119], %f97;
	add.s32 	%r205, %r204, %r150;
	mul.wide.u32 	%rd120, %r205, 4;
	add.s64 	%rd121, %rd2, %rd120;
	ld.global.f32 	%f98, [%rd121];
	add.s64 	%rd122, %rd5, %rd120;
	st.global.f32 	[%rd122], %f98;
	add.s32 	%r206, %r205, %r150;
	mul.wide.u32 	%rd123, %r206, 4;
	add.s64 	%rd124, %rd2, %rd123;
	ld.global.f32 	%f99, [%rd124];
	add.s64 	%rd125, %rd5, %rd123;
	st.global.f32 	[%rd125], %f99;
	add.s32 	%r326, %r326, 4;
$L__BB0_25:
	setp.eq.s32 	%p20, %r23, 0;
	@%p20 bra 	$L__BB0_29;
	setp.eq.s32 	%p21, %r23, 1;
	mad.lo.s32 	%r32, %r326, %r150, %r323;
	mul.wide.u32 	%rd126, %r32, 4;
	add.s64 	%rd127, %rd2, %rd126;
	ld.global.f32 	%f100, [%rd127];
	add.s64 	%rd128, %rd5, %rd126;
	st.global.f32 	[%rd128], %f100;
	@%p21 bra 	$L__BB0_29;
	setp.eq.s32 	%p22, %r23, 2;
	add.s32 	%r33, %r32, %r150;
	mul.wide.u32 	%rd129, %r33, 4;
	add.s64 	%rd130, %rd2, %rd129;
	ld.global.f32 	%f101, [%rd130];
	add.s64 	%rd131, %rd5, %rd129;
	st.global.f32 	[%rd131], %f101;
	@%p22 bra 	$L__BB0_29;
	add.s32 	%r207, %r33, %r150;
	mul.wide.u32 	%rd132, %r207, 4;
	add.s64 	%rd133, %rd2, %rd132;
	ld.global.f32 	%f102, [%rd133];
	add.s64 	%rd134, %rd5, %rd132;
	st.global.f32 	[%rd134], %f102;
$L__BB0_29:
	add.s32 	%r323, %r323, 1;
	setp.ne.s32 	%p23, %r323, %r150;
	@%p23 bra 	$L__BB0_16;
$L__BB0_30:
	not.pred 	%p24, %p1;
	@%p24 bra 	$L__BB0_77;
	add.s32 	%r35, %r150, -1;
	and.b32  	%r36, %r150, 15;
	add.s32 	%r37, %r36, -1;
	and.b32  	%r38, %r150, 7;
	add.s32 	%r39, %r38, -1;
	and.b32  	%r40, %r150, 2147483632;
	and.b32  	%r41, %r150, 3;
	mov.b32 	%r328, 0;
$L__BB0_32:
	mul.lo.s32 	%r209, %r328, %r150;
	mul.wide.u32 	%rd135, %r209, 4;
	add.s64 	%rd6, %rd5, %rd135;
	setp.eq.s32 	%p25, %r328, 0;
	@%p25 bra 	$L__BB0_61;
	mov.b32 	%r337, 0;
$L__BB0_34:
	setp.lt.u32 	%p26, %r35, 15;
	mul.lo.s32 	%r212, %r337, %r150;
	mul.wide.u32 	%rd136, %r212, 4;
	add.s64 	%rd9, %rd5, %rd136;
	mov.b32 	%r344, 0;
	mov.f32 	%f766, 0f00000000;
	@%p26 bra 	$L__BB0_37;
	mov.b32 	%r338, 0;
	mov.f32 	%f766, 0f00000000;
$L__BB0_36:
	.pragma "nounroll";
	mul.wide.u32 	%rd137, %r338, 4;
	add.s64 	%rd138, %rd9, %rd137;
	ld.global.f32 	%f106, [%rd138];
	add.s64 	%rd139, %rd6, %rd137;
	ld.global.f32 	%f107, [%rd139];
	fma.rn.f32 	%f108, %f106, %f107, %f766;
	ld.global.f32 	%f109, [%rd138+4];
	ld.global.f32 	%f110, [%rd139+4];
	fma.rn.f32 	%f111, %f109, %f110, %f108;
	ld.global.f32 	%f112, [%rd138+8];
	ld.global.f32 	%f113, [%rd139+8];
	fma.rn.f32 	%f114, %f112, %f113, %f111;
	ld.global.f32 	%f115, [%rd138+12];
	ld.global.f32 	%f116, [%rd139+12];
	fma.rn.f32 	%f117, %f115, %f116, %f114;
	ld.global.f32 	%f118, [%rd138+16];
	ld.global.f32 	%f119, [%rd139+16];
	fma.rn.f32 	%f120, %f118, %f119, %f117;
	ld.global.f32 	%f121, [%rd138+20];
	ld.global.f32 	%f122, [%rd139+20];
	fma.rn.f32 	%f123, %f121, %f122, %f120;
	ld.global.f32 	%f124, [%rd138+24];
	ld.global.f32 	%f125, [%rd139+24];
	fma.rn.f32 	%f126, %f124, %f125, %f123;
	ld.global.f32 	%f127, [%rd138+28];
	ld.global.f32 	%f128, [%rd139+28];
	fma.rn.f32 	%f129, %f127, %f128, %f126;
	ld.global.f32 	%f130, [%rd138+32];
	ld.global.f32 	%f131, [%rd139+32];
	fma.rn.f32 	%f132, %f130, %f131, %f129;
	ld.global.f32 	%f133, [%rd138+36];
	ld.global.f32 	%f134, [%rd139+36];
	fma.rn.f32 	%f135, %f133, %f134, %f132;
	ld.global.f32 	%f136, [%rd138+40];
	ld.global.f32 	%f137, [%rd139+40];
	fma.rn.f32 	%f138, %f136, %f137, %f135;
	ld.global.f32 	%f139, [%rd138+44];
	ld.global.f32 	%f140, [%rd139+44];
	fma.rn.f32 	%f141, %f139, %f140, %f138;
	ld.global.f32 	%f142, [%rd138+48];
	ld.global.f32 	%f143, [%rd139+48];
	fma.rn.f32 	%f144, %f142, %f143, %f141;
	ld.global.f32 	%f145, [%rd138+52];
	ld.global.f32 	%f146, [%rd139+52];
	fma.rn.f32 	%f147, %f145, %f146, %f144;
	ld.global.f32 	%f148, [%rd138+56];
	ld.global.f32 	%f149, [%rd139+56];
	fma.rn.f32 	%f150, %f148, %f149, %f147;
	ld.global.f32 	%f151, [%rd138+60];
	ld.global.f32 	%f152, [%rd139+60];
	fma.rn.f32 	%f766, %f151, %f152, %f150;
	add.s32 	%r338, %r338, 16;
	setp.eq.s32 	%p27, %r338, %r40;
	mov.u32 	%r344, %r40;
	@%p27 bra 	$L__BB0_37;
	bra.uni 	$L__BB0_36;
$L__BB0_37:
	setp.eq.s32 	%p28, %r36, 0;
	@%p28 bra 	$L__BB0_47;
	setp.lt.u32 	%p29, %r37, 7;
	@%p29 bra 	$L__BB0_40;
	mul.wide.u32 	%rd140, %r344, 4;
	add.s64 	%rd141, %rd9, %rd140;
	ld.global.f32 	%f154, [%rd141];
	add.s64 	%rd142, %rd6, %rd140;
	ld.global.f32 	%f155, [%rd142];
	fma.rn.f32 	%f156, %f154, %f155, %f766;
	ld.global.f32 	%f157, [%rd141+4];
	ld.global.f32 	%f158, [%rd142+4];
	fma.rn.f32 	%f159, %f157, %f158, %f156;
	ld.global.f32 	%f160, [%rd141+8];
	ld.global.f32 	%f161, [%rd142+8];
	fma.rn.f32 	%f162, %f160, %f161, %f159;
	ld.global.f32 	%f163, [%rd141+12];
	ld.global.f32 	%f164, [%rd142+12];
	fma.rn.f32 	%f165, %f163, %f164, %f162;
	ld.global.f32 	%f166, [%rd141+16];
	ld.global.f32 	%f167, [%rd142+16];
	fma.rn.f32 	%f168, %f166, %f167, %f165;
	ld.global.f32 	%f169, [%rd141+20];
	ld.global.f32 	%f170, [%rd142+20];
	fma.rn.f32 	%f171, %f169, %f170, %f168;
	ld.global.f32 	%f172, [%rd141+24];
	ld.global.f32 	%f173, [%rd142+24];
	fma.rn.f32 	%f174, %f172, %f173, %f171;
	ld.global.f32 	%f175, [%rd141+28];
	ld.global.f32 	%f176, [%rd142+28];
	fma.rn.f32 	%f766, %f175, %f176, %f174;
	add.s32 	%r344, %r344, 8;
$L__BB0_40:
	setp.eq.s32 	%p30, %r38, 0;
	@%p30 bra 	$L__BB0_47;
	setp.lt.u32 	%p31, %r39, 3;
	@%p31 bra 	$L__BB0_43;
	mul.wide.u32 	%rd143, %r344, 4;
	add.s64 	%rd144, %rd9, %rd143;
	ld.global.f32 	%f178, [%rd144];
	add.s64 	%rd145, %rd6, %rd143;
	ld.global.f32 	%f179, [%rd145];
	fma.rn.f32 	%f180, %f178, %f179, %f766;
	ld.global.f32 	%f181, [%rd144+4];
	ld.global.f32 	%f182, [%rd145+4];
	fma.rn.f32 	%f183, %f181, %f182, %f180;
	ld.global.f32 	%f184, [%rd144+8];
	ld.global.f32 	%f185, [%rd145+8];
	fma.rn.f32 	%f186, %f184, %f185, %f183;
	ld.global.f32 	%f187, [%rd144+12];
	ld.global.f32 	%f188, [%rd145+12];
	fma.rn.f32 	%f766, %f187, %f188, %f186;
	add.s32 	%r344, %r344, 4;
$L__BB0_43:
	setp.eq.s32 	%p32, %r41, 0;
	@%p32 bra 	$L__BB0_47;
	setp.eq.s32 	%p33, %r41, 1;
	mul.wide.u32 	%rd146, %r344, 4;
	add.s64 	%rd12, %rd9, %rd146;
	ld.global.f32 	%f189, [%rd12];
	add.s64 	%rd13, %rd6, %rd146;
	ld.global.f32 	%f190, [%rd13];
	fma.rn.f32 	%f766, %f189, %f190, %f766;
	@%p33 bra 	$L__BB0_47;
	setp.eq.s32 	%p34, %r41, 2;
	ld.global.f32 	%f191, [%rd12+4];
	ld.global.f32 	%f192, [%rd13+4];
	fma.rn.f32 	%f766, %f191, %f192, %f766;
	@%p34 bra 	$L__BB0_47;
	ld.global.f32 	%f193, [%rd12+8];
	ld.global.f32 	%f194, [%rd13+8];
	fma.rn.f32 	%f766, %f193, %f194, %f766;
$L__BB0_47:
	setp.lt.u32 	%p35, %r35, 15;
	mov.b32 	%r341, 0;
	@%p35 bra 	$L__BB0_50;
	mov.b32 	%r339, 0;
$L__BB0_49:
	.pragma "nounroll";
	mul.wide.u32 	%rd147, %r339, 4;
	add.s64 	%rd148, %rd9, %rd147;
	ld.global.f32 	%f195, [%rd148];
	mul.f32 	%f196, %f766, %f195;
	add.s64 	%rd149, %rd6, %rd147;
	ld.global.f32 	%f197, [%rd149];
	sub.f32 	%f198, %f197, %f196;
	st.global.f32 	[%rd149], %f198;
	ld.global.f32 	%f199, [%rd148+4];
	mul.f32 	%f200, %f766, %f199;
	ld.global.f32 	%f201, [%rd149+4];
	sub.f32 	%f202, %f201, %f200;
	st.global.f32 	[%rd149+4], %f202;
	ld.global.f32 	%f203, [%rd148+8];
	mul.f32 	%f204, %f766, %f203;
	ld.global.f32 	%f205, [%rd149+8];
	sub.f32 	%f206, %f205, %f204;
	st.global.f32 	[%rd149+8], %f206;
	ld.global.f32 	%f207, [%rd148+12];
	mul.f32 	%f208, %f766, %f207;
	ld.global.f32 	%f209, [%rd149+12];
	sub.f32 	%f210, %f209, %f208;
	st.global.f32 	[%rd149+12], %f210;
	ld.global.f32 	%f211, [%rd148+16];
	mul.f32 	%f212, %f766, %f211;
	ld.global.f32 	%f213, [%rd149+16];
	sub.f32 	%f214, %f213, %f212;
	st.global.f32 	[%rd149+16], %f214;
	ld.global.f32 	%f215, [%rd148+20];
	mul.f32 	%f216, %f766, %f215;
	ld.global.f32 	%f217, [%rd149+20];
	sub.f32 	%f218, %f217, %f216;
	st.global.f32 	[%rd149+20], %f218;
	ld.global.f32 	%f219, [%rd148+24];
	mul.f32 	%f220, %f766, %f219;
	ld.global.f32 	%f221, [%rd149+24];
	sub.f32 	%f222, %f221, %f220;
	st.global.f32 	[%rd149+24], %f222;
	ld.global.f32 	%f223, [%rd148+28];
	mul.f32 	%f224, %f766, %f223;
	ld.global.f32 	%f225, [%rd149+28];
	sub.f32 	%f226, %f225, %f224;
	st.global.f32 	[%rd149+28], %f226;
	ld.global.f32 	%f227, [%rd148+32];
	mul.f32 	%f228, %f766, %f227;
	ld.global.f32 	%f229, [%rd149+32];
	sub.f32 	%f230, %f229, %f228;
	st.global.f32 	[%rd149+32], %f230;
	ld.global.f32 	%f231, [%rd148+36];
	mul.f32 	%f232, %f766, %f231;
	ld.global.f32 	%f233, [%rd149+36];
	sub.f32 	%f234, %f233, %f232;
	st.global.f32 	[%rd149+36], %f234;
	ld.global.f32 	%f235, [%rd148+40];
	mul.f32 	%f236, %f766, %f235;
	ld.global.f32 	%f237, [%rd149+40];
	sub.f32 	%f238, %f237, %f236;
	st.global.f32 	[%rd149+40], %f238;
	ld.global.f32 	%f239, [%rd148+44];
	mul.f32 	%f240, %f766, %f239;
	ld.global.f32 	%f241, [%rd149+44];
	sub.f32 	%f242, %f241, %f240;
	st.global.f32 	[%rd149+44], %f242;
	ld.global.f32 	%f243, [%rd148+48];
	mul.f32 	%f244, %f766, %f243;
	ld.global.f32 	%f245, [%rd149+48];
	sub.f32 	%f246, %f245, %f244;
	st.global.f32 	[%rd149+48], %f246;
	ld.global.f32 	%f247, [%rd148+52];
	mul.f32 	%f248, %f766, %f247;
	ld.global.f32 	%f249, [%rd149+52];
	sub.f32 	%f250, %f249, %f248;
	st.global.f32 	[%rd149+52], %f250;
	ld.global.f32 	%f251, [%rd148+56];
	mul.f32 	%f252, %f766, %f251;
	ld.global.f32 	%f253, [%rd149+56];
	sub.f32 	%f254, %f253, %f252;
	st.global.f32 	[%rd149+56], %f254;
	ld.global.f32 	%f255, [%rd148+60];
	mul.f32 	%f256, %f766, %f255;
	ld.global.f32 	%f257, [%rd149+60];
	sub.f32 	%f258, %f257, %f256;
	st.global.f32 	[%rd149+60], %f258;
	add.s32 	%r339, %r339, 16;
	setp.ne.s32 	%p36, %r339, %r40;
	mov.u32 	%r341, %r40;
	@%p36 bra 	$L__BB0_49;
$L__BB0_50:
	setp.eq.s32 	%p37, %r36, 0;
	@%p37 bra 	$L__BB0_60;
	setp.lt.u32 	%p38, %r37, 7;
	@%p38 bra 	$L__BB0_53;
	mul.wide.u32 	%rd150, %r341, 4;
	add.s64 	%rd151, %rd9, %rd150;
	ld.global.f32 	%f259, [%rd151];
	mul.f32 	%f260, %f766, %f259;
	add.s64 	%rd152, %rd6, %rd150;
	ld.global.f32 	%f261, [%rd152];
	sub.f32 	%f262, %f261, %f260;
	st.global.f32 	[%rd152], %f262;
	ld.global.f32 	%f263, [%rd151+4];
	mul.f32 	%f264, %f766, %f263;
	ld.global.f32 	%f265, [%rd152+4];
	sub.f32 	%f266, %f265, %f264;
	st.global.f32 	[%rd152+4], %f266;
	ld.global.f32 	%f267, [%rd151+8];
	mul.f32 	%f268, %f766, %f267;
	ld.global.f32 	%f269, [%rd152+8];
	sub.f32 	%f270, %f269, %f268;
	st.global.f32 	[%rd152+8], %f270;
	ld.global.f32 	%f271, [%rd151+12];
	mul.f32 	%f272, %f766, %f271;
	ld.global.f32 	%f273, [%rd152+12];
	sub.f32 	%f274, %f273, %f272;
	st.global.f32 	[%rd152+12], %f274;
	ld.global.f32 	%f275, [%rd151+16];
	mul.f32 	%f276, %f766, %f275;
	ld.global.f32 	%f277, [%rd152+16];
	sub.f32 	%f278, %f277, %f276;
	st.global.f32 	[%rd152+16], %f278;
	ld.global.f32 	%f279, [%rd151+20];
	mul.f32 	%f280, %f766, %f279;
	ld.global.f32 	%f281, [%rd152+20];
	sub.f32 	%f282, %f281, %f280;
	st.global.f32 	[%rd152+20], %f282;
	ld.global.f32 	%f283, [%rd151+24];
	mul.f32 	%f284, %f766, %f283;
	ld.global.f32 	%f285, [%rd152+24];
	sub.f32 	%f286, %f285, %f284;
	st.global.f32 	[%rd152+24], %f286;
	ld.global.f32 	%f287, [%rd151+28];
	mul.f32 	%f288, %f766, %f287;
	ld.global.f32 	%f289, [%rd152+28];
	sub.f32 	%f290, %f289, %f288;
	st.global.f32 	[%rd152+28], %f290;
	add.s32 	%r341, %r341, 8;
$L__BB0_53:
	setp.eq.s32 	%p39, %r38, 0;
	@%p39 bra 	$L__BB0_60;
	setp.lt.u32 	%p40, %r39, 3;
	@%p40 bra 	$L__BB0_56;
	mul.wide.u32 	%rd153, %r341, 4;
	add.s64 	%rd154, %rd9, %rd153;
	ld.global.f32 	%f291, [%rd154];
	mul.f32 	%f292, %f766, %f291;
	add.s64 	%rd155, %rd6, %rd153;
	ld.global.f32 	%f293, [%rd155];
	sub.f32 	%f294, %f293, %f292;
	st.global.f32 	[%rd155], %f294;
	ld.global.f32 	%f295, [%rd154+4];
	mul.f32 	%f296, %f766, %f295;
	ld.global.f32 	%f297, [%rd155+4];
	sub.f32 	%f298, %f297, %f296;
	st.global.f32 	[%rd155+4], %f298;
	ld.global.f32 	%f299, [%rd154+8];
	mul.f32 	%f300, %f766, %f299;
	ld.global.f32 	%f301, [%rd155+8];
	sub.f32 	%f302, %f301, %f300;
	st.global.f32 	[%rd155+8], %f302;
	ld.global.f32 	%f303, [%rd154+12];
	mul.f32 	%f304, %f766, %f303;
	ld.global.f32 	%f305, [%rd155+12];
	sub.f32 	%f306, %f305, %f304;
	st.global.f32 	[%rd155+12], %f306;
	add.s32 	%r341, %r341, 4;
$L__BB0_56:
	setp.eq.s32 	%p41, %r41, 0;
	@%p41 bra 	$L__BB0_60;
	setp.eq.s32 	%p42, %r41, 1;
	mul.wide.u32 	%rd156, %r341, 4;
	add.s64 	%rd10, %rd9, %rd156;
	ld.global.f32 	%f307, [%rd10];
	mul.f32 	%f308, %f766, %f307;
	add.s64 	%rd11, %rd6, %rd156;
	ld.global.f32 	%f309, [%rd11];
	sub.f32 	%f310, %f309, %f308;
	st.global.f32 	[%rd11], %f310;
	@%p42 bra 	$L__BB0_60;
	setp.eq.s32 	%p43, %r41, 2;
	ld.global.f32 	%f311, [%rd10+4];
	mul.f32 	%f312, %f766, %f311;
	ld.global.f32 	%f313, [%rd11+4];
	sub.f32 	%f314, %f313, %f312;
	st.global.f32 	[%rd11+4], %f314;
	@%p43 bra 	$L__BB0_60;
	ld.global.f32 	%f315, [%rd10+8];
	mul.f32 	%f316, %f766, %f315;
	ld.global.f32 	%f317, [%rd11+8];
	sub.f32 	%f318, %f317, %f316;
	st.global.f32 	[%rd11+8], %f318;
$L__BB0_60:
	add.s32 	%r337, %r337, 1;
	setp.eq.s32 	%p44, %r337, %r328;
	@%p44 bra 	$L__BB0_61;
	bra.uni 	$L__BB0_34;
$L__BB0_61:
	setp.lt.u32 	%p45, %r35, 15;
	mov.b32 	%r335, 0;
	mov.f32 	%f752, 0f00000000;
	@%p45 bra 	$L__BB0_96;
	mov.b32 	%r329, 0;
	mov.f32 	%f752, 0f00000000;
	bra.uni 	$L__BB0_95;
$L__BB0_63:
	setp.lt.u32 	%p54, %r35, 15;
	sqrt.rn.f32 	%f380, %f752;
	rcp.rn.f32 	%f4, %f380;
	mov.b32 	%r332, 0;
	@%p54 bra 	$L__BB0_66;
	mov.b32 	%r330, 0;
$L__BB0_65:
	.pragma "nounroll";
	mul.wide.u32 	%rd164, %r330, 4;
	add.s64 	%rd165, %rd6, %rd164;
	ld.global.f32 	%f381, [%rd165];
	mul.f32 	%f382, %f4, %f381;
	st.global.f32 	[%rd165], %f382;
	ld.global.f32 	%f383, [%rd165+4];
	mul.f32 	%f384, %f4, %f383;
	st.global.f32 	[%rd165+4], %f384;
	ld.global.f32 	%f385, [%rd165+8];
	mul.f32 	%f386, %f4, %f385;
	st.global.f32 	[%rd165+8], %f386;
	ld.global.f32 	%f387, [%rd165+12];
	mul.f32 	%f388, %f4, %f387;
	st.global.f32 	[%rd165+12], %f388;
	ld.global.f32 	%f389, [%rd165+16];
	mul.f32 	%f390, %f4, %f389;
	st.global.f32 	[%rd165+16], %f390;
	ld.global.f32 	%f391, [%rd165+20];
	mul.f32 	%f392, %f4, %f391;
	st.global.f32 	[%rd165+20], %f392;
	ld.global.f32 	%f393, [%rd165+24];
	mul.f32 	%f394, %f4, %f393;
	st.global.f32 	[%rd165+24], %f394;
	ld.global.f32 	%f395, [%rd165+28];
	mul.f32 	%f396, %f4, %f395;
	st.global.f32 	[%rd165+28], %f396;
	ld.global.f32 	%f397, [%rd165+32];
	mul.f32 	%f398, %f4, %f397;
	st.global.f32 	[%rd165+32], %f398;
	ld.global.f32 	%f399, [%rd165+36];
	mul.f32 	%f400, %f4, %f399;
	st.global.f32 	[%rd165+36], %f400;
	ld.global.f32 	%f401, [%rd165+40];
	mul.f32 	%f402, %f4, %f401;
	st.global.f32 	[%rd165+40], %f402;
	ld.global.f32 	%f403, [%rd165+44];
	mul.f32 	%f404, %f4, %f403;
	st.global.f32 	[%rd165+44], %f404;
	ld.global.f32 	%f405, [%rd165+48];
	mul.f32 	%f406, %f4, %f405;
	st.global.f32 	[%rd165+48], %f406;
	ld.global.f32 	%f407, [%rd165+52];
	mul.f32 	%f408, %f4, %f407;
	st.global.f32 	[%rd165+52], %f408;
	ld.global.f32 	%f409, [%rd165+56];
	mul.f32 	%f410, %f4, %f409;
	st.global.f32 	[%rd165+56], %f410;
	ld.global.f32 	%f411, [%rd165+60];
	mul.f32 	%f412, %f4, %f411;
	st.global.f32 	[%rd165+60], %f412;
	add.s32 	%r330, %r330, 16;
	setp.eq.s32 	%p55, %r330, %r40;
	mov.u32 	%r332, %r40;
	@%p55 bra 	$L__BB0_66;
	bra.uni 	$L__BB0_65;
$L__BB0_66:
	setp.eq.s32 	%p56, %r36, 0;
	@%p56 bra 	$L__BB0_76;
	setp.lt.u32 	%p57, %r37, 7;
	@%p57 bra 	$L__BB0_69;
	mul.wide.u32 	%rd166, %r332, 4;
	add.s64 	%rd167, %rd6, %rd166;
	ld.global.f32 	%f413, [%rd167];
	mul.f32 	%f414, %f4, %f413;
	st.global.f32 	[%rd167], %f414;
	ld.global.f32 	%f415, [%rd167+4];
	mul.f32 	%f416, %f4, %f415;
	st.global.f32 	[%rd167+4], %f416;
	ld.global.f32 	%f417, [%rd167+8];
	mul.f32 	%f418, %f4, %f417;
	st.global.f32 	[%rd167+8], %f418;
	ld.global.f32 	%f419, [%rd167+12];
	mul.f32 	%f420, %f4, %f419;
	st.global.f32 	[%rd167+12], %f420;
	ld.global.f32 	%f421, [%rd167+16];
	mul.f32 	%f422, %f4, %f421;
	st.global.f32 	[%rd167+16], %f422;
	ld.global.f32 	%f423, [%rd167+20];
	mul.f32 	%f424, %f4, %f423;
	st.global.f32 	[%rd167+20], %f424;
	ld.global.f32 	%f425, [%rd167+24];
	mul.f32 	%f426, %f4, %f425;
	st.global.f32 	[%rd167+24], %f426;
	ld.global.f32 	%f427, [%rd167+28];
	mul.f32 	%f428, %f4, %f427;
	st.global.f32 	[%rd167+28], %f428;
	add.s32 	%r332, %r332, 8;
$L__BB0_69:
	setp.eq.s32 	%p58, %r38, 0;
	@%p58 bra 	$L__BB0_76;
	setp.lt.u32 	%p59, %r39, 3;
	@%p59 bra 	$L__BB0_72;
	mul.wide.u32 	%rd168, %r332, 4;
	add.s64 	%rd169, %rd6, %rd168;
	ld.global.f32 	%f429, [%rd169];
	mul.f32 	%f430, %f4, %f429;
	st.global.f32 	[%rd169], %f430;
	ld.global.f32 	%f431, [%rd169+4];
	mul.f32 	%f432, %f4, %f431;
	st.global.f32 	[%rd169+4], %f432;
	ld.global.f32 	%f433, [%rd169+8];
	mul.f32 	%f434, %f4, %f433;
	st.global.f32 	[%rd169+8], %f434;
	ld.global.f32 	%f435, [%rd169+12];
	mul.f32 	%f436, %f4, %f435;
	st.global.f32 	[%rd169+12], %f436;
	add.s32 	%r332, %r332, 4;
$L__BB0_72:
	setp.eq.s32 	%p60, %r41, 0;
	@%p60 bra 	$L__BB0_76;
	setp.eq.s32 	%p61, %r41, 1;
	mul.wide.u32 	%rd170, %r332, 4;
	add.s64 	%rd7, %rd6, %rd170;
	ld.global.f32 	%f437, [%rd7];
	mul.f32 	%f438, %f4, %f437;
	st.global.f32 	[%rd7], %f438;
	@%p61 bra 	$L__BB0_76;
	setp.eq.s32 	%p62, %r41, 2;
	ld.global.f32 	%f439, [%rd7+4];
	mul.f32 	%f440, %f4, %f439;
	st.global.f32 	[%rd7+4], %f440;
	@%p62 bra 	$L__BB0_76;
	ld.global.f32 	%f441, [%rd7+8];
	mul.f32 	%f442, %f4, %f441;
	st.global.f32 	[%rd7+8], %f442;
$L__BB0_76:
	add.s32 	%r328, %r328, 1;
	setp.eq.s32 	%p63, %r328, %r151;
	@%p63 bra 	$L__BB0_77;
	bra.uni 	$L__BB0_32;
$L__BB0_77:
	setp.lt.s32 	%p64, %r151, 1;
	@%p64 bra 	$L__BB0_146;
	cvta.to.global.u64 	%rd171, %rd25;
	mul.wide.s32 	%rd172, %r17, 4;
	add.s64 	%rd14, %rd171, %rd172;
	and.b32  	%r74, %r151, 7;
	and.b32  	%r75, %r151, 3;
	add.s32 	%r76, %r150, -1;
	and.b32  	%r77, %r150, 15;
	and.b32  	%r78, %r150, 7;
	and.b32  	%r79, %r151, 2147483640;
	and.b32  	%r80, %r151, 1;
	and.b32  	%r81, %r150, 2147483632;
	and.b32  	%r82, %r150, 3;
	neg.s32 	%r83, %r79;
	add.s64 	%rd15, %rd14, -4;
	shl.b32 	%r84, %r151, 3;
	shl.b32 	%r85, %r151, 2;
	mul.lo.s32 	%r86, %r151, 5;
	mul.lo.s32 	%r87, %r151, 6;
	mov.b32 	%r346, 0;
	mov.b16 	%rs7, 0;
	mov.u16 	%rs8, %rs7;
	mov.u32 	%r347, %r151;
$L__BB0_79:
	mov.u32 	%r89, %r347;
	setp.lt.s32 	%p65, %r150, 1;
	add.s32 	%r347, %r89, -1;
	mul.lo.s32 	%r221, %r347, %r150;
	mul.wide.s32 	%rd173, %r221, 4;
	add.s64 	%rd16, %rd5, %rd173;
	@%p65 bra 	$L__BB0_106;
	mov.b32 	%r348, 0;
	cvt.s64.s32 	%rd267, %r89;
$L__BB0_81:
	setp.lt.u32 	%p73, %r76, 15;
	mul.lo.s32 	%r92, %r348, %r150;
	mov.b32 	%r351, 0;
	mov.f32 	%f774, 0f00000000;
	@%p73 bra 	$L__BB0_84;
	mov.b32 	%r349, 0;
	mov.f32 	%f774, 0f00000000;
$L__BB0_83:
	.pragma "nounroll";
	mul.wide.u32 	%rd238, %r349, 4;
	add.s64 	%rd239, %rd16, %rd238;
	ld.global.f32 	%f446, [%rd239];
	add.s32 	%r239, %r349, %r92;
	mul.wide.u32 	%rd240, %r239, 4;
	add.s64 	%rd241, %rd2, %rd240;
	ld.global.f32 	%f447, [%rd241];
	fma.rn.f32 	%f448, %f446, %f447, %f774;
	ld.global.f32 	%f449, [%rd239+4];
	ld.global.f32 	%f450, [%rd241+4];
	fma.rn.f32 	%f451, %f449, %f450, %f448;
	ld.global.f32 	%f452, [%rd239+8];
	ld.global.f32 	%f453, [%rd241+8];
	fma.rn.f32 	%f454, %f452, %f453, %f451;
	ld.global.f32 	%f455, [%rd239+12];
	ld.global.f32 	%f456, [%rd241+12];
	fma.rn.f32 	%f457, %f455, %f456, %f454;
	ld.global.f32 	%f458, [%rd239+16];
	ld.global.f32 	%f459, [%rd241+16];
	fma.rn.f32 	%f460, %f458, %f459, %f457;
	ld.global.f32 	%f461, [%rd239+20];
	ld.global.f32 	%f462, [%rd241+20];
	fma.rn.f32 	%f463, %f461, %f462, %f460;
	ld.global.f32 	%f464, [%rd239+24];
	ld.global.f32 	%f465, [%rd241+24];
	fma.rn.f32 	%f466, %f464, %f465, %f463;
	ld.global.f32 	%f467, [%rd239+28];
	ld.global.f32 	%f468, [%rd241+28];
	fma.rn.f32 	%f469, %f467, %f468, %f466;
	ld.global.f32 	%f470, [%rd239+32];
	ld.global.f32 	%f471, [%rd241+32];
	fma.rn.f32 	%f472, %f470, %f471, %f469;
	ld.global.f32 	%f473, [%rd239+36];
	ld.global.f32 	%f474, [%rd241+36];
	fma.rn.f32 	%f475, %f473, %f474, %f472;
	ld.global.f32 	%f476, [%rd239+40];
	ld.global.f32 	%f477, [%rd241+40];
	fma.rn.f32 	%f478, %f476, %f477, %f475;
	ld.global.f32 	%f479, [%rd239+44];
	ld.global.f32 	%f480, [%rd241+44];
	fma.rn.f32 	%f481, %f479, %f480, %f478;
	ld.global.f32 	%f482, [%rd239+48];
	ld.global.f32 	%f483, [%rd241+48];
	fma.rn.f32 	%f484, %f482, %f483, %f481;
	ld.global.f32 	%f485, [%rd239+52];
	ld.global.f32 	%f486, [%rd241+52];
	fma.rn.f32 	%f487, %f485, %f486, %f484;
	ld.global.f32 	%f488, [%rd239+56];
	ld.global.f32 	%f489, [%rd241+56];
	fma.rn.f32 	%f490, %f488, %f489, %f487;
	ld.global.f32 	%f491, [%rd239+60];
	ld.global.f32 	%f492, [%rd241+60];
	fma.rn.f32 	%f774, %f491, %f492, %f490;
	add.s32 	%r349, %r349, 16;
	setp.ne.s32 	%p74, %r349, %r81;
	mov.u32 	%r351, %r81;
	@%p74 bra 	$L__BB0_83;
$L__BB0_84:
	setp.eq.s32 	%p75, %r77, 0;
	@%p75 bra 	$L__BB0_94;
	add.s32 	%r240, %r77, -1;
	setp.lt.u32 	%p76, %r240, 7;
	@%p76 bra 	$L__BB0_87;
	cvt.u64.u32 	%rd242, %r351;
	mul.wide.u32 	%rd243, %r351, 4;
	add.s64 	%rd244, %rd16, %rd243;
	ld.global.f32 	%f494, [%rd244];
	add.s32 	%r241, %r351, %r92;
	mul.wide.u32 	%rd245, %r241, 4;
	add.s64 	%rd246, %rd2, %rd245;
	ld.global.f32 	%f495, [%rd246];
	fma.rn.f32 	%f496, %f494, %f495, %f774;
	ld.global.f32 	%f497, [%rd244+4];
	cvt.u64.u32 	%rd247, %r92;
	add.s64 	%rd248, %rd242, %rd247;
	shl.b64 	%rd249, %rd248, 2;
	add.s64 	%rd250, %rd2, %rd249;
	ld.global.f32 	%f498, [%rd250+4];
	fma.rn.f32 	%f499, %f497, %f498, %f496;
	ld.global.f32 	%f500, [%rd244+8];
	ld.global.f32 	%f501, [%rd250+8];
	fma.rn.f32 	%f502, %f500, %f501, %f499;
	ld.global.f32 	%f503, [%rd244+12];
	ld.global.f32 	%f504, [%rd250+12];
	fma.rn.f32 	%f505, %f503, %f504, %f502;
	ld.global.f32 	%f506, [%rd244+16];
	ld.global.f32 	%f507, [%rd250+16];
	fma.rn.f32 	%f508, %f506, %f507, %f505;
	ld.global.f32 	%f509, [%rd244+20];
	ld.global.f32 	%f510, [%rd250+20];
	fma.rn.f32 	%f511, %f509, %f510, %f508;
	ld.global.f32 	%f512, [%rd244+24];
	ld.global.f32 	%f513, [%rd250+24];
	fma.rn.f32 	%f514, %f512, %f513, %f511;
	ld.global.f32 	%f515, [%rd244+28];
	ld.global.f32 	%f516, [%rd250+28];
	fma.rn.f32 	%f774, %f515, %f516, %f514;
	add.s32 	%r351, %r351, 8;
$L__BB0_87:
	setp.eq.s32 	%p77, %r78, 0;
	@%p77 bra 	$L__BB0_94;
	add.s32 	%r242, %r78, -1;
	setp.lt.u32 	%p78, %r242, 3;
	@%p78 bra 	$L__BB0_90;
	cvt.u64.u32 	%rd251, %r351;
	mul.wide.u32 	%rd252, %r351, 4;
	add.s64 	%rd253, %rd16, %rd252;
	ld.global.f32 	%f518, [%rd253];
	add.s32 	%r243, %r351, %r92;
	mul.wide.u32 	%rd254, %r243, 4;
	add.s64 	%rd255, %rd2, %rd254;
	ld.global.f32 	%f519, [%rd255];
	fma.rn.f32 	%f520, %f518, %f519, %f774;
	ld.global.f32 	%f521, [%rd253+4];
	cvt.u64.u32 	%rd256, %r92;
	add.s64 	%rd257, %rd251, %rd256;
	shl.b64 	%rd258, %rd257, 2;
	add.s64 	%rd259, %rd2, %rd258;
	ld.global.f32 	%f522, [%rd259+4];
	fma.rn.f32 	%f523, %f521, %f522, %f520;
	ld.global.f32 	%f524, [%rd253+8];
	ld.global.f32 	%f525, [%rd259+8];
	fma.rn.f32 	%f526, %f524, %f525, %f523;
	ld.global.f32 	%f527, [%rd253+12];
	ld.global.f32 	%f528, [%rd259+12];
	fma.rn.f32 	%f774, %f527, %f528, %f526;
	add.s32 	%r351, %r351, 4;
$L__BB0_90:
	setp.eq.s32 	%p79, %r82, 0;
	@%p79 bra 	$L__BB0_94;
	setp.eq.s32 	%p80, %r82, 1;
	cvt.u64.u32 	%rd17, %r351;
	mul.wide.u32 	%rd260, %r351, 4;
	add.s64 	%rd18, %rd16, %rd260;
	ld.global.f32 	%f529, [%rd18];
	add.s32 	%r244, %r351, %r92;
	mul.wide.u32 	%rd261, %r244, 4;
	add.s64 	%rd262, %rd2, %rd261;
	ld.global.f32 	%f530, [%rd262];
	fma.rn.f32 	%f774, %f529, %f530, %f774;
	@%p80 bra 	$L__BB0_94;
	setp.eq.s32 	%p81, %r82, 2;
	ld.global.f32 	%f531, [%rd18+4];
	cvt.u64.u32 	%rd263, %r92;
	add.s64 	%rd264, %rd17, %rd263;
	shl.b64 	%rd265, %rd264, 2;
	add.s64 	%rd19, %rd2, %rd265;
	ld.global.f32 	%f532, [%rd19+4];
	fma.rn.f32 	%f774, %f531, %f532, %f774;
	@%p81 bra 	$L__BB0_94;
	ld.global.f32 	%f533, [%rd18+8];
	ld.global.f32 	%f534, [%rd19+8];
	fma.rn.f32 	%f774, %f533, %f534, %f774;
$L__BB0_94:
	mul.lo.s32 	%r245, %r348, %r151;
	cvt.u64.u32 	%rd266, %r245;
	add.s64 	%rd268, %rd266, %rd267;
	shl.b64 	%rd269, %rd268, 2;
	add.s64 	%rd270, %rd14, %rd269;
	st.global.f32 	[%rd270+-4], %f774;
	add.s32 	%r348, %r348, 1;
	setp.eq.s32 	%p82, %r348, %r151;
	@%p82 bra 	$L__BB0_117;
	bra.uni 	$L__BB0_81;
$L__BB0_95:
	.pragma "nounroll";
	mul.wide.u32 	%rd157, %r329, 4;
	add.s64 	%rd158, %rd6, %rd157;
	ld.global.f32 	%f322, [%rd158];
	fma.rn.f32 	%f323, %f322, %f322, %f752;
	ld.global.f32 	%f324, [%rd158+4];
	fma.rn.f32 	%f325, %f324, %f324, %f323;
	ld.global.f32 	%f326, [%rd158+8];
	fma.rn.f32 	%f327, %f326, %f326, %f325;
	ld.global.f32 	%f328, [%rd158+12];
	fma.rn.f32 	%f329, %f328, %f328, %f327;
	ld.global.f32 	%f330, [%rd158+16];
	fma.rn.f32 	%f331, %f330, %f330, %f329;
	ld.global.f32 	%f332, [%rd158+20];
	fma.rn.f32 	%f333, %f332, %f332, %f331;
	ld.global.f32 	%f334, [%rd158+24];
	fma.rn.f32 	%f335, %f334, %f334, %f333;
	ld.global.f32 	%f336, [%rd158+28];
	fma.rn.f32 	%f337, %f336, %f336, %f335;
	ld.global.f32 	%f338, [%rd158+32];
	fma.rn.f32 	%f339, %f338, %f338, %f337;
	ld.global.f32 	%f340, [%rd158+36];
	fma.rn.f32 	%f341, %f340, %f340, %f339;
	ld.global.f32 	%f342, [%rd158+40];
	fma.rn.f32 	%f343, %f342, %f342, %f341;
	ld.global.f32 	%f344, [%rd158+44];
	fma.rn.f32 	%f345, %f344, %f344, %f343;
	ld.global.f32 	%f346, [%rd158+48];
	fma.rn.f32 	%f347, %f346, %f346, %f345;
	ld.global.f32 	%f348, [%rd158+52];
	fma.rn.f32 	%f349, %f348, %f348, %f347;
	ld.global.f32 	%f350, [%rd158+56];
	fma.rn.f32 	%f351, %f350, %f350, %f349;
	ld.global.f32 	%f352, [%rd158+60];
	fma.rn.f32 	%f752, %f352, %f352, %f351;
	add.s32 	%r329, %r329, 16;
	setp.eq.s32 	%p46, %r329, %r40;
	mov.u32 	%r335, %r40;
	@%p46 bra 	$L__BB0_96;
	bra.uni 	$L__BB0_95;
$L__BB0_96:
	setp.eq.s32 	%p47, %r36, 0;
	@%p47 bra 	$L__BB0_63;
	setp.lt.u32 	%p48, %r37, 7;
	@%p48 bra 	$L__BB0_99;
	mul.wide.u32 	%rd159, %r335, 4;
	add.s64 	%rd160, %rd6, %rd159;
	ld.global.f32 	%f354, [%rd160];
	fma.rn.f32 	%f355, %f354, %f354, %f752;
	ld.global.f32 	%f356, [%rd160+4];
	fma.rn.f32 	%f357, %f356, %f356, %f355;
	ld.global.f32 	%f358, [%rd160+8];
	fma.rn.f32 	%f359, %f358, %f358, %f357;
	ld.global.f32 	%f360, [%rd160+12];
	fma.rn.f32 	%f361, %f360, %f360, %f359;
	ld.global.f32 	%f362, [%rd160+16];
	fma.rn.f32 	%f363, %f362, %f362, %f361;
	ld.global.f32 	%f364, [%rd160+20];
	fma.rn.f32 	%f365, %f364, %f364, %f363;
	ld.global.f32 	%f366, [%rd160+24];
	fma.rn.f32 	%f367, %f366, %f366, %f365;
	ld.global.f32 	%f368, [%rd160+28];
	fma.rn.f32 	%f752, %f368, %f368, %f367;
	add.s32 	%r335, %r335, 8;
$L__BB0_99:
	setp.eq.s32 	%p49, %r38, 0;
	@%p49 bra 	$L__BB0_63;
	setp.lt.u32 	%p50, %r39, 3;
	@%p50 bra 	$L__BB0_102;
	mul.wide.u32 	%rd161, %r335, 4;
	add.s64 	%rd162, %rd6, %rd161;
	ld.global.f32 	%f370, [%rd162];
	fma.rn.f32 	%f371, %f370, %f370, %f752;
	ld.global.f32 	%f372, [%rd162+4];
	fma.rn.f32 	%f373, %f372, %f372, %f371;
	ld.global.f32 	%f374, [%rd162+8];
	fma.rn.f32 	%f375, %f374, %f374, %f373;
	ld.global.f32 	%f376, [%rd162+12];
	fma.rn.f32 	%f752, %f376, %f376, %f375;
	add.s32 	%r335, %r335, 4;
$L__BB0_102:
	setp.eq.s32 	%p51, %r41, 0;
	@%p51 bra 	$L__BB0_63;
	setp.eq.s32 	%p52, %r41, 1;
	mul.wide.u32 	%rd163, %r335, 4;
	add.s64 	%rd8, %rd6, %rd163;
	ld.global.f32 	%f377, [%rd8];
	fma.rn.f32 	%f752, %f377, %f377, %f752;
	@%p52 bra 	$L__BB0_63;
	setp.eq.s32 	%p53, %r41, 2;
	ld.global.f32 	%f378, [%rd8+4];
	fma.rn.f32 	%f752, %f378, %f378, %f752;
	@%p53 bra 	$L__BB0_63;
	ld.global.f32 	%f379, [%rd8+8];
	fma.rn.f32 	%f752, %f379, %f379, %f752;
	bra.uni 	$L__BB0_63;
$L__BB0_106:
	setp.lt.u32 	%p66, %r151, 8;
	mov.b32 	%r354, 0;
	@%p66 bra 	$L__BB0_109;
	mul.lo.s32 	%r357, %r151, 7;
	shl.b32 	%r362, %r151, 1;
	mul.lo.s32 	%r361, %r151, 3;
	mov.b32 	%r356, 0;
	mov.u32 	%r358, %r87;
	mov.u32 	%r359, %r86;
	mov.u32 	%r360, %r85;
	mov.u32 	%r363, %r151;
	mov.u32 	%r364, %r83;
$L__BB0_108:
	.pragma "nounroll";
	cvt.s64.s32 	%rd174, %r363;
	cvt.s64.s32 	%rd175, %r89;
	add.s64 	%rd176, %rd175, %rd174;
	shl.b64 	%rd177, %rd176, 2;
	add.s64 	%rd178, %rd15, %rd177;
	cvt.s64.s32 	%rd179, %r362;
	add.s64 	%rd180, %rd175, %rd179;
	shl.b64 	%rd181, %rd180, 2;
	add.s64 	%rd182, %rd15, %rd181;
	cvt.s64.s32 	%rd183, %r361;
	add.s64 	%rd184, %rd175, %rd183;
	shl.b64 	%rd185, %rd184, 2;
	add.s64 	%rd186, %rd15, %rd185;
	cvt.s64.s32 	%rd187, %r360;
	add.s64 	%rd188, %rd175, %rd187;
	shl.b64 	%rd189, %rd188, 2;
	add.s64 	%rd190, %rd15, %rd189;
	cvt.s64.s32 	%rd191, %r359;
	add.s64 	%rd192, %rd175, %rd191;
	shl.b64 	%rd193, %rd192, 2;
	add.s64 	%rd194, %rd15, %rd193;
	cvt.s64.s32 	%rd195, %r358;
	add.s64 	%rd196, %rd175, %rd195;
	shl.b64 	%rd197, %rd196, 2;
	add.s64 	%rd198, %rd15, %rd197;
	cvt.s64.s32 	%rd199, %r357;
	add.s64 	%rd200, %rd175, %rd199;
	shl.b64 	%rd201, %rd200, 2;
	add.s64 	%rd202, %rd15, %rd201;
	cvt.s64.s32 	%rd203, %r356;
	add.s64 	%rd204, %rd175, %rd203;
	shl.b64 	%rd205, %rd204, 2;
	add.s64 	%rd206, %rd15, %rd205;
	mov.b32 	%r224, 0;
	st.global.u32 	[%rd206], %r224;
	st.global.u32 	[%rd178], %r224;
	st.global.u32 	[%rd182], %r224;
	st.global.u32 	[%rd186], %r224;
	st.global.u32 	[%rd190], %r224;
	st.global.u32 	[%rd194], %r224;
	st.global.u32 	[%rd198], %r224;
	st.global.u32 	[%rd202], %r224;
	add.s32 	%r364, %r364, 8;
	add.s32 	%r363, %r363, %r84;
	add.s32 	%r362, %r362, %r84;
	add.s32 	%r361, %r361, %r84;
	add.s32 	%r360, %r360, %r84;
	add.s32 	%r359, %r359, %r84;
	add.s32 	%r358, %r358, %r84;
	add.s32 	%r357, %r357, %r84;
	add.s32 	%r356, %r356, %r84;
	setp.eq.s32 	%p67, %r364, 0;
	mov.u32 	%r354, %r79;
	@%p67 bra 	$L__BB0_109;
	bra.uni 	$L__BB0_108;
$L__BB0_109:
	setp.eq.s32 	%p68, %r74, 0;
	@%p68 bra 	$L__BB0_117;
	add.s32 	%r225, %r74, -1;
	setp.lt.u32 	%p69, %r225, 3;
	@%p69 bra 	$L__BB0_112;
	mul.lo.s32 	%r226, %r354, %r151;
	cvt.s64.s32 	%rd207, %r226;
	cvt.s64.s32 	%rd208, %r89;
	add.s64 	%rd209, %rd207, %rd208;
	shl.b64 	%rd210, %rd209, 2;
	add.s64 	%rd211, %rd14, %rd210;
	mov.b32 	%r227, 0;
	st.global.u32 	[%rd211+-4], %r227;
	add.s32 	%r228, %r226, %r151;
	cvt.s64.s32 	%rd212, %r228;
	add.s64 	%rd213, %rd212, %rd208;
	shl.b64 	%rd214, %rd213, 2;
	add.s64 	%rd215, %rd14, %rd214;
	st.global.u32 	[%rd215+-4], %r227;
	add.s32 	%r229, %r228, %r151;
	cvt.s64.s32 	%rd216, %r229;
	add.s64 	%rd217, %rd216, %rd208;
	shl.b64 	%rd218, %rd217, 2;
	add.s64 	%rd219, %rd14, %rd218;
	st.global.u32 	[%rd219+-4], %r227;
	add.s32 	%r230, %r229, %r151;
	cvt.s64.s32 	%rd220, %r230;
	add.s64 	%rd221, %rd220, %rd208;
	shl.b64 	%rd222, %rd221, 2;
	add.s64 	%rd223, %rd14, %rd222;
	st.global.u32 	[%rd223+-4], %r227;
	add.s32 	%r354, %r354, 4;
$L__BB0_112:
	setp.eq.s32 	%p70, %r75, 0;
	@%p70 bra 	$L__BB0_117;
	setp.eq.s32 	%p71, %r75, 1;
	@%p71 bra 	$L__BB0_115;
	mul.lo.s32 	%r231, %r354, %r151;
	cvt.s64.s32 	%rd224, %r231;
	cvt.s64.s32 	%rd225, %r89;
	add.s64 	%rd226, %rd224, %rd225;
	shl.b64 	%rd227, %rd226, 2;
	add.s64 	%rd228, %rd14, %rd227;
	mov.b32 	%r232, 0;
	st.global.u32 	[%rd228+-4], %r232;
	add.s32 	%r233, %r231, %r151;
	cvt.s64.s32 	%rd229, %r233;
	add.s64 	%rd230, %rd229, %rd225;
	shl.b64 	%rd231, %rd230, 2;
	add.s64 	%rd232, %rd14, %rd231;
	st.global.u32 	[%rd232+-4], %r232;
	add.s32 	%r354, %r354, 2;
$L__BB0_115:
	setp.eq.s32 	%p72, %r80, 0;
	@%p72 bra 	$L__BB0_117;
	mul.lo.s32 	%r234, %r354, %r151;
	cvt.s64.s32 	%rd233, %r234;
	cvt.s64.s32 	%rd234, %r89;
	add.s64 	%rd235, %rd233, %rd234;
	shl.b64 	%rd236, %rd235, 2;
	add.s64 	%rd237, %rd14, %rd236;
	mov.b32 	%r235, 0;
	st.global.u32 	[%rd237+-4], %r235;
$L__BB0_117:
	setp.lt.s32 	%p83, %r150, 1;
	mov.f32 	%f790, 0f00000000;
	@%p83 bra 	$L__BB0_131;
	setp.lt.u32 	%p84, %r76, 15;
	mov.b32 	%r366, 0;
	mov.f32 	%f790, 0f00000000;
	@%p84 bra 	$L__BB0_121;
	mov.b32 	%r368, 0;
	mov.f32 	%f790, 0f00000000;
$L__BB0_120:
	.pragma "nounroll";
	cvt.u64.u32 	%rd271, %r368;
	mul.wide.u32 	%rd272, %r368, 4;
	add.s64 	%rd273, %rd16, %rd272;
	ld.global.f32 	%f539, [%rd273];
	add.s64 	%rd274, %rd271, %rd3;
	shl.b64 	%rd275, %rd274, 2;
	add.s64 	%rd276, %rd1, %rd275;
	ld.global.f32 	%f540, [%rd276];
	fma.rn.f32 	%f541, %f539, %f540, %f790;
	ld.global.f32 	%f542, [%rd273+4];
	ld.global.f32 	%f543, [%rd276+4];
	fma.rn.f32 	%f544, %f542, %f543, %f541;
	ld.global.f32 	%f545, [%rd273+8];
	ld.global.f32 	%f546, [%rd276+8];
	fma.rn.f32 	%f547, %f545, %f546, %f544;
	ld.global.f32 	%f548, [%rd273+12];
	ld.global.f32 	%f549, [%rd276+12];
	fma.rn.f32 	%f550, %f548, %f549, %f547;
	ld.global.f32 	%f551, [%rd273+16];
	ld.global.f32 	%f552, [%rd276+16];
	fma.rn.f32 	%f553, %f551, %f552, %f550;
	ld.global.f32 	%f554, [%rd273+20];
	ld.global.f32 	%f555, [%rd276+20];
	fma.rn.f32 	%f556, %f554, %f555, %f553;
	ld.global.f32 	%f557, [%rd273+24];
	ld.global.f32 	%f558, [%rd276+24];
	fma.rn.f32 	%f559, %f557, %f558, %f556;
	ld.global.f32 	%f560, [%rd273+28];
	ld.global.f32 	%f561, [%rd276+28];
	fma.rn.f32 	%f562, %f560, %f561, %f559;
	ld.global.f32 	%f563, [%rd273+32];
	ld.global.f32 	%f564, [%rd276+32];
	fma.rn.f32 	%f565, %f563, %f564, %f562;
	ld.global.f32 	%f566, [%rd273+36];
	ld.global.f32 	%f567, [%rd276+36];
	fma.rn.f32 	%f568, %f566, %f567, %f565;
	ld.global.f32 	%f569, [%rd273+40];
	ld.global.f32 	%f570, [%rd276+40];
	fma.rn.f32 	%f571, %f569, %f570, %f568;
	ld.global.f32 	%f572, [%rd273+44];
	ld.global.f32 	%f573, [%rd276+44];
	fma.rn.f32 	%f574, %f572, %f573, %f571;
	ld.global.f32 	%f575, [%rd273+48];
	ld.global.f32 	%f576, [%rd276+48];
	fma.rn.f32 	%f577, %f575, %f576, %f574;
	ld.global.f32 	%f578, [%rd273+52];
	ld.global.f32 	%f579, [%rd276+52];
	fma.rn.f32 	%f580, %f578, %f579, %f577;
	ld.global.f32 	%f581, [%rd273+56];
	ld.global.f32 	%f582, [%rd276+56];
	fma.rn.f32 	%f583, %f581, %f582, %f580;
	ld.global.f32 	%f584, [%rd273+60];
	ld.global.f32 	%f585, [%rd276+60];
	fma.rn.f32 	%f790, %f584, %f585, %f583;
	add.s32 	%r368, %r368, 16;
	setp.eq.s32 	%p85, %r368, %r81;
	mov.u32 	%r366, %r81;
	@%p85 bra 	$L__BB0_121;
	bra.uni 	$L__BB0_120;
$L__BB0_121:
	setp.eq.s32 	%p86, %r77, 0;
	@%p86 bra 	$L__BB0_131;
	add.s32 	%r248, %r77, -1;
	setp.lt.u32 	%p87, %r248, 7;
	@%p87 bra 	$L__BB0_124;
	cvt.u64.u32 	%rd277, %r366;
	mul.wide.u32 	%rd278, %r366, 4;
	add.s64 	%rd279, %rd16, %rd278;
	ld.global.f32 	%f587, [%rd279];
	add.s64 	%rd280, %rd277, %rd3;
	shl.b64 	%rd281, %rd280, 2;
	add.s64 	%rd282, %rd1, %rd281;
	ld.global.f32 	%f588, [%rd282];
	fma.rn.f32 	%f589, %f587, %f588, %f790;
	ld.global.f32 	%f590, [%rd279+4];
	ld.global.f32 	%f591, [%rd282+4];
	fma.rn.f32 	%f592, %f590, %f591, %f589;
	ld.global.f32 	%f593, [%rd279+8];
	ld.global.f32 	%f594, [%rd282+8];
	fma.rn.f32 	%f595, %f593, %f594, %f592;
	ld.global.f32 	%f596, [%rd279+12];
	ld.global.f32 	%f597, [%rd282+12];
	fma.rn.f32 	%f598, %f596, %f597, %f595;
	ld.global.f32 	%f599, [%rd279+16];
	ld.global.f32 	%f600, [%rd282+16];
	fma.rn.f32 	%f601, %f599, %f600, %f598;
	ld.global.f32 	%f602, [%rd279+20];
	ld.global.f32 	%f603, [%rd282+20];
	fma.rn.f32 	%f604, %f602, %f603, %f601;
	ld.global.f32 	%f605, [%rd279+24];
	ld.global.f32 	%f606, [%rd282+24];
	fma.rn.f32 	%f607, %f605, %f606, %f604;
	ld.global.f32 	%f608, [%rd279+28];
	ld.global.f32 	%f609, [%rd282+28];
	fma.rn.f32 	%f790, %f608, %f609, %f607;
	add.s32 	%r366, %r366, 8;
$L__BB0_124:
	setp.eq.s32 	%p88, %r78, 0;
	@%p88 bra 	$L__BB0_131;
	add.s32 	%r249, %r78, -1;
	setp.lt.u32 	%p89, %r249, 3;
	@%p89 bra 	$L__BB0_127;
	cvt.u64.u32 	%rd283, %r366;
	mul.wide.u32 	%rd284, %r366, 4;
	add.s64 	%rd285, %rd16, %rd284;
	ld.global.f32 	%f611, [%rd285];
	add.s64 	%rd286, %rd283, %rd3;
	shl.b64 	%rd287, %rd286, 2;
	add.s64 	%rd288, %rd1, %rd287;
	ld.global.f32 	%f612, [%rd288];
	fma.rn.f32 	%f613, %f611, %f612, %f790;
	ld.global.f32 	%f614, [%rd285+4];
	ld.global.f32 	%f615, [%rd288+4];
	fma.rn.f32 	%f616, %f614, %f615, %f613;
	ld.global.f32 	%f617, [%rd285+8];
	ld.global.f32 	%f618, [%rd288+8];
	fma.rn.f32 	%f619, %f617, %f618, %f616;
	ld.global.f32 	%f620, [%rd285+12];
	ld.global.f32 	%f621, [%rd288+12];
	fma.rn.f32 	%f790, %f620, %f621, %f619;
	add.s32 	%r366, %r366, 4;
$L__BB0_127:
	setp.eq.s32 	%p90, %r82, 0;
	@%p90 bra 	$L__BB0_131;
	setp.eq.s32 	%p91, %r82, 1;
	cvt.u64.u32 	%rd289, %r366;
	mul.wide.u32 	%rd290, %r366, 4;
	add.s64 	%rd20, %rd16, %rd290;
	ld.global.f32 	%f622, [%rd20];
	add.s64 	%rd291, %rd289, %rd3;
	shl.b64 	%rd292, %rd291, 2;
	add.s64 	%rd21, %rd1, %rd292;
	ld.global.f32 	%f623, [%rd21];
	fma.rn.f32 	%f790, %f622, %f623, %f790;
	@%p91 bra 	$L__BB0_131;
	setp.eq.s32 	%p92, %r82, 2;
	ld.global.f32 	%f624, [%rd20+4];
	ld.global.f32 	%f625, [%rd21+4];
	fma.rn.f32 	%f790, %f624, %f625, %f790;
	@%p92 bra 	$L__BB0_131;
	ld.global.f32 	%f626, [%rd20+8];
	ld.global.f32 	%f627, [%rd21+8];
	fma.rn.f32 	%f790, %f626, %f627, %f790;
$L__BB0_131:
	setp.le.s32 	%p93, %r151, %r89;
	@%p93 bra 	$L__BB0_145;
	add.s32 	%r250, %r346, -1;
	setp.lt.u32 	%p94, %r250, 15;
	mov.u32 	%r371, %r151;
	@%p94 bra 	$L__BB0_135;
	and.b32  	%r132, %r346, -16;
	mov.b32 	%r370, 0;
	mov.u32 	%r371, %r151;
$L__BB0_134:
	.pragma "nounroll";
	add.s32 	%r252, %r371, -1;
	mul.lo.s32 	%r253, %r252, %r151;
	cvt.s64.s32 	%rd293, %r253;
	cvt.s64.s32 	%rd294, %r89;
	add.s64 	%rd295, %rd293, %rd294;
	shl.b64 	%rd296, %rd295, 2;
	add.s64 	%rd297, %rd14, %rd296;
	ld.global.f32 	%f629, [%rd297+-4];
	mul.wide.u32 	%rd298, %r252, 4;
	add.s64 	%rd299, %rd4, %rd298;
	ld.global.f32 	%f630, [%rd299];
	mul.f32 	%f631, %f629, %f630;
	sub.f32 	%f632, %f790, %f631;
	add.s32 	%r254, %r371, -2;
	sub.s32 	%r255, %r253, %r151;
	cvt.s64.s32 	%rd300, %r255;
	add.s64 	%rd301, %rd300, %rd294;
	shl.b64 	%rd302, %rd301, 2;
	add.s64 	%rd303, %rd14, %rd302;
	ld.global.f32 	%f633, [%rd303+-4];
	mul.wide.u32 	%rd304, %r254, 4;
	add.s64 	%rd305, %rd4, %rd304;
	ld.global.f32 	%f634, [%rd305];
	mul.f32 	%f635, %f633, %f634;
	sub.f32 	%f636, %f632, %f635;
	add.s32 	%r256, %r371, -3;
	sub.s32 	%r257, %r255, %r151;
	cvt.s64.s32 	%rd306, %r257;
	add.s64 	%rd307, %rd306, %rd294;
	shl.b64 	%rd308, %rd307, 2;
	add.s64 	%rd309, %rd14, %rd308;
	ld.global.f32 	%f637, [%rd309+-4];
	mul.wide.u32 	%rd310, %r256, 4;
	add.s64 	%rd311, %rd4, %rd310;
	ld.global.f32 	%f638, [%rd311];
	mul.f32 	%f639, %f637, %f638;
	sub.f32 	%f640, %f636, %f639;
	add.s32 	%r258, %r371, -4;
	sub.s32 	%r259, %r257, %r151;
	cvt.s64.s32 	%rd312, %r259;
	add.s64 	%rd313, %rd312, %rd294;
	shl.b64 	%rd314, %rd313, 2;
	add.s64 	%rd315, %rd14, %rd314;
	ld.global.f32 	%f641, [%rd315+-4];
	mul.wide.u32 	%rd316, %r258, 4;
	add.s64 	%rd317, %rd4, %rd316;
	ld.global.f32 	%f642, [%rd317];
	mul.f32 	%f643, %f641, %f642;
	sub.f32 	%f644, %f640, %f643;
	add.s32 	%r260, %r371, -5;
	sub.s32 	%r261, %r259, %r151;
	cvt.s64.s32 	%rd318, %r261;
	add.s64 	%rd319, %rd318, %rd294;
	shl.b64 	%rd320, %rd319, 2;
	add.s64 	%rd321, %rd14, %rd320;
	ld.global.f32 	%f645, [%rd321+-4];
	mul.wide.u32 	%rd322, %r260, 4;
	add.s64 	%rd323, %rd4, %rd322;
	ld.global.f32 	%f646, [%rd323];
	mul.f32 	%f647, %f645, %f646;
	sub.f32 	%f648, %f644, %f647;
	add.s32 	%r262, %r371, -6;
	sub.s32 	%r263, %r261, %r151;
	cvt.s64.s32 	%rd324, %r263;
	add.s64 	%rd325, %rd324, %rd294;
	shl.b64 	%rd326, %rd325, 2;
	add.s64 	%rd327, %rd14, %rd326;
	ld.global.f32 	%f649, [%rd327+-4];
	mul.wide.u32 	%rd328, %r262, 4;
	add.s64 	%rd329, %rd4, %rd328;
	ld.global.f32 	%f650, [%rd329];
	mul.f32 	%f651, %f649, %f650;
	sub.f32 	%f652, %f648, %f651;
	add.s32 	%r264, %r371, -7;
	sub.s32 	%r265, %r263, %r151;
	cvt.s64.s32 	%rd330, %r265;
	add.s64 	%rd331, %rd330, %rd294;
	shl.b64 	%rd332, %rd331, 2;
	add.s64 	%rd333, %rd14, %rd332;
	ld.global.f32 	%f653, [%rd333+-4];
	mul.wide.u32 	%rd334, %r264, 4;
	add.s64 	%rd335, %rd4, %rd334;
	ld.global.f32 	%f654, [%rd335];
	mul.f32 	%f655, %f653, %f654;
	sub.f32 	%f656, %f652, %f655;
	add.s32 	%r266, %r371, -8;
	sub.s32 	%r267, %r265, %r151;
	cvt.s64.s32 	%rd336, %r267;
	add.s64 	%rd337, %rd336, %rd294;
	shl.b64 	%rd338, %rd337, 2;
	add.s64 	%rd339, %rd14, %rd338;
	ld.global.f32 	%f657, [%rd339+-4];
	mul.wide.u32 	%rd340, %r266, 4;
	add.s64 	%rd341, %rd4, %rd340;
	ld.global.f32 	%f658, [%rd341];
	mul.f32 	%f659, %f657, %f658;
	sub.f32 	%f660, %f656, %f659;
	add.s32 	%r268, %r371, -9;
	sub.s32 	%r269, %r267, %r151;
	cvt.s64.s32 	%rd342, %r269;
	add.s64 	%rd343, %rd342, %rd294;
	shl.b64 	%rd344, %rd343, 2;
	add.s64 	%rd345, %rd14, %rd344;
	ld.global.f32 	%f661, [%rd345+-4];
	mul.wide.u32 	%rd346, %r268, 4;
	add.s64 	%rd347, %rd4, %rd346;
	ld.global.f32 	%f662, [%rd347];
	mul.f32 	%f663, %f661, %f662;
	sub.f32 	%f664, %f660, %f663;
	add.s32 	%r270, %r371, -10;
	sub.s32 	%r271, %r269, %r151;
	cvt.s64.s32 	%rd348, %r271;
	add.s64 	%rd349, %rd348, %rd294;
	shl.b64 	%rd350, %rd349, 2;
	add.s64 	%rd351, %rd14, %rd350;
	ld.global.f32 	%f665, [%rd351+-4];
	mul.wide.u32 	%rd352, %r270, 4;
	add.s64 	%rd353, %rd4, %rd352;
	ld.global.f32 	%f666, [%rd353];
	mul.f32 	%f667, %f665, %f666;
	sub.f32 	%f668, %f664, %f667;
	add.s32 	%r272, %r371, -11;
	sub.s32 	%r273, %r271, %r151;
	cvt.s64.s32 	%rd354, %r273;
	add.s64 	%rd355, %rd354, %rd294;
	shl.b64 	%rd356, %rd355, 2;
	add.s64 	%rd357, %rd14, %rd356;
	ld.global.f32 	%f669, [%rd357+-4];
	mul.wide.u32 	%rd358, %r272, 4;
	add.s64 	%rd359, %rd4, %rd358;
	ld.global.f32 	%f670, [%rd359];
	mul.f32 	%f671, %f669, %f670;
	sub.f32 	%f672, %f668, %f671;
	add.s32 	%r274, %r371, -12;
	sub.s32 	%r275, %r273, %r151;
	cvt.s64.s32 	%rd360, %r275;
	add.s64 	%rd361, %rd360, %rd294;
	shl.b64 	%rd362, %rd361, 2;
	add.s64 	%rd363, %rd14, %rd362;
	ld.global.f32 	%f673, [%rd363+-4];
	mul.wide.u32 	%rd364, %r274, 4;
	add.s64 	%rd365, %rd4, %rd364;
	ld.global.f32 	%f674, [%rd365];
	mul.f32 	%f675, %f673, %f674;
	sub.f32 	%f676, %f672, %f675;
	add.s32 	%r276, %r371, -13;
	sub.s32 	%r277, %r275, %r151;
	cvt.s64.s32 	%rd366, %r277;
	add.s64 	%rd367, %rd366, %rd294;
	shl.b64 	%rd368, %rd367, 2;
	add.s64 	%rd369, %rd14, %rd368;
	ld.global.f32 	%f677, [%rd369+-4];
	mul.wide.u32 	%rd370, %r276, 4;
	add.s64 	%rd371, %rd4, %rd370;
	ld.global.f32 	%f678, [%rd371];
	mul.f32 	%f679, %f677, %f678;
	sub.f32 	%f680, %f676, %f679;
	add.s32 	%r278, %r371, -14;
	sub.s32 	%r279, %r277, %r151;
	cvt.s64.s32 	%rd372, %r279;
	add.s64 	%rd373, %rd372, %rd294;
	shl.b64 	%rd374, %rd373, 2;
	add.s64 	%rd375, %rd14, %rd374;
	ld.global.f32 	%f681, [%rd375+-4];
	mul.wide.u32 	%rd376, %r278, 4;
	add.s64 	%rd377, %rd4, %rd376;
	ld.global.f32 	%f682, [%rd377];
	mul.f32 	%f683, %f681, %f682;
	sub.f32 	%f684, %f680, %f683;
	add.s32 	%r280, %r371, -15;
	sub.s32 	%r281, %r279, %r151;
	cvt.s64.s32 	%rd378, %r281;
	add.s64 	%rd379, %rd378, %rd294;
	shl.b64 	%rd380, %rd379, 2;
	add.s64 	%rd381, %rd14, %rd380;
	ld.global.f32 	%f685, [%rd381+-4];
	mul.wide.u32 	%rd382, %r280, 4;
	add.s64 	%rd383, %rd4, %rd382;
	ld.global.f32 	%f686, [%rd383];
	mul.f32 	%f687, %f685, %f686;
	sub.f32 	%f688, %f684, %f687;
	add.s32 	%r371, %r371, -16;
	sub.s32 	%r282, %r281, %r151;
	cvt.s64.s32 	%rd384, %r282;
	add.s64 	%rd385, %rd384, %rd294;
	shl.b64 	%rd386, %rd385, 2;
	add.s64 	%rd387, %rd14, %rd386;
	ld.global.f32 	%f689, [%rd387+-4];
	mul.wide.u32 	%rd388, %r371, 4;
	add.s64 	%rd389, %rd4, %rd388;
	ld.global.f32 	%f690, [%rd389];
	mul.f32 	%f691, %f689, %f690;
	sub.f32 	%f790, %f688, %f691;
	add.s32 	%r370, %r370, 16;
	setp.ne.s32 	%p95, %r370, %r132;
	@%p95 bra 	$L__BB0_134;
$L__BB0_135:
	and.b32  	%r283, %r346, 15;
	setp.eq.s32 	%p96, %r283, 0;
	@%p96 bra 	$L__BB0_145;
	cvt.u32.u16 	%r284, %rs8;
	and.b32  	%r140, %r284, 15;
	add.s32 	%r285, %r140, -1;
	setp.lt.u32 	%p97, %r285, 7;
	@%p97 bra 	$L__BB0_138;
	add.s32 	%r286, %r371, -1;
	mul.lo.s32 	%r287, %r286, %r151;
	cvt.s64.s32 	%rd390, %r287;
	cvt.s64.s32 	%rd391, %r89;
	add.s64 	%rd392, %rd390, %rd391;
	shl.b64 	%rd393, %rd392, 2;
	add.s64 	%rd394, %rd14, %rd393;
	ld.global.f32 	%f693, [%rd394+-4];
	mul.wide.u32 	%rd395, %r286, 4;
	add.s64 	%rd396, %rd4, %rd395;
	ld.global.f32 	%f694, [%rd396];
	mul.f32 	%f695, %f693, %f694;
	sub.f32 	%f696, %f790, %f695;
	add.s32 	%r288, %r371, -2;
	sub.s32 	%r289, %r287, %r151;
	cvt.s64.s32 	%rd397, %r289;
	add.s64 	%rd398, %rd397, %rd391;
	shl.b64 	%rd399, %rd398, 2;
	add.s64 	%rd400, %rd14, %rd399;
	ld.global.f32 	%f697, [%rd400+-4];
	mul.wide.u32 	%rd401, %r288, 4;
	add.s64 	%rd402, %rd4, %rd401;
	ld.global.f32 	%f698, [%rd402];
	mul.f32 	%f699, %f697, %f698;
	sub.f32 	%f700, %f696, %f699;
	add.s32 	%r290, %r371, -3;
	sub.s32 	%r291, %r289, %r151;
	cvt.s64.s32 	%rd403, %r291;
	add.s64 	%rd404, %rd403, %rd391;
	shl.b64 	%rd405, %rd404, 2;
	add.s64 	%rd406, %rd14, %rd405;
	ld.global.f32 	%f701, [%rd406+-4];
	mul.wide.u32 	%rd407, %r290, 4;
	add.s64 	%rd408, %rd4, %rd407;
	ld.global.f32 	%f702, [%rd408];
	mul.f32 	%f703, %f701, %f702;
	sub.f32 	%f704, %f700, %f703;
	add.s32 	%r292, %r371, -4;
	sub.s32 	%r293, %r291, %r151;
	cvt.s64.s32 	%rd409, %r293;
	add.s64 	%rd410, %rd409, %rd391;
	shl.b64 	%rd411, %rd410, 2;
	add.s64 	%rd412, %rd14, %rd411;
	ld.global.f32 	%f705, [%rd412+-4];
	mul.wide.u32 	%rd413, %r292, 4;
	add.s64 	%rd414, %rd4, %rd413;
	ld.global.f32 	%f706, [%rd414];
	mul.f32 	%f707, %f705, %f706;
	sub.f32 	%f708, %f704, %f707;
	add.s32 	%r294, %r371, -5;
	sub.s32 	%r295, %r293, %r151;
	cvt.s64.s32 	%rd415, %r295;
	add.s64 	%rd416, %rd415, %rd391;
	shl.b64 	%rd417, %rd416, 2;
	add.s64 	%rd418, %rd14, %rd417;
	ld.global.f32 	%f709, [%rd418+-4];
	mul.wide.u32 	%rd419, %r294, 4;
	add.s64 	%rd420, %rd4, %rd419;
	ld.global.f32 	%f710, [%rd420];
	mul.f32 	%f711, %f709, %f710;
	sub.f32 	%f712, %f708, %f711;
	add.s32 	%r296, %r371, -6;
	sub.s32 	%r297, %r295, %r151;
	cvt.s64.s32 	%rd421, %r297;
	add.s64 	%rd422, %rd421, %rd391;
	shl.b64 	%rd423, %rd422, 2;
	add.s64 	%rd424, %rd14, %rd423;
	ld.global.f32 	%f713, [%rd424+-4];
	mul.wide.u32 	%rd425, %r296, 4;
	add.s64 	%rd426, %rd4, %rd425;
	ld.global.f32 	%f714, [%rd426];
	mul.f32 	%f715, %f713, %f714;
	sub.f32 	%f716, %f712, %f715;
	add.s32 	%r298, %r371, -7;
	sub.s32 	%r299, %r297, %r151;
	cvt.s64.s32 	%rd427, %r299;
	add.s64 	%rd428, %rd427, %rd391;
	shl.b64 	%rd429, %rd428, 2;
	add.s64 	%rd430, %rd14, %rd429;
	ld.global.f32 	%f717, [%rd430+-4];
	mul.wide.u32 	%rd431, %r298, 4;
	add.s64 	%rd432, %rd4, %rd431;
	ld.global.f32 	%f718, [%rd432];
	mul.f32 	%f719, %f717, %f718;
	sub.f32 	%f720, %f716, %f719;
	add.s32 	%r371, %r371, -8;
	sub.s32 	%r300, %r299, %r151;
	cvt.s64.s32 	%rd433, %r300;
	add.s64 	%rd434, %rd433, %rd391;
	shl.b64 	%rd435, %rd434, 2;
	add.s64 	%rd436, %rd14, %rd435;
	ld.global.f32 	%f721, [%rd436+-4];
	mul.wide.u32 	%rd437, %r371, 4;
	add.s64 	%rd438, %rd4, %rd437;
	ld.global.f32 	%f722, [%rd438];
	mul.f32 	%f723, %f721, %f722;
	sub.f32 	%f790, %f720, %f723;
$L__BB0_138:
	and.b32  	%r301, %r140, 7;
	setp.eq.s32 	%p98, %r301, 0;
	@%p98 bra 	$L__BB0_145;
	cvt.u32.u16 	%r302, %rs7;
	and.b32  	%r303, %r302, 7;
	and.b32  	%r143, %r302, 3;
	add.s32 	%r304, %r303, -1;
	setp.lt.u32 	%p99, %r304, 3;
	@%p99 bra 	$L__BB0_141;
	add.s32 	%r305, %r371, -1;
	mul.lo.s32 	%r306, %r305, %r151;
	cvt.s64.s32 	%rd439, %r306;
	cvt.s64.s32 	%rd440, %r89;
	add.s64 	%rd441, %rd439, %rd440;
	shl.b64 	%rd442, %rd441, 2;
	add.s64 	%rd443, %rd14, %rd442;
	ld.global.f32 	%f725, [%rd443+-4];
	mul.wide.u32 	%rd444, %r305, 4;
	add.s64 	%rd445, %rd4, %rd444;
	ld.global.f32 	%f726, [%rd445];
	mul.f32 	%f727, %f725, %f726;
	sub.f32 	%f728, %f790, %f727;
	add.s32 	%r307, %r371, -2;
	sub.s32 	%r308, %r306, %r151;
	cvt.s64.s32 	%rd446, %r308;
	add.s64 	%rd447, %rd446, %rd440;
	shl.b64 	%rd448, %rd447, 2;
	add.s64 	%rd449, %rd14, %rd448;
	ld.global.f32 	%f729, [%rd449+-4];
	mul.wide.u32 	%rd450, %r307, 4;
	add.s64 	%rd451, %rd4, %rd450;
	ld.global.f32 	%f730, [%rd451];
	mul.f32 	%f731, %f729, %f730;
	sub.f32 	%f732, %f728, %f731;
	add.s32 	%r309, %r371, -3;
	sub.s32 	%r310, %r308, %r151;
	cvt.s64.s32 	%rd452, %r310;
	add.s64 	%rd453, %rd452, %rd440;
	shl.b64 	%rd454, %rd453, 2;
	add.s64 	%rd455, %rd14, %rd454;
	ld.global.f32 	%f733, [%rd455+-4];
	mul.wide.u32 	%rd456, %r309, 4;
	add.s64 	%rd457, %rd4, %rd456;
	ld.global.f32 	%f734, [%rd457];
	mul.f32 	%f735, %f733, %f734;
	sub.f32 	%f736, %f732, %f735;
	add.s32 	%r371, %r371, -4;
	sub.s32 	%r311, %r310, %r151;
	cvt.s64.s32 	%rd458, %r311;
	add.s64 	%rd459, %rd458, %rd440;
	shl.b64 	%rd460, %rd459, 2;
	add.s64 	%rd461, %rd14, %rd460;
	ld.global.f32 	%f737, [%rd461+-4];
	mul.wide.u32 	%rd462, %r371, 4;
	add.s64 	%rd463, %rd4, %rd462;
	ld.global.f32 	%f738, [%rd463];
	mul.f32 	%f739, %f737, %f738;
	sub.f32 	%f790, %f736, %f739;
$L__BB0_141:
	setp.eq.s32 	%p100, %r143, 0;
	@%p100 bra 	$L__BB0_145;
	add.s32 	%r312, %r371, -1;
	mul.lo.s32 	%r146, %r312, %r151;
	cvt.s64.s32 	%rd464, %r146;
	cvt.s64.s32 	%rd22, %r89;
	add.s64 	%rd465, %rd464, %rd22;
	shl.b64 	%rd466, %rd465, 2;
	add.s64 	%rd467, %rd14, %rd466;
	ld.global.f32 	%f740, [%rd467+-4];
	mul.wide.u32 	%rd468, %r312, 4;
	add.s64 	%rd469, %rd4, %rd468;
	ld.global.f32 	%f741, [%rd469];
	mul.f32 	%f742, %f740, %f741;
	sub.f32 	%f790, %f790, %f742;
	setp.eq.s32 	%p101, %r143, 1;
	@%p101 bra 	$L__BB0_145;
	add.s32 	%r313, %r371, -2;
	sub.s32 	%r147, %r146, %r151;
	cvt.s64.s32 	%rd470, %r147;
	add.s64 	%rd471, %rd470, %rd22;
	shl.b64 	%rd472, %rd471, 2;
	add.s64 	%rd473, %rd14, %rd472;
	ld.global.f32 	%f743, [%rd473+-4];
	mul.wide.u32 	%rd474, %r313, 4;
	add.s64 	%rd475, %rd4, %rd474;
	ld.global.f32 	%f744, [%rd475];
	mul.f32 	%f745, %f743, %f744;
	sub.f32 	%f790, %f790, %f745;
	setp.eq.s32 	%p102, %r143, 2;
	@%p102 bra 	$L__BB0_145;
	add.s32 	%r314, %r371, -3;
	sub.s32 	%r315, %r147, %r151;
	cvt.s64.s32 	%rd476, %r315;
	add.s64 	%rd477, %rd476, %rd22;
	shl.b64 	%rd478, %rd477, 2;
	add.s64 	%rd479, %rd14, %rd478;
	ld.global.f32 	%f746, [%rd479+-4];
	mul.wide.u32 	%rd480, %r314, 4;
	add.s64 	%rd481, %rd4, %rd480;
	ld.global.f32 	%f747, [%rd481];
	mul.f32 	%f748, %f746, %f747;
	sub.f32 	%f790, %f790, %f748;
$L__BB0_145:
	mul.lo.s32 	%r316, %r347, %r151;
	cvt.s64.s32 	%rd482, %r316;
	cvt.s64.s32 	%rd483, %r89;
	add.s64 	%rd484, %rd482, %rd483;
	shl.b64 	%rd485, %rd484, 2;
	add.s64 	%rd486, %rd14, %rd485;
	ld.global.f32 	%f749, [%rd486+-4];
	div.rn.f32 	%f750, %f790, %f749;
	mul.wide.s32 	%rd487, %r89, 4;
	add.s64 	%rd488, %rd4, %rd487;
	st.global.f32 	[%rd488+-4], %f750;
	setp.gt.s32 	%p103, %r89, 1;
	add.s32 	%r346, %r346, 1;
	add.s16 	%rs8, %rs8, 1;
	add.s16 	%rs7, %rs7, 1;
	@%p103 bra 	$L__BB0_79;
$L__BB0_146:
	ret;

}
	// .globl	_Z15getUnrestrictediiiiPfiS_iS_iS_iS_i
.visible .entry _Z15getUnrestrictediiiiPfiS_iS_iS_iS_i(
	.param .u32 _Z15getUnrestrictediiiiPfiS_iS_iS_iS_i_param_0,
	.param .u32 _Z15getUnrestrictediiiiPfiS_iS_iS_iS_i_param_1,
	.param .u32 _Z15getUnrestrictediiiiPfiS_iS_iS_iS_i_param_2,
	.param .u32 _Z15getUnrestrictediiiiPfiS_iS_iS_iS_i_param_3,
	.param .u64 .ptr .align 1 _Z15getUnrestrictediiiiPfiS_iS_iS_iS_i_param_4,
	.param .u32 _Z15getUnrestrictediiiiPfiS_iS_iS_iS_i_param_5,
	.param .u64 .ptr .align 1 _Z15getUnrestrictediiiiPfiS_iS_iS_iS_i_param_6,
	.param .u32 _Z15getUnrestrictediiiiPfiS_iS_iS_iS_i_param_7,
	.param .u64 .ptr .align 1 _Z15getUnrestrictediiiiPfiS_iS_iS_iS_i_param_8,
	.param .u32 _Z15getUnrestrictediiiiPfiS_iS_iS_iS_i_param_9,
	.param .u64 .ptr .align 1 _Z15getUnrestrictediiiiPfiS_iS_iS_iS_i_param_10,
	.param .u32 _Z15getUnrestrictediiiiPfiS_iS_iS_iS_i_param_11,
	.param .u64 .ptr .align 1 _Z15getUnrestrictediiiiPfiS_iS_iS_iS_i_param_12,
	.param .u32 _Z15getUnrestrictediiiiPfiS_iS_iS_iS_i_param_13
)
{
	.reg .pred 	%p<105>;
	.reg .b16 	%rs<9>;
	.reg .b32 	%r<377>;
	.reg .b32 	%f<791>;
	.reg .b64 	%rd<489>;

	ld.param.u32 	%r151, [_Z15getUnrestrictediiiiPfiS_iS_iS_iS_i_param_0];
	ld.param.u32 	%r159, [_Z15getUnrestrictediiiiPfiS_iS_iS_iS_i_param_1];
	ld.param.u32 	%r152, [_Z15getUnrestrictediiiiPfiS_iS_iS_iS_i_param_2];
	ld.param.u32 	%r153, [_Z15getUnrestrictediiiiPfiS_iS_iS_iS_i_param_3];
	ld.param.u64 	%rd23, [_Z15getUnrestrictediiiiPfiS_iS_iS_iS_i_param_4];
	ld.param.u32 	%r154, [_Z15getUnrestrictediiiiPfiS_iS_iS_iS_i_param_5];
	ld.param.u64 	%rd27, [_Z15getUnrestrictediiiiPfiS_iS_iS_iS_i_param_6];
	ld.param.u32 	%r155, [_Z15getUnrestrictediiiiPfiS_iS_iS_iS_i_param_7];
	ld.param.u64 	%rd24, [_Z15getUnrestrictediiiiPfiS_iS_iS_iS_i_param_8];
	ld.param.u32 	%r156, [_Z15getUnrestrictediiiiPfiS_iS_iS_iS_i_param_9];
	ld.param.u64 	%rd25, [_Z15getUnrestrictediiiiPfiS_iS_iS_iS_i_param_10];
	ld.param.u32 	%r157, [_Z15getUnrestrictediiiiPfiS_iS_iS_iS_i_param_11];
	ld.param.u64 	%rd26, [_Z15getUnrestrictediiiiPfiS_iS_iS_iS_i_param_12];
	ld.param.u32 	%r158, [_Z15getUnrestrictediiiiPfiS_iS_iS_iS_i_param_13];
	cvta.to.global.u64 	%rd1, %rd27;
	mov.u32 	%r160, %ctaid.x;
	shl.b32 	%r161, %r160, 4;
	mov.u32 	%r162, %tid.x;
	add.s32 	%r1, %r161, %r162;
	mov.u32 	%r163, %ctaid.y;
	shl.b32 	%r164, %r163, 4;
	mov.u32 	%r165, %tid.y;
	add.s32 	%r2, %r164, %r165;
	setp.ge.s32 	%p2, %r2, %r159;
	setp.ge.s32 	%p3, %r1, %r151;
	or.pred  	%p4, %p3, %p2;
	@%p4 bra 	$L__BB1_146;
	cvta.to.global.u64 	%rd28, %rd23;
	mad.lo.s32 	%r3, %r2, %r151, %r1;
	mul.lo.s32 	%r166, %r154, %r3;
	mul.wide.s32 	%rd29, %r166, 4;
	add.s64 	%rd2, %rd28, %rd29;
	setp.lt.s32 	%p5, %r152, 1;
	@%p5 bra 	$L__BB1_14;
	add.s32 	%r168, %r152, -1;
	and.b32  	%r4, %r152, 15;
	setp.lt.u32 	%p6, %r168, 15;
	mov.b32 	%r322, 0;
	@%p6 bra 	$L__BB1_5;
	and.b32  	%r322, %r152, 2147483632;
	mov.b32 	%r320, 0;
$L__BB1_4:
	.pragma "nounroll";
	mul.wide.u32 	%rd30, %r320, 4;
	add.s64 	%rd31, %rd2, %rd30;
	mov.b32 	%r170, 1065353216;
	st.global.u32 	[%rd31], %r170;
	st.global.u32 	[%rd31+4], %r170;
	st.global.u32 	[%rd31+8], %r170;
	st.global.u32 	[%rd31+12], %r170;
	st.global.u32 	[%rd31+16], %r170;
	st.global.u32 	[%rd31+20], %r170;
	st.global.u32 	[%rd31+24], %r170;
	st.global.u32 	[%rd31+28], %r170;
	st.global.u32 	[%rd31+32], %r170;
	st.global.u32 	[%rd31+36], %r170;
	st.global.u32 	[%rd31+40], %r170;
	st.global.u32 	[%rd31+44], %r170;
	st.global.u32 	[%rd31+48], %r170;
	st.global.u32 	[%rd31+52], %r170;
	st.global.u32 	[%rd31+56], %r170;
	st.global.u32 	[%rd31+60], %r170;
	add.s32 	%r320, %r320, 16;
	setp.ne.s32 	%p7, %r320, %r322;
	@%p7 bra 	$L__BB1_4;
$L__BB1_5:
	setp.eq.s32 	%p8, %r4, 0;
	@%p8 bra 	$L__BB1_14;
	and.b32  	%r9, %r152, 7;
	setp.lt.u32 	%p9, %r4, 8;
	@%p9 bra 	$L__BB1_8;
	mul.wide.u32 	%rd32, %r322, 4;
	add.s64 	%rd33, %rd2, %rd32;
	mov.b32 	%r171, 1065353216;
	st.global.u32 	[%rd33], %r171;
	st.global.u32 	[%rd33+4], %r171;
	st.global.u32 	[%rd33+8], %r171;
	st.global.u32 	[%rd33+12], %r171;
	st.global.u32 	[%rd33+16], %r171;
	st.global.u32 	[%rd33+20], %r171;
	st.global.u32 	[%rd33+24], %r171;
	st.global.u32 	[%rd33+28], %r171;
	add.s32 	%r322, %r322, 8;
$L__BB1_8:
	setp.eq.s32 	%p10, %r9, 0;
	@%p10 bra 	$L__BB1_14;
	and.b32  	%r12, %r152, 3;
	setp.lt.u32 	%p11, %r9, 4;
	@%p11 bra 	$L__BB1_11;
	mul.wide.u32 	%rd34, %r322, 4;
	add.s64 	%rd35, %rd2, %rd34;
	mov.b32 	%r172, 1065353216;
	st.global.u32 	[%rd35], %r172;
	st.global.u32 	[%rd35+4], %r172;
	st.global.u32 	[%rd35+8], %r172;
	st.global.u32 	[%rd35+12], %r172;
	add.s32 	%r322, %r322, 4;
$L__BB1_11:
	setp.eq.s32 	%p12, %r12, 0;
	@%p12 bra 	$L__BB1_14;
	mov.b32 	%r325, 0;
$L__BB1_13:
	.pragma "nounroll";
	mul.wide.u32 	%rd36, %r322, 4;
	add.s64 	%rd37, %rd2, %rd36;
	mov.b32 	%r174, 1065353216;
	st.global.u32 	[%rd37], %r174;
	add.s32 	%r322, %r322, 1;
	add.s32 	%r325, %r325, 1;
	setp.ne.s32 	%p13, %r325, %r12;
	@%p13 bra 	$L__BB1_13;
$L__BB1_14:
	mul.lo.s32 	%r175, %r155, %r3;
	cvt.s64.s32 	%rd3, %r175;
	mul.lo.s32 	%r176, %r158, %r3;
	cvta.to.global.u64 	%rd38, %rd26;
	mul.wide.s32 	%rd39, %r176, 4;
	add.s64 	%rd4, %rd38, %rd39;
	mul.lo.s32 	%r177, %r156, %r3;
	cvta.to.global.u64 	%rd40, %rd24;
	mul.wide.s32 	%rd41, %r177, 4;
	add.s64 	%rd5, %rd40, %rd41;
	mul.lo.s32 	%r19, %r157, %r3;
	min.s32 	%r178, %r152, %r153;
	setp.gt.s32 	%p1, %r178, 0;
	setp.lt.s32 	%p14, %r178, 1;
	@%p14 bra 	$L__BB1_30;
	and.b32  	%r20, %r153, 15;
	add.s32 	%r21, %r20, -1;
	and.b32  	%r22, %r153, 7;
	add.s32 	%r23, %r22, -1;
	and.b32  	%r24, %r153, 2147483632;
	and.b32  	%r25, %r153, 3;
	mov.b32 	%r326, 0;
$L__BB1_16:
	setp.lt.u32 	%p15, %r153, 16;
	mov.b32 	%r329, 0;
	@%p15 bra 	$L__BB1_19;
	mov.b32 	%r327, 0;
$L__BB1_18:
	.pragma "nounroll";
	mad.lo.s32 	%r182, %r327, %r152, %r326;
	mul.wide.u32 	%rd42, %r182, 4;
	add.s64 	%rd43, %rd2, %rd42;
	ld.global.f32 	%f72, [%rd43];
	add.s64 	%rd44, %rd5, %rd42;
	st.global.f32 	[%rd44], %f72;
	add.s32 	%r183, %r182, %r152;
	mul.wide.u32 	%rd45, %r183, 4;
	add.s64 	%rd46, %rd2, %rd45;
	ld.global.f32 	%f73, [%rd46];
	add.s64 	%rd47, %rd5, %rd45;
	st.global.f32 	[%rd47], %f73;
	add.s32 	%r184, %r183, %r152;
	mul.wide.u32 	%rd48, %r184, 4;
	add.s64 	%rd49, %rd2, %rd48;
	ld.global.f32 	%f74, [%rd49];
	add.s64 	%rd50, %rd5, %rd48;
	st.global.f32 	[%rd50], %f74;
	add.s32 	%r185, %r184, %r152;
	mul.wide.u32 	%rd51, %r185, 4;
	add.s64 	%rd52, %rd2, %rd51;
	ld.global.f32 	%f75, [%rd52];
	add.s64 	%rd53, %rd5, %rd51;
	st.global.f32 	[%rd53], %f75;
	add.s32 	%r186, %r185, %r152;
	mul.wide.u32 	%rd54, %r186, 4;
	add.s64 	%rd55, %rd2, %rd54;
	ld.global.f32 	%f76, [%rd55];
	add.s64 	%rd56, %rd5, %rd54;
	st.global.f32 	[%rd56], %f76;
	add.s32 	%r187, %r186, %r152;
	mul.wide.u32 	%rd57, %r187, 4;
	add.s64 	%rd58, %rd2, %rd57;
	ld.global.f32 	%f77, [%rd58];
	add.s64 	%rd59, %rd5, %rd57;
	st.global.f32 	[%rd59], %f77;
	add.s32 	%r188, %r187, %r152;
	mul.wide.u32 	%rd60, %r188, 4;
	add.s64 	%rd61, %rd2, %rd60;
	ld.global.f32 	%f78, [%rd61];
	add.s64 	%rd62, %rd5, %rd60;
	st.global.f32 	[%rd62], %f78;
	add.s32 	%r189, %r188, %r152;
	mul.wide.u32 	%rd63, %r189, 4;
	add.s64 	%rd64, %rd2, %rd63;
	ld.global.f32 	%f79, [%rd64];
	add.s64 	%rd65, %rd5, %rd63;
	st.global.f32 	[%rd65], %f79;
	add.s32 	%r190, %r189, %r152;
	mul.wide.u32 	%rd66, %r190, 4;
	add.s64 	%rd67, %rd2, %rd66;
	ld.global.f32 	%f80, [%rd67];
	add.s64 	%rd68, %rd5, %rd66;
	st.global.f32 	[%rd68], %f80;
	add.s32 	%r191, %r190, %r152;
	mul.wide.u32 	%rd69, %r191, 4;
	add.s64 	%rd70, %rd2, %rd69;
	ld.global.f32 	%f81, [%rd70];
	add.s64 	%rd71, %rd5, %rd69;
	st.global.f32 	[%rd71], %f81;
	add.s32 	%r192, %r191, %r152;
	mul.wide.u32 	%rd72, %r192, 4;
	add.s64 	%rd73, %rd2, %rd72;
	ld.global.f32 	%f82, [%rd73];
	add.s64 	%rd74, %rd5, %rd72;
	st.global.f32 	[%rd74], %f82;
	add.s32 	%r193, %r192, %r152;
	mul.wide.u32 	%rd75, %r193, 4;
	add.s64 	%rd76, %rd2, %rd75;
	ld.global.f32 	%f83, [%rd76];
	add.s64 	%rd77, %rd5, %rd75;
	st.global.f32 	[%rd77], %f83;
	add.s32 	%r194, %r193, %r152;
	mul.wide.u32 	%rd78, %r194, 4;
	add.s64 	%rd79, %rd2, %rd78;
	ld.global.f32 	%f84, [%rd79];
	add.s64 	%rd80, %rd5, %rd78;
	st.global.f32 	[%rd80], %f84;
	add.s32 	%r195, %r194, %r152;
	mul.wide.u32 	%rd81, %r195, 4;
	add.s64 	%rd82, %rd2, %rd81;
	ld.global.f32 	%f85, [%rd82];
	add.s64 	%rd83, %rd5, %rd81;
	st.global.f32 	[%rd83], %f85;
	add.s32 	%r196, %r195, %r152;
	mul.wide.u32 	%rd84, %r196, 4;
	add.s64 	%rd85, %rd2, %rd84;
	ld.global.f32 	%f86, [%rd85];
	add.s64 	%rd86, %rd5, %rd84;
	st.global.f32 	[%rd86], %f86;
	add.s32 	%r197, %r196, %r152;
	mul.wide.u32 	%rd87, %r197, 4;
	add.s64 	%rd88, %rd2, %rd87;
	ld.global.f32 	%f87, [%rd88];
	add.s64 	%rd89, %rd5, %rd87;
	st.global.f32 	[%rd89], %f87;
	add.s32 	%r327, %r327, 16;
	setp.ne.s32 	%p16, %r327, %r24;
	mov.u32 	%r329, %r24;
	@%p16 bra 	$L__BB1_18;
$L__BB1_19:
	setp.eq.s32 	%p17, %r20, 0;
	@%p17 bra 	$L__BB1_29;
	setp.lt.u32 	%p18, %r21, 7;
	@%p18 bra 	$L__BB1_22;
	mad.lo.s32 	%r198, %r329, %r152, %r326;
	mul.wide.u32 	%rd90, %r198, 4;
	add.s64 	%rd91, %rd2, %rd90;
	ld.global.f32 	%f88, [%rd91];
	add.s64 	%rd92, %rd5, %rd90;
	st.global.f32 	[%rd92], %f88;
	add.s32 	%r199, %r198, %r152;
	mul.wide.u32 	%rd93, %r199, 4;
	add.s64 	%rd94, %rd2, %rd93;
	ld.global.f32 	%f89, [%rd94];
	add.s64 	%rd95, %rd5, %rd93;
	st.global.f32 	[%rd95], %f89;
	add.s32 	%r200, %r199, %r152;
	mul.wide.u32 	%rd96, %r200, 4;
	add.s64 	%rd97, %rd2, %rd96;
	ld.global.f32 	%f90, [%rd97];
	add.s64 	%rd98, %rd5, %rd96;
	st.global.f32 	[%rd98], %f90;
	add.s32 	%r201, %r200, %r152;
	mul.wide.u32 	%rd99, %r201, 4;
	add.s64 	%rd100, %rd2, %rd99;
	ld.global.f32 	%f91, [%rd100];
	add.s64 	%rd101, %rd5, %rd99;
	st.global.f32 	[%rd101], %f91;
	add.s32 	%r202, %r201, %r152;
	mul.wide.u32 	%rd102, %r202, 4;
	add.s64 	%rd103, %rd2, %rd102;
	ld.global.f32 	%f92, [%rd103];
	add.s64 	%rd104, %rd5, %rd102;
	st.global.f32 	[%rd104], %f92;
	add.s32 	%r203, %r202, %r152;
	mul.wide.u32 	%rd105, %r203, 4;
	add.s64 	%rd106, %rd2, %rd105;
	ld.global.f32 	%f93, [%rd106];
	add.s64 	%rd107, %rd5, %rd105;
	st.global.f32 	[%rd107], %f93;
	add.s32 	%r204, %r203, %r152;
	mul.wide.u32 	%rd108, %r204, 4;
	add.s64 	%rd109, %rd2, %rd108;
	ld.global.f32 	%f94, [%rd109];
	add.s64 	%rd110, %rd5, %rd108;
	st.global.f32 	[%rd110], %f94;
	add.s32 	%r205, %r204, %r152;
	mul.wide.u32 	%rd111, %r205, 4;
	add.s64 	%rd112, %rd2, %rd111;
	ld.global.f32 	%f95, [%rd112];
	add.s64 	%rd113, %rd5, %rd111;
	st.global.f32 	[%rd113], %f95;
	add.s32 	%r329, %r329, 8;
$L__BB1_22:
	setp.eq.s32 	%p19, %r22, 0;
	@%p19 bra 	$L__BB1_29;
	setp.lt.u32 	%p20, %r23, 3;
	@%p20 bra 	$L__BB1_25;
	mad.lo.s32 	%r206, %r329, %r152, %r326;
	mul.wide.u32 	%rd114, %r206, 4;
	add.s64 	%rd115, %rd2, %rd114;
	ld.global.f32 	%f96, [%rd115];
	add.s64 	%rd116, %rd5, %rd114;
	st.global.f32 	[%rd116], %f96;
	add.s32 	%r207, %r206, %r152;
	mul.wide.u32 	%rd117, %r207, 4;
	add.s64 	%rd118, %rd2, %rd117;
	ld.global.f32 	%f97, [%rd118];
	add.s64 	%rd119, %rd5, %rd117;
	st.global.f32 	[%rd119], %f97;
	add.s32 	%r208, %r207, %r152;
	mul.wide.u32 	%rd120, %r208, 4;
	add.s64 	%rd121, %rd2, %rd120;
	ld.global.f32 	%f98, [%rd121];
	add.s64 	%rd122, %rd5, %rd120;
	st.global.f32 	[%rd122], %f98;
	add.s32 	%r209, %r208, %r152;
	mul.wide.u32 	%rd123, %r209, 4;
	add.s64 	%rd124, %rd2, %rd123;
	ld.global.f32 	%f99, [%rd124];
	add.s64 	%rd125, %rd5, %rd123;
	st.global.f32 	[%rd125], %f99;
	add.s32 	%r329, %r329, 4;
$L__BB1_25:
	setp.eq.s32 	%p21, %r25, 0;
	@%p21 bra 	$L__BB1_29;
	setp.eq.s32 	%p22, %r25, 1;
	mad.lo.s32 	%r34, %r329, %r152, %r326;
	mul.wide.u32 	%rd126, %r34, 4;
	add.s64 	%rd127, %rd2, %rd126;
	ld.global.f32 	%f100, [%rd127];
	add.s64 	%rd128, %rd5, %rd126;
	st.global.f32 	[%rd128], %f100;
	@%p22 bra 	$L__BB1_29;
	setp.eq.s32 	%p23, %r25, 2;
	add.s32 	%r35, %r34, %r152;
	mul.wide.u32 	%rd129, %r35, 4;
	add.s64 	%rd130, %rd2, %rd129;
	ld.global.f32 	%f101, [%rd130];
	add.s64 	%rd131, %rd5, %rd129;
	st.global.f32 	[%rd131], %f101;
	@%p23 bra 	$L__BB1_29;
	add.s32 	%r210, %r35, %r152;
	mul.wide.u32 	%rd132, %r210, 4;
	add.s64 	%rd133, %rd2, %rd132;
	ld.global.f32 	%f102, [%rd133];
	add.s64 	%rd134, %rd5, %rd132;
	st.global.f32 	[%rd134], %f102;
$L__BB1_29:
	add.s32 	%r326, %r326, 1;
	setp.ne.s32 	%p24, %r326, %r152;
	@%p24 bra 	$L__BB1_16;
$L__BB1_30:
	not.pred 	%p25, %p1;
	@%p25 bra 	$L__BB1_77;
	add.s32 	%r37, %r152, -1;
	and.b32  	%r38, %r152, 15;
	add.s32 	%r39, %r38, -1;
	and.b32  	%r40, %r152, 7;
	add.s32 	%r41, %r40, -1;
	and.b32  	%r42, %r152, 2147483632;
	and.b32  	%r43, %r152, 3;
	mov.b32 	%r331, 0;
$L__BB1_32:
	mul.lo.s32 	%r212, %r331, %r152;
	mul.wide.u32 	%rd135, %r212, 4;
	add.s64 	%rd6, %rd5, %rd135;
	setp.eq.s32 	%p26, %r331, 0;
	@%p26 bra 	$L__BB1_61;
	mov.b32 	%r340, 0;
$L__BB1_34:
	setp.lt.u32 	%p27, %r37, 15;
	mul.lo.s32 	%r215, %r340, %r152;
	mul.wide.u32 	%rd136, %r215, 4;
	add.s64 	%rd9, %rd5, %rd136;
	mov.b32 	%r347, 0;
	mov.f32 	%f766, 0f00000000;
	@%p27 bra 	$L__BB1_37;
	mov.b32 	%r341, 0;
	mov.f32 	%f766, 0f00000000;
$L__BB1_36:
	.pragma "nounroll";
	mul.wide.u32 	%rd137, %r341, 4;
	add.s64 	%rd138, %rd9, %rd137;
	ld.global.f32 	%f106, [%rd138];
	add.s64 	%rd139, %rd6, %rd137;
	ld.global.f32 	%f107, [%rd139];
	fma.rn.f32 	%f108, %f106, %f107, %f766;
	ld.global.f32 	%f109, [%rd138+4];
	ld.global.f32 	%f110, [%rd139+4];
	fma.rn.f32 	%f111, %f109, %f110, %f108;
	ld.global.f32 	%f112, [%rd138+8];
	ld.global.f32 	%f113, [%rd139+8];
	fma.rn.f32 	%f114, %f112, %f113, %f111;
	ld.global.f32 	%f115, [%rd138+12];
	ld.global.f32 	%f116, [%rd139+12];
	fma.rn.f32 	%f117, %f115, %f116, %f114;
	ld.global.f32 	%f118, [%rd138+16];
	ld.global.f32 	%f119, [%rd139+16];
	fma.rn.f32 	%f120, %f118, %f119, %f117;
	ld.global.f32 	%f121, [%rd138+20];
	ld.global.f32 	%f122, [%rd139+20];
	fma.rn.f32 	%f123, %f121, %f122, %f120;
	ld.global.f32 	%f124, [%rd138+24];
	ld.global.f32 	%f125, [%rd139+24];
	fma.rn.f32 	%f126, %f124, %f125, %f123;
	ld.global.f32 	%f127, [%rd138+28];
	ld.global.f32 	%f128, [%rd139+28];
	fma.rn.f32 	%f129, %f127, %f128, %f126;
	ld.global.f32 	%f130, [%rd138+32];
	ld.global.f32 	%f131, [%rd139+32];
	fma.rn.f32 	%f132, %f130, %f131, %f129;
	ld.global.f32 	%f133, [%rd138+36];
	ld.global.f32 	%f134, [%rd139+36];
	fma.rn.f32 	%f135, %f133, %f134, %f132;
	ld.global.f32 	%f136, [%rd138+40];
	ld.global.f32 	%f137, [%rd139+40];
	fma.rn.f32 	%f138, %f136, %f137, %f135;
	ld.global.f32 	%f139, [%rd138+44];
	ld.global.f32 	%f140, [%rd139+44];
	fma.rn.f32 	%f141, %f139, %f140, %f138;
	ld.global.f32 	%f142, [%rd138+48];
	ld.global.f32 	%f143, [%rd139+48];
	fma.rn.f32 	%f144, %f142, %f143, %f141;
	ld.global.f32 	%f145, [%rd138+52];
	ld.global.f32 	%f146, [%rd139+52];
	fma.rn.f32 	%f147, %f145, %f146, %f144;
	ld.global.f32 	%f148, [%rd138+56];
	ld.global.f32 	%f149, [%rd139+56];
	fma.rn.f32 	%f150, %f148, %f149, %f147;
	ld.global.f32 	%f151, [%rd138+60];
	ld.global.f32 	%f152, [%rd139+60];
	fma.rn.f32 	%f766, %f151, %f152, %f150;
	add.s32 	%r341, %r341, 16;
	setp.eq.s32 	%p28, %r341, %r42;
	mov.u32 	%r347, %r42;
	@%p28 bra 	$L__BB1_37;
	bra.uni 	$L__BB1_36;
$L__BB1_37:
	setp.eq.s32 	%p29, %r38, 0;
	@%p29 bra 	$L__BB1_47;
	setp.lt.u32 	%p30, %r39, 7;
	@%p30 bra 	$L__BB1_40;
	mul.wide.u32 	%rd140, %r347, 4;
	add.s64 	%rd141, %rd9, %rd140;
	ld.global.f32 	%f154, [%rd141];
	add.s64 	%rd142, %rd6, %rd140;
	ld.global.f32 	%f155, [%rd142];
	fma.rn.f32 	%f156, %f154, %f155, %f766;
	ld.global.f32 	%f157, [%rd141+4];
	ld.global.f32 	%f158, [%rd142+4];
	fma.rn.f32 	%f159, %f157, %f158, %f156;
	ld.global.f32 	%f160, [%rd141+8];
	ld.global.f32 	%f161, [%rd142+8];
	fma.rn.f32 	%f162, %f160, %f161, %f159;
	ld.global.f32 	%f163, [%rd141+12];
	ld.global.f32 	%f164, [%rd142+12];
	fma.rn.f32 	%f165, %f163, %f164, %f162;
	ld.global.f32 	%f166, [%rd141+16];
	ld.global.f32 	%f167, [%rd142+16];
	fma.rn.f32 	%f168, %f166, %f167, %f165;
	ld.global.f32 	%f169, [%rd141+20];
	ld.global.f32 	%f170, [%rd142+20];
	fma.rn.f32 	%f171, %f169, %f170, %f168;
	ld.global.f32 	%f172, [%rd141+24];
	ld.global.f32 	%f173, [%rd142+24];
	fma.rn.f32 	%f174, %f172, %f173, %f171;
	ld.global.f32 	%f175, [%rd141+28];
	ld.global.f32 	%f176, [%rd142+28];
	fma.rn.f32 	%f766, %f175, %f176, %f174;
	add.s32 	%r347, %r347, 8;
$L__BB1_40:
	setp.eq.s32 	%p31, %r40, 0;
	@%p31 bra 	$L__BB1_47;
	setp.lt.u32 	%p32, %r41, 3;
	@%p32 bra 	$L__BB1_43;
	mul.wide.u32 	%rd143, %r347, 4;
	add.s64 	%rd144, %rd9, %rd143;
	ld.global.f32 	%f178, [%rd144];
	add.s64 	%rd145, %rd6, %rd143;
	ld.global.f32 	%f179, [%rd145];
	fma.rn.f32 	%f180, %f178, %f179, %f766;
	ld.global.f32 	%f181, [%rd144+4];
	ld.global.f32 	%f182, [%rd145+4];
	fma.rn.f32 	%f183, %f181, %f182, %f180;
	ld.global.f32 	%f184, [%rd144+8];
	ld.global.f32 	%f185, [%rd145+8];
	fma.rn.f32 	%f186, %f184, %f185, %f183;
	ld.global.f32 	%f187, [%rd144+12];
	ld.global.f32 	%f188, [%rd145+12];
	fma.rn.f32 	%f766, %f187, %f188, %f186;
	add.s32 	%r347, %r347, 4;
$L__BB1_43:
	setp.eq.s32 	%p33, %r43, 0;
	@%p33 bra 	$L__BB1_47;
	setp.eq.s32 	%p34, %r43, 1;
	mul.wide.u32 	%rd146, %r347, 4;
	add.s64 	%rd12, %rd9, %rd146;
	ld.global.f32 	%f189, [%rd12];
	add.s64 	%rd13, %rd6, %rd146;
	ld.global.f32 	%f190, [%rd13];
	fma.rn.f32 	%f766, %f189, %f190, %f766;
	@%p34 bra 	$L__BB1_47;
	setp.eq.s32 	%p35, %r43, 2;
	ld.global.f32 	%f191, [%rd12+4];
	ld.global.f32 	%f192, [%rd13+4];
	fma.rn.f32 	%f766, %f191, %f192, %f766;
	@%p35 bra 	$L__BB1_47;
	ld.global.f32 	%f193, [%rd12+8];
	ld.global.f32 	%f194, [%rd13+8];
	fma.rn.f32 	%f766, %f193, %f194, %f766;
$L__BB1_47:
	setp.lt.u32 	%p36, %r37, 15;
	mov.b32 	%r344, 0;
	@%p36 bra 	$L__BB1_50;
	mov.b32 	%r342, 0;
$L__BB1_49:
	.pragma "nounroll";
	mul.wide.u32 	%rd147, %r342, 4;
	add.s64 	%rd148, %rd9, %rd147;
	ld.global.f32 	%f195, [%rd148];
	mul.f32 	%f196, %f766, %f195;
	add.s64 	%rd149, %rd6, %rd147;
	ld.global.f32 	%f197, [%rd149];
	sub.f32 	%f198, %f197, %f196;
	st.global.f32 	[%rd149], %f198;
	ld.global.f32 	%f199, [%rd148+4];
	mul.f32 	%f200, %f766, %f199;
	ld.global.f32 	%f201, [%rd149+4];
	sub.f32 	%f202, %f201, %f200;
	st.global.f32 	[%rd149+4], %f202;
	ld.global.f32 	%f203, [%rd148+8];
	mul.f32 	%f204, %f766, %f203;
	ld.global.f32 	%f205, [%rd149+8];
	sub.f32 	%f206, %f205, %f204;
	st.global.f32 	[%rd149+8], %f206;
	ld.global.f32 	%f207, [%rd148+12];
	mul.f32 	%f208, %f766, %f207;
	ld.global.f32 	%f209, [%rd149+12];
	sub.f32 	%f210, %f209, %f208;
	st.global.f32 	[%rd149+12], %f210;
	ld.global.f32 	%f211, [%rd148+16];
	mul.f32 	%f212, %f766, %f211;
	ld.global.f32 	%f213, [%rd149+16];
	sub.f32 	%f214, %f213, %f212;
	st.global.f32 	[%rd149+16], %f214;
	ld.global.f32 	%f215, [%rd148+20];
	mul.f32 	%f216, %f766, %f215;
	ld.global.f32 	%f217, [%rd149+20];
	sub.f32 	%f218, %f217, %f216;
	st.global.f32 	[%rd149+20], %f218;
	ld.global.f32 	%f219, [%rd148+24];
	mul.f32 	%f220, %f766, %f219;
	ld.global.f32 	%f221, [%rd149+24];
	sub.f32 	%f222, %f221, %f220;
	st.global.f32 	[%rd149+24], %f222;
	ld.global.f32 	%f223, [%rd148+28];
	mul.f32 	%f224, %f766, %f223;
	ld.global.f32 	%f225, [%rd149+28];
	sub.f32 	%f226, %f225, %f224;
	st.global.f32 	[%rd149+28], %f226;
	ld.global.f32 	%f227, [%rd148+32];
	mul.f32 	%f228, %f766, %f227;
	ld.global.f32 	%f229, [%rd149+32];
	sub.f32 	%f230, %f229, %f228;
	st.global.f32 	[%rd149+32], %f230;
	ld.global.f32 	%f231, [%rd148+36];
	mul.f32 	%f232, %f766, %f231;
	ld.global.f32 	%f233, [%rd149+36];
	sub.f32 	%f234, %f233, %f232;
	st.global.f32 	[%rd149+36], %f234;
	ld.global.f32 	%f235, [%rd148+40];
	mul.f32 	%f236, %f766, %f235;
	ld.global.f32 	%f237, [%rd149+40];
	sub.f32 	%f238, %f237, %f236;
	st.global.f32 	[%rd149+40], %f238;
	ld.global.f32 	%f239, [%rd148+44];
	mul.f32 	%f240, %f766, %f239;
	ld.global.f32 	%f241, [%rd149+44];
	sub.f32 	%f242, %f241, %f240;
	st.global.f32 	[%rd149+44], %f242;
	ld.global.f32 	%f243, [%rd148+48];
	mul.f32 	%f244, %f766, %f243;
	ld.global.f32 	%f245, [%rd149+48];
	sub.f32 	%f246, %f245, %f244;
	st.global.f32 	[%rd149+48], %f246;
	ld.global.f32 	%f247, [%rd148+52];
	mul.f32 	%f248, %f766, %f247;
	ld.global.f32 	%f249, [%rd149+52];
	sub.f32 	%f250, %f249, %f248;
	st.global.f32 	[%rd149+52], %f250;
	ld.global.f32 	%f251, [%rd148+56];
	mul.f32 	%f252, %f766, %f251;
	ld.global.f32 	%f253, [%rd149+56];
	sub.f32 	%f254, %f253, %f252;
	st.global.f32 	[%rd149+56], %f254;
	ld.global.f32 	%f255, [%rd148+60];
	mul.f32 	%f256, %f766, %f255;
	ld.global.f32 	%f257, [%rd149+60];
	sub.f32 	%f258, %f257, %f256;
	st.global.f32 	[%rd149+60], %f258;
	add.s32 	%r342, %r342, 16;
	setp.ne.s32 	%p37, %r342, %r42;
	mov.u32 	%r344, %r42;
	@%p37 bra 	$L__BB1_49;
$L__BB1_50:
	setp.eq.s32 	%p38, %r38, 0;
	@%p38 bra 	$L__BB1_60;
	setp.lt.u32 	%p39, %r39, 7;
	@%p39 bra 	$L__BB1_53;
	mul.wide.u32 	%rd150, %r344, 4;
	add.s64 	%rd151, %rd9, %rd150;
	ld.global.f32 	%f259, [%rd151];
	mul.f32 	%f260, %f766, %f259;
	add.s64 	%rd152, %rd6, %rd150;
	ld.global.f32 	%f261, [%rd152];
	sub.f32 	%f262, %f261, %f260;
	st.global.f32 	[%rd152], %f262;
	ld.global.f32 	%f263, [%rd151+4];
	mul.f32 	%f264, %f766, %f263;
	ld.global.f32 	%f265, [%rd152+4];
	sub.f32 	%f266, %f265, %f264;
	st.global.f32 	[%rd152+4], %f266;
	ld.global.f32 	%f267, [%rd151+8];
	mul.f32 	%f268, %f766, %f267;
	ld.global.f32 	%f269, [%rd152+8];
	sub.f32 	%f270, %f269, %f268;
	st.global.f32 	[%rd152+8], %f270;
	ld.global.f32 	%f271, [%rd151+12];
	mul.f32 	%f272, %f766, %f271;
	ld.global.f32 	%f273, [%rd152+12];
	sub.f32 	%f274, %f273, %f272;
	st.global.f32 	[%rd152+12], %f274;
	ld.global.f32 	%f275, [%rd151+16];
	mul.f32 	%f276, %f766, %f275;
	ld.global.f32 	%f277, [%rd152+16];
	sub.f32 	%f278, %f277, %f276;
	st.global.f32 	[%rd152+16], %f278;
	ld.global.f32 	%f279, [%rd151+20];
	mul.f32 	%f280, %f766, %f279;
	ld.global.f32 	%f281, [%rd152+20];
	sub.f32 	%f282, %f281, %f280;
	st.global.f32 	[%rd152+20], %f282;
	ld.global.f32 	%f283, [%rd151+24];
	mul.f32 	%f284, %f766, %f283;
	ld.global.f32 	%f285, [%rd152+24];
	sub.f32 	%f286, %f285, %f284;
	st.global.f32 	[%rd152+24], %f286;
	ld.global.f32 	%f287, [%rd151+28];
	mul.f32 	%f288, %f766, %f287;
	ld.global.f32 	%f289, [%rd152+28];
	sub.f32 	%f290, %f289, %f288;
	st.global.f32 	[%rd152+28], %f290;
	add.s32 	%r344, %r344, 8;
$L__BB1_53:
	setp.eq.s32 	%p40, %r40, 0;
	@%p40 bra 	$L__BB1_60;
	setp.lt.u32 	%p41, %r41, 3;
	@%p41 bra 	$L__BB1_56;
	mul.wide.u32 	%rd153, %r344, 4;
	add.s64 	%rd154, %rd9, %rd153;
	ld.global.f32 	%f291, [%rd154];
	mul.f32 	%f292, %f766, %f291;
	add.s64 	%rd155, %rd6, %rd153;
	ld.global.f32 	%f293, [%rd155];
	sub.f32 	%f294, %f293, %f292;
	st.global.f32 	[%rd155], %f294;
	ld.global.f32 	%f295, [%rd154+4];
	mul.f32 	%f296, %f766, %f295;
	ld.global.f32 	%f297, [%rd155+4];
	sub.f32 	%f298, %f297, %f296;
	st.global.f32 	[%rd155+4], %f298;
	ld.global.f32 	%f299, [%rd154+8];
	mul.f32 	%f300, %f766, %f299;
	ld.global.f32 	%f301, [%rd155+8];
	sub.f32 	%f302, %f301, %f300;
	st.global.f32 	[%rd155+8], %f302;
	ld.global.f32 	%f303, [%rd154+12];
	mul.f32 	%f304, %f766, %f303;
	ld.global.f32 	%f305, [%rd155+12];
	sub.f32 	%f306, %f305, %f304;
	st.global.f32 	[%rd155+12], %f306;
	add.s32 	%r344, %r344, 4;
$L__BB1_56:
	setp.eq.s32 	%p42, %r43, 0;
	@%p42 bra 	$L__BB1_60;
	setp.eq.s32 	%p43, %r43, 1;
	mul.wide.u32 	%rd156, %r344, 4;
	add.s64 	%rd10, %rd9, %rd156;
	ld.global.f32 	%f307, [%rd10];
	mul.f32 	%f308, %f766, %f307;
	add.s64 	%rd11, %rd6, %rd156;
	ld.global.f32 	%f309, [%rd11];
	sub.f32 	%f310, %f309, %f308;
	st.global.f32 	[%rd11], %f310;
	@%p43 bra 	$L__BB1_60;
	setp.eq.s32 	%p44, %r43, 2;
	ld.global.f32 	%f311, [%rd10+4];
	mul.f32 	%f312, %f766, %f311;
	ld.global.f32 	%f313, [%rd11+4];
	sub.f32 	%f314, %f313, %f312;
	st.global.f32 	[%rd11+4], %f314;
	@%p44 bra 	$L__BB1_60;
	ld.global.f32 	%f315, [%rd10+8];
	mul.f32 	%f316, %f766, %f315;
	ld.global.f32 	%f317, [%rd11+8];
	sub.f32 	%f318, %f317, %f316;
	st.global.f32 	[%rd11+8], %f318;
$L__BB1_60:
	add.s32 	%r340, %r340, 1;
	setp.eq.s32 	%p45, %r340, %r331;
	@%p45 bra 	$L__BB1_61;
	bra.uni 	$L__BB1_34;
$L__BB1_61:
	setp.lt.u32 	%p46, %r37, 15;
	mov.b32 	%r338, 0;
	mov.f32 	%f752, 0f00000000;
	@%p46 bra 	$L__BB1_96;
	mov.b32 	%r332, 0;
	mov.f32 	%f752, 0f00000000;
	bra.uni 	$L__BB1_95;
$L__BB1_63:
	setp.lt.u32 	%p55, %r37, 15;
	sqrt.rn.f32 	%f380, %f752;
	rcp.rn.f32 	%f4, %f380;
	mov.b32 	%r335, 0;
	@%p55 bra 	$L__BB1_66;
	mov.b32 	%r333, 0;
$L__BB1_65:
	.pragma "nounroll";
	mul.wide.u32 	%rd164, %r333, 4;
	add.s64 	%rd165, %rd6, %rd164;
	ld.global.f32 	%f381, [%rd165];
	mul.f32 	%f382, %f4, %f381;
	st.global.f32 	[%rd165], %f382;
	ld.global.f32 	%f383, [%rd165+4];
	mul.f32 	%f384, %f4, %f383;
	st.global.f32 	[%rd165+4], %f384;
	ld.global.f32 	%f385, [%rd165+8];
	mul.f32 	%f386, %f4, %f385;
	st.global.f32 	[%rd165+8], %f386;
	ld.global.f32 	%f387, [%rd165+12];
	mul.f32 	%f388, %f4, %f387;
	st.global.f32 	[%rd165+12], %f388;
	ld.global.f32 	%f389, [%rd165+16];
	mul.f32 	%f390, %f4, %f389;
	st.global.f32 	[%rd165+16], %f390;
	ld.global.f32 	%f391, [%rd165+20];
	mul.f32 	%f392, %f4, %f391;
	st.global.f32 	[%rd165+20], %f392;
	ld.global.f32 	%f393, [%rd165+24];
	mul.f32 	%f394, %f4, %f393;
	st.global.f32 	[%rd165+24], %f394;
	ld.global.f32 	%f395, [%rd165+28];
	mul.f32 	%f396, %f4, %f395;
	st.global.f32 	[%rd165+28], %f396;
	ld.global.f32 	%f397, [%rd165+32];
	mul.f32 	%f398, %f4, %f397;
	st.global.f32 	[%rd165+32], %f398;
	ld.global.f32 	%f399, [%rd165+36];
	mul.f32 	%f400, %f4, %f399;
	st.global.f32 	[%rd165+36], %f400;
	ld.global.f32 	%f401, [%rd165+40];
	mul.f32 	%f402, %f4, %f401;
	st.global.f32 	[%rd165+40], %f402;
	ld.global.f32 	%f403, [%rd165+44];
	mul.f32 	%f404, %f4, %f403;
	st.global.f32 	[%rd165+44], %f404;
	ld.global.f32 	%f405, [%rd165+48];
	mul.f32 	%f406, %f4, %f405;
	st.global.f32 	[%rd165+48], %f406;
	ld.global.f32 	%f407, [%rd165+52];
	mul.f32 	%f408, %f4, %f407;
	st.global.f32 	[%rd165+52], %f408;
	ld.global.f32 	%f409, [%rd165+56];
	mul.f32 	%f410, %f4, %f409;
	st.global.f32 	[%rd165+56], %f410;
	ld.global.f32 	%f411, [%rd165+60];
	mul.f32 	%f412, %f4, %f411;
	st.global.f32 	[%rd165+60], %f412;
	add.s32 	%r333, %r333, 16;
	setp.eq.s32 	%p56, %r333, %r42;
	mov.u32 	%r335, %r42;
	@%p56 bra 	$L__BB1_66;
	bra.uni 	$L__BB1_65;
$L__BB1_66:
	setp.eq.s32 	%p57, %r38, 0;
	@%p57 bra 	$L__BB1_76;
	setp.lt.u32 	%p58, %r39, 7;
	@%p58 bra 	$L__BB1_69;
	mul.wide.u32 	%rd166, %r335, 4;
	add.s64 	%rd167, %rd6, %rd166;
	ld.global.f32 	%f413, [%rd167];
	mul.f32 	%f414, %f4, %f413;
	st.global.f32 	[%rd167], %f414;
	ld.global.f32 	%f415, [%rd167+4];
	mul.f32 	%f416, %f4, %f415;
	st.global.f32 	[%rd167+4], %f416;
	ld.global.f32 	%f417, [%rd167+8];
	mul.f32 	%f418, %f4, %f417;
	st.global.f32 	[%rd167+8], %f418;
	ld.global.f32 	%f419, [%rd167+12];
	mul.f32 	%f420, %f4, %f419;
	st.global.f32 	[%rd167+12], %f420;
	ld.global.f32 	%f421, [%rd167+16];
	mul.f32 	%f422, %f4, %f421;
	st.global.f32 	[%rd167+16], %f422;
	ld.global.f32 	%f423, [%rd167+20];
	mul.f32 	%f424, %f4, %f423;
	st.global.f32 	[%rd167+20], %f424;
	ld.global.f32 	%f425, [%rd167+24];
	mul.f32 	%f426, %f4, %f425;
	st.global.f32 	[%rd167+24], %f426;
	ld.global.f32 	%f427, [%rd167+28];
	mul.f32 	%f428, %f4, %f427;
	st.global.f32 	[%rd167+28], %f428;
	add.s32 	%r335, %r335, 8;
$L__BB1_69:
	setp.eq.s32 	%p59, %r40, 0;
	@%p59 bra 	$L__BB1_76;
	setp.lt.u32 	%p60, %r41, 3;
	@%p60 bra 	$L__BB1_72;
	mul.wide.u32 	%rd168, %r335, 4;
	add.s64 	%rd169, %rd6, %rd168;
	ld.global.f32 	%f429, [%rd169];
	mul.f32 	%f430, %f4, %f429;
	st.global.f32 	[%rd169], %f430;
	ld.global.f32 	%f431, [%rd169+4];
	mul.f32 	%f432, %f4, %f431;
	st.global.f32 	[%rd169+4], %f432;
	ld.global.f32 	%f433, [%rd169+8];
	mul.f32 	%f434, %f4, %f433;
	st.global.f32 	[%rd169+8], %f434;
	ld.global.f32 	%f435, [%rd169+12];
	mul.f32 	%f436, %f4, %f435;
	st.global.f32 	[%rd169+12], %f436;
	add.s32 	%r335, %r335, 4;
$L__BB1_72:
	setp.eq.s32 	%p61, %r43, 0;
	@%p61 bra 	$L__BB1_76;
	setp.eq.s32 	%p62, %r43, 1;
	mul.wide.u32 	%rd170, %r335, 4;
	add.s64 	%rd7, %rd6, %rd170;
	ld.global.f32 	%f437, [%rd7];
	mul.f32 	%f438, %f4, %f437;
	st.global.f32 	[%rd7], %f438;
	@%p62 bra 	$L__BB1_76;
	setp.eq.s32 	%p63, %r43, 2;
	ld.global.f32 	%f439, [%rd7+4];
	mul.f32 	%f440, %f4, %f439;
	st.global.f32 	[%rd7+4], %f440;
	@%p63 bra 	$L__BB1_76;
	ld.global.f32 	%f441, [%rd7+8];
	mul.f32 	%f442, %f4, %f441;
	st.global.f32 	[%rd7+8], %f442;
$L__BB1_76:
	add.s32 	%r331, %r331, 1;
	setp.eq.s32 	%p64, %r331, %r153;
	@%p64 bra 	$L__BB1_77;
	bra.uni 	$L__BB1_32;
$L__BB1_77:
	setp.lt.s32 	%p65, %r153, 1;
	@%p65 bra 	$L__BB1_146;
	cvta.to.global.u64 	%rd171, %rd25;
	mul.wide.s32 	%rd172, %r19, 4;
	add.s64 	%rd14, %rd171, %rd172;
	and.b32  	%r76, %r153, 7;
	and.b32  	%r77, %r153, 3;
	add.s32 	%r78, %r152, -1;
	and.b32  	%r79, %r152, 15;
	and.b32  	%r80, %r152, 7;
	and.b32  	%r81, %r153, 2147483640;
	and.b32  	%r82, %r153, 1;
	and.b32  	%r83, %r152, 2147483632;
	and.b32  	%r84, %r152, 3;
	neg.s32 	%r85, %r81;
	add.s64 	%rd15, %rd14, -4;
	shl.b32 	%r86, %r153, 3;
	shl.b32 	%r87, %r153, 2;
	mul.lo.s32 	%r88, %r153, 5;
	mul.lo.s32 	%r89, %r153, 6;
	mov.b32 	%r349, 0;
	mov.b16 	%rs7, 0;
	mov.u16 	%rs8, %rs7;
	mov.u32 	%r350, %r153;
$L__BB1_79:
	mov.u32 	%r91, %r350;
	setp.lt.s32 	%p66, %r152, 1;
	add.s32 	%r350, %r91, -1;
	mul.lo.s32 	%r224, %r350, %r152;
	mul.wide.s32 	%rd173, %r224, 4;
	add.s64 	%rd16, %rd5, %rd173;
	@%p66 bra 	$L__BB1_106;
	mov.b32 	%r351, 0;
	cvt.s64.s32 	%rd267, %r91;
$L__BB1_81:
	setp.lt.u32 	%p74, %r78, 15;
	mul.lo.s32 	%r94, %r351, %r152;
	mov.b32 	%r354, 0;
	mov.f32 	%f774, 0f00000000;
	@%p74 bra 	$L__BB1_84;
	mov.b32 	%r352, 0;
	mov.f32 	%f774, 0f00000000;
$L__BB1_83:
	.pragma "nounroll";
	mul.wide.u32 	%rd238, %r352, 4;
	add.s64 	%rd239, %rd16, %rd238;
	ld.global.f32 	%f446, [%rd239];
	add.s32 	%r242, %r352, %r94;
	mul.wide.u32 	%rd240, %r242, 4;
	add.s64 	%rd241, %rd2, %rd240;
	ld.global.f32 	%f447, [%rd241];
	fma.rn.f32 	%f448, %f446, %f447, %f774;
	ld.global.f32 	%f449, [%rd239+4];
	ld.global.f32 	%f450, [%rd241+4];
	fma.rn.f32 	%f451, %f449, %f450, %f448;
	ld.global.f32 	%f452, [%rd239+8];
	ld.global.f32 	%f453, [%rd241+8];
	fma.rn.f32 	%f454, %f452, %f453, %f451;
	ld.global.f32 	%f455, [%rd239+12];
	ld.global.f32 	%f456, [%rd241+12];
	fma.rn.f32 	%f457, %f455, %f456, %f454;
	ld.global.f32 	%f458, [%rd239+16];
	ld.global.f32 	%f459, [%rd241+16];
	fma.rn.f32 	%f460, %f458, %f459, %f457;
	ld.global.f32 	%f461, [%rd239+20];
	ld.global.f32 	%f462, [%rd241+20];
	fma.rn.f32 	%f463, %f461, %f462, %f460;
	ld.global.f32 	%f464, [%rd239+24];
	ld.global.f32 	%f465, [%rd241+24];
	fma.rn.f32 	%f466, %f464, %f465, %f463;
	ld.global.f32 	%f467, [%rd239+28];
	ld.global.f32 	%f468, [%rd241+28];
	fma.rn.f32 	%f469, %f467, %f468, %f466;
	ld.global.f32 	%f470, [%rd239+32];
	ld.global.f32 	%f471, [%rd241+32];
	fma.rn.f32 	%f472, %f470, %f471, %f469;
	ld.global.f32 	%f473, [%rd239+36];
	ld.global.f32 	%f474, [%rd241+36];
	fma.rn.f32 	%f475, %f473, %f474, %f472;
	ld.global.f32 	%f476, [%rd239+40];
	ld.global.f32 	%f477, [%rd241+40];
	fma.rn.f32 	%f478, %f476, %f477, %f475;
	ld.global.f32 	%f479, [%rd239+44];
	ld.global.f32 	%f480, [%rd241+44];
	fma.rn.f32 	%f481, %f479, %f480, %f478;
	ld.global.f32 	%f482, [%rd239+48];
	ld.global.f32 	%f483, [%rd241+48];
	fma.rn.f32 	%f484, %f482, %f483, %f481;
	ld.global.f32 	%f485, [%rd239+52];
	ld.global.f32 	%f486, [%rd241+52];
	fma.rn.f32 	%f487, %f485, %f486, %f484;
	ld.global.f32 	%f488, [%rd239+56];
	ld.global.f32 	%f489, [%rd241+56];
	fma.rn.f32 	%f490, %f488, %f489, %f487;
	ld.global.f32 	%f491, [%rd239+60];
	ld.global.f32 	%f492, [%rd241+60];
	fma.rn.f32 	%f774, %f491, %f492, %f490;
	add.s32 	%r352, %r352, 16;
	setp.ne.s32 	%p75, %r352, %r83;
	mov.u32 	%r354, %r83;
	@%p75 bra 	$L__BB1_83;
$L__BB1_84:
	setp.eq.s32 	%p76, %r79, 0;
	@%p76 bra 	$L__BB1_94;
	add.s32 	%r243, %r79, -1;
	setp.lt.u32 	%p77, %r243, 7;
	@%p77 bra 	$L__BB1_87;
	cvt.u64.u32 	%rd242, %r354;
	mul.wide.u32 	%rd243, %r354, 4;
	add.s64 	%rd244, %rd16, %rd243;
	ld.global.f32 	%f494, [%rd244];
	add.s32 	%r244, %r354, %r94;
	mul.wide.u32 	%rd245, %r244, 4;
	add.s64 	%rd246, %rd2, %rd245;
	ld.global.f32 	%f495, [%rd246];
	fma.rn.f32 	%f496, %f494, %f495, %f774;
	ld.global.f32 	%f497, [%rd244+4];
	cvt.u64.u32 	%rd247, %r94;
	add.s64 	%rd248, %rd242, %rd247;
	shl.b64 	%rd249, %rd248, 2;
	add.s64 	%rd250, %rd2, %rd249;
	ld.global.f32 	%f498, [%rd250+4];
	fma.rn.f32 	%f499, %f497, %f498, %f496;
	ld.global.f32 	%f500, [%rd244+8];
	ld.global.f32 	%f501, [%rd250+8];
	fma.rn.f32 	%f502, %f500, %f501, %f499;
	ld.global.f32 	%f503, [%rd244+12];
	ld.global.f32 	%f504, [%rd250+12];
	fma.rn.f32 	%f505, %f503, %f504, %f502;
	ld.global.f32 	%f506, [%rd244+16];
	ld.global.f32 	%f507, [%rd250+16];
	fma.rn.f32 	%f508, %f506, %f507, %f505;
	ld.global.f32 	%f509, [%rd244+20];
	ld.global.f32 	%f510, [%rd250+20];
	fma.rn.f32 	%f511, %f509, %f510, %f508;
	ld.global.f32 	%f512, [%rd244+24];
	ld.global.f32 	%f513, [%rd250+24];
	fma.rn.f32 	%f514, %f512, %f513, %f511;
	ld.global.f32 	%f515, [%rd244+28];
	ld.global.f32 	%f516, [%rd250+28];
	fma.rn.f32 	%f774, %f515, %f516, %f514;
	add.s32 	%r354, %r354, 8;
$L__BB1_87:
	setp.eq.s32 	%p78, %r80, 0;
	@%p78 bra 	$L__BB1_94;
	add.s32 	%r245, %r80, -1;
	setp.lt.u32 	%p79, %r245, 3;
	@%p79 bra 	$L__BB1_90;
	cvt.u64.u32 	%rd251, %r354;
	mul.wide.u32 	%rd252, %r354, 4;
	add.s64 	%rd253, %rd16, %rd252;
	ld.global.f32 	%f518, [%rd253];
	add.s32 	%r246, %r354, %r94;
	mul.wide.u32 	%rd254, %r246, 4;
	add.s64 	%rd255, %rd2, %rd254;
	ld.global.f32 	%f519, [%rd255];
	fma.rn.f32 	%f520, %f518, %f519, %f774;
	ld.global.f32 	%f521, [%rd253+4];
	cvt.u64.u32 	%rd256, %r94;
	add.s64 	%rd257, %rd251, %rd256;
	shl.b64 	%rd258, %rd257, 2;
	add.s64 	%rd259, %rd2, %rd258;
	ld.global.f32 	%f522, [%rd259+4];
	fma.rn.f32 	%f523, %f521, %f522, %f520;
	ld.global.f32 	%f524, [%rd253+8];
	ld.global.f32 	%f525, [%rd259+8];
	fma.rn.f32 	%f526, %f524, %f525, %f523;
	ld.global.f32 	%f527, [%rd253+12];
	ld.global.f32 	%f528, [%rd259+12];
	fma.rn.f32 	%f774, %f527, %f528, %f526;
	add.s32 	%r354, %r354, 4;
$L__BB1_90:
	setp.eq.s32 	%p80, %r84, 0;
	@%p80 bra 	$L__BB1_94;
	setp.eq.s32 	%p81, %r84, 1;
	cvt.u64.u32 	%rd17, %r354;
	mul.wide.u32 	%rd260, %r354, 4;
	add.s64 	%rd18, %rd16, %rd260;
	ld.global.f32 	%f529, [%rd18];
	add.s32 	%r247, %r354, %r94;
	mul.wide.u32 	%rd261, %r247, 4;
	add.s64 	%rd262, %rd2, %rd261;
	ld.global.f32 	%f530, [%rd262];
	fma.rn.f32 	%f774, %f529, %f530, %f774;
	@%p81 bra 	$L__BB1_94;
	setp.eq.s32 	%p82, %r84, 2;
	ld.global.f32 	%f531, [%rd18+4];
	cvt.u64.u32 	%rd263, %r94;
	add.s64 	%rd264, %rd17, %rd263;
	shl.b64 	%rd265, %rd264, 2;
	add.s64 	%rd19, %rd2, %rd265;
	ld.global.f32 	%f532, [%rd19+4];
	fma.rn.f32 	%f774, %f531, %f532, %f774;
	@%p82 bra 	$L__BB1_94;
	ld.global.f32 	%f533, [%rd18+8];
	ld.global.f32 	%f534, [%rd19+8];
	fma.rn.f32 	%f774, %f533, %f534, %f774;
$L__BB1_94:
	mul.lo.s32 	%r248, %r351, %r153;
	cvt.u64.u32 	%rd266, %r248;
	add.s64 	%rd268, %rd266, %rd267;
	shl.b64 	%rd269, %rd268, 2;
	add.s64 	%rd270, %rd14, %rd269;
	st.global.f32 	[%rd270+-4], %f774;
	add.s32 	%r351, %r351, 1;
	setp.eq.s32 	%p83, %r351, %r153;
	@%p83 bra 	$L__BB1_117;
	bra.uni 	$L__BB1_81;
$L__BB1_95:
	.pragma "nounroll";
	mul.wide.u32 	%rd157, %r332, 4;
	add.s64 	%rd158, %rd6, %rd157;
	ld.global.f32 	%f322, [%rd158];
	fma.rn.f32 	%f323, %f322, %f322, %f752;
	ld.global.f32 	%f324, [%rd158+4];
	fma.rn.f32 	%f325, %f324, %f324, %f323;
	ld.global.f32 	%f326, [%rd158+8];
	fma.rn.f32 	%f327, %f326, %f326, %f325;
	ld.global.f32 	%f328, [%rd158+12];
	fma.rn.f32 	%f329, %f328, %f328, %f327;
	ld.global.f32 	%f330, [%rd158+16];
	fma.rn.f32 	%f331, %f330, %f330, %f329;
	ld.global.f32 	%f332, [%rd158+20];
	fma.rn.f32 	%f333, %f332, %f332, %f331;
	ld.global.f32 	%f334, [%rd158+24];
	fma.rn.f32 	%f335, %f334, %f334, %f333;
	ld.global.f32 	%f336, [%rd158+28];
	fma.rn.f32 	%f337, %f336, %f336, %f335;
	ld.global.f32 	%f338, [%rd158+32];
	fma.rn.f32 	%f339, %f338, %f338, %f337;
	ld.global.f32 	%f340, [%rd158+36];
	fma.rn.f32 	%f341, %f340, %f340, %f339;
	ld.global.f32 	%f342, [%rd158+40];
	fma.rn.f32 	%f343, %f342, %f342, %f341;
	ld.global.f32 	%f344, [%rd158+44];
	fma.rn.f32 	%f345, %f344, %f344, %f343;
	ld.global.f32 	%f346, [%rd158+48];
	fma.rn.f32 	%f347, %f346, %f346, %f345;
	ld.global.f32 	%f348, [%rd158+52];
	fma.rn.f32 	%f349, %f348, %f348, %f347;
	ld.global.f32 	%f350, [%rd158+56];
	fma.rn.f32 	%f351, %f350, %f350, %f349;
	ld.global.f32 	%f352, [%rd158+60];
	fma.rn.f32 	%f752, %f352, %f352, %f351;
	add.s32 	%r332, %r332, 16;
	setp.eq.s32 	%p47, %r332, %r42;
	mov.u32 	%r338, %r42;
	@%p47 bra 	$L__BB1_96;
	bra.uni 	$L__BB1_95;
$L__BB1_96:
	setp.eq.s32 	%p48, %r38, 0;
	@%p48 bra 	$L__BB1_63;
	setp.lt.u32 	%p49, %r39, 7;
	@%p49 bra 	$L__BB1_99;
	mul.wide.u32 	%rd159, %r338, 4;
	add.s64 	%rd160, %rd6, %rd159;
	ld.global.f32 	%f354, [%rd160];
	fma.rn.f32 	%f355, %f354, %f354, %f752;
	ld.global.f32 	%f356, [%rd160+4];
	fma.rn.f32 	%f357, %f356, %f356, %f355;
	ld.global.f32 	%f358, [%rd160+8];
	fma.rn.f32 	%f359, %f358, %f358, %f357;
	ld.global.f32 	%f360, [%rd160+12];
	fma.rn.f32 	%f361, %f360, %f360, %f359;
	ld.global.f32 	%f362, [%rd160+16];
	fma.rn.f32 	%f363, %f362, %f362, %f361;
	ld.global.f32 	%f364, [%rd160+20];
	fma.rn.f32 	%f365, %f364, %f364, %f363;
	ld.global.f32 	%f366, [%rd160+24];
	fma.rn.f32 	%f367, %f366, %f366, %f365;
	ld.global.f32 	%f368, [%rd160+28];
	fma.rn.f32 	%f752, %f368, %f368, %f367;
	add.s32 	%r338, %r338, 8;
$L__BB1_99:
	setp.eq.s32 	%p50, %r40, 0;
	@%p50 bra 	$L__BB1_63;
	setp.lt.u32 	%p51, %r41, 3;
	@%p51 bra 	$L__BB1_102;
	mul.wide.u32 	%rd161, %r338, 4;
	add.s64 	%rd162, %rd6, %rd161;
	ld.global.f32 	%f370, [%rd162];
	fma.rn.f32 	%f371, %f370, %f370, %f752;
	ld.global.f32 	%f372, [%rd162+4];
	fma.rn.f32 	%f373, %f372, %f372, %f371;
	ld.global.f32 	%f374, [%rd162+8];
	fma.rn.f32 	%f375, %f374, %f374, %f373;
	ld.global.f32 	%f376, [%rd162+12];
	fma.rn.f32 	%f752, %f376, %f376, %f375;
	add.s32 	%r338, %r338, 4;
$L__BB1_102:
	setp.eq.s32 	%p52, %r43, 0;
	@%p52 bra 	$L__BB1_63;
	setp.eq.s32 	%p53, %r43, 1;
	mul.wide.u32 	%rd163, %r338, 4;
	add.s64 	%rd8, %rd6, %rd163;
	ld.global.f32 	%f377, [%rd8];
	fma.rn.f32 	%f752, %f377, %f377, %f752;
	@%p53 bra 	$L__BB1_63;
	setp.eq.s32 	%p54, %r43, 2;
	ld.global.f32 	%f378, [%rd8+4];
	fma.rn.f32 	%f752, %f378, %f378, %f752;
	@%p54 bra 	$L__BB1_63;
	ld.global.f32 	%f379, [%rd8+8];
	fma.rn.f32 	%f752, %f379, %f379, %f752;
	bra.uni 	$L__BB1_63;
$L__BB1_106:
	setp.lt.u32 	%p67, %r153, 8;
	mov.b32 	%r357, 0;
	@%p67 bra 	$L__BB1_109;
	mul.lo.s32 	%r360, %r153, 7;
	shl.b32 	%r365, %r153, 1;
	mul.lo.s32 	%r364, %r153, 3;
	mov.b32 	%r359, 0;
	mov.u32 	%r361, %r89;
	mov.u32 	%r362, %r88;
	mov.u32 	%r363, %r87;
	mov.u32 	%r366, %r153;
	mov.u32 	%r367, %r85;
$L__BB1_108:
	.pragma "nounroll";
	cvt.s64.s32 	%rd174, %r366;
	cvt.s64.s32 	%rd175, %r91;
	add.s64 	%rd176, %rd175, %rd174;
	shl.b64 	%rd177, %rd176, 2;
	add.s64 	%rd178, %rd15, %rd177;
	cvt.s64.s32 	%rd179, %r365;
	add.s64 	%rd180, %rd175, %rd179;
	shl.b64 	%rd181, %rd180, 2;
	add.s64 	%rd182, %rd15, %rd181;
	cvt.s64.s32 	%rd183, %r364;
	add.s64 	%rd184, %rd175, %rd183;
	shl.b64 	%rd185, %rd184, 2;
	add.s64 	%rd186, %rd15, %rd185;
	cvt.s64.s32 	%rd187, %r363;
	add.s64 	%rd188, %rd175, %rd187;
	shl.b64 	%rd189, %rd188, 2;
	add.s64 	%rd190, %rd15, %rd189;
	cvt.s64.s32 	%rd191, %r362;
	add.s64 	%rd192, %rd175, %rd191;
	shl.b64 	%rd193, %rd192, 2;
	add.s64 	%rd194, %rd15, %rd193;
	cvt.s64.s32 	%rd195, %r361;
	add.s64 	%rd196, %rd175, %rd195;
	shl.b64 	%rd197, %rd196, 2;
	add.s64 	%rd198, %rd15, %rd197;
	cvt.s64.s32 	%rd199, %r360;
	add.s64 	%rd200, %rd175, %rd199;
	shl.b64 	%rd201, %rd200, 2;
	add.s64 	%rd202, %rd15, %rd201;
	cvt.s64.s32 	%rd203, %r359;
	add.s64 	%rd204, %rd175, %rd203;
	shl.b64 	%rd205, %rd204, 2;
	add.s64 	%rd206, %rd15, %rd205;
	mov.b32 	%r227, 0;
	st.global.u32 	[%rd206], %r227;
	st.global.u32 	[%rd178], %r227;
	st.global.u32 	[%rd182], %r227;
	st.global.u32 	[%rd186], %r227;
	st.global.u32 	[%rd190], %r227;
	st.global.u32 	[%rd194], %r227;
	st.global.u32 	[%rd198], %r227;
	st.global.u32 	[%rd202], %r227;
	add.s32 	%r367, %r367, 8;
	add.s32 	%r366, %r366, %r86;
	add.s32 	%r365, %r365, %r86;
	add.s32 	%r364, %r364, %r86;
	add.s32 	%r363, %r363, %r86;
	add.s32 	%r362, %r362, %r86;
	add.s32 	%r361, %r361, %r86;
	add.s32 	%r360, %r360, %r86;
	add.s32 	%r359, %r359, %r86;
	setp.eq.s32 	%p68, %r367, 0;
	mov.u32 	%r357, %r81;
	@%p68 bra 	$L__BB1_109;
	bra.uni 	$L__BB1_108;
$L__BB1_109:
	setp.eq.s32 	%p69, %r76, 0;
	@%p69 bra 	$L__BB1_117;
	add.s32 	%r228, %r76, -1;
	setp.lt.u32 	%p70, %r228, 3;
	@%p70 bra 	$L__BB1_112;
	mul.lo.s32 	%r229, %r357, %r153;
	cvt.s64.s32 	%rd207, %r229;
	cvt.s64.s32 	%rd208, %r91;
	add.s64 	%rd209, %rd207, %rd208;
	shl.b64 	%rd210, %rd209, 2;
	add.s64 	%rd211, %rd14, %rd210;
	mov.b32 	%r230, 0;
	st.global.u32 	[%rd211+-4], %r230;
	add.s32 	%r231, %r229, %r153;
	cvt.s64.s32 	%rd212, %r231;
	add.s64 	%rd213, %rd212, %rd208;
	shl.b64 	%rd214, %rd213, 2;
	add.s64 	%rd215, %rd14, %rd214;
	st.global.u32 	[%rd215+-4], %r230;
	add.s32 	%r232, %r231, %r153;
	cvt.s64.s32 	%rd216, %r232;
	add.s64 	%rd217, %rd216, %rd208;
	shl.b64 	%rd218, %rd217, 2;
	add.s64 	%rd219, %rd14, %rd218;
	st.global.u32 	[%rd219+-4], %r230;
	add.s32 	%r233, %r232, %r153;
	cvt.s64.s32 	%rd220, %r233;
	add.s64 	%rd221, %rd220, %rd208;
	shl.b64 	%rd222, %rd221, 2;
	add.s64 	%rd223, %rd14, %rd222;
	st.global.u32 	[%rd223+-4], %r230;
	add.s32 	%r357, %r357, 4;
$L__BB1_112:
	setp.eq.s32 	%p71, %r77, 0;
	@%p71 bra 	$L__BB1_117;
	setp.eq.s32 	%p72, %r77, 1;
	@%p72 bra 	$L__BB1_115;
	mul.lo.s32 	%r234, %r357, %r153;
	cvt.s64.s32 	%rd224, %r234;
	cvt.s64.s32 	%rd225, %r91;
	add.s64 	%rd226, %rd224, %rd225;
	shl.b64 	%rd227, %rd226, 2;
	add.s64 	%rd228, %rd14, %rd227;
	mov.b32 	%r235, 0;
	st.global.u32 	[%rd228+-4], %r235;
	add.s32 	%r236, %r234, %r153;
	cvt.s64.s32 	%rd229, %r236;
	add.s64 	%rd230, %rd229, %rd225;
	shl.b64 	%rd231, %rd230, 2;
	add.s64 	%rd232, %rd14, %rd231;
	st.global.u32 	[%rd232+-4], %r235;
	add.s32 	%r357, %r357, 2;
$L__BB1_115:
	setp.eq.s32 	%p73, %r82, 0;
	@%p73 bra 	$L__BB1_117;
	mul.lo.s32 	%r237, %r357, %r153;
	cvt.s64.s32 	%rd233, %r237;
	cvt.s64.s32 	%rd234, %r91;
	add.s64 	%rd235, %rd233, %rd234;
	shl.b64 	%rd236, %rd235, 2;
	add.s64 	%rd237, %rd14, %rd236;
	mov.b32 	%r238, 0;
	st.global.u32 	[%rd237+-4], %r238;
$L__BB1_117:
	setp.lt.s32 	%p84, %r152, 1;
	mov.f32 	%f790, 0f00000000;
	@%p84 bra 	$L__BB1_131;
	setp.lt.u32 	%p85, %r78, 15;
	mov.b32 	%r369, 0;
	mov.f32 	%f790, 0f00000000;
	@%p85 bra 	$L__BB1_121;
	mov.b32 	%r371, 0;
	mov.f32 	%f790, 0f00000000;
$L__BB1_120:
	.pragma "nounroll";
	cvt.u64.u32 	%rd271, %r371;
	mul.wide.u32 	%rd272, %r371, 4;
	add.s64 	%rd273, %rd16, %rd272;
	ld.global.f32 	%f539, [%rd273];
	add.s64 	%rd274, %rd271, %rd3;
	shl.b64 	%rd275, %rd274, 2;
	add.s64 	%rd276, %rd1, %rd275;
	ld.global.f32 	%f540, [%rd276];
	fma.rn.f32 	%f541, %f539, %f540, %f790;
	ld.global.f32 	%f542, [%rd273+4];
	ld.global.f32 	%f543, [%rd276+4];
	fma.rn.f32 	%f544, %f542, %f543, %f541;
	ld.global.f32 	%f545, [%rd273+8];
	ld.global.f32 	%f546, [%rd276+8];
	fma.rn.f32 	%f547, %f545, %f546, %f544;
	ld.global.f32 	%f548, [%rd273+12];
	ld.global.f32 	%f549, [%rd276+12];
	fma.rn.f32 	%f550, %f548, %f549, %f547;
	ld.global.f32 	%f551, [%rd273+16];
	ld.global.f32 	%f552, [%rd276+16];
	fma.rn.f32 	%f553, %f551, %f552, %f550;
	ld.global.f32 	%f554, [%rd273+20];
	ld.global.f32 	%f555, [%rd276+20];
	fma.rn.f32 	%f556, %f554, %f555, %f553;
	ld.global.f32 	%f557, [%rd273+24];
	ld.global.f32 	%f558, [%rd276+24];
	fma.rn.f32 	%f559, %f557, %f558, %f556;
	ld.global.f32 	%f560, [%rd273+28];
	ld.global.f32 	%f561, [%rd276+28];
	fma.rn.f32 	%f562, %f560, %f561, %f559;
	ld.global.f32 	%f563, [%rd273+32];
	ld.global.f32 	%f564, [%rd276+32];
	fma.rn.f32 	%f565, %f563, %f564, %f562;
	ld.global.f32 	%f566, [%rd273+36];
	ld.global.f32 	%f567, [%rd276+36];
	fma.rn.f32 	%f568, %f566, %f567, %f565;
	ld.global.f32 	%f569, [%rd273+40];
	ld.global.f32 	%f570, [%rd276+40];
	fma.rn.f32 	%f571, %f569, %f570, %f568;
	ld.global.f32 	%f572, [%rd273+44];
	ld.global.f32 	%f573, [%rd276+44];
	fma.rn.f32 	%f574, %f572, %f573, %f571;
	ld.global.f32 	%f575, [%rd273+48];
	ld.global.f32 	%f576, [%rd276+48];
	fma.rn.f32 	%f577, %f575, %f576, %f574;
	ld.global.f32 	%f578, [%rd273+52];
	ld.global.f32 	%f579, [%rd276+52];
	fma.rn.f32 	%f580, %f578, %f579, %f577;
	ld.global.f32 	%f581, [%rd273+56];
	ld.global.f32 	%f582, [%rd276+56];
	fma.rn.f32 	%f583, %f581, %f582, %f580;
	ld.global.f32 	%f584, [%rd273+60];
	ld.global.f32 	%f585, [%rd276+60];
	fma.rn.f32 	%f790, %f584, %f585, %f583;
	add.s32 	%r371, %r371, 16;
	setp.eq.s32 	%p86, %r371, %r83;
	mov.u32 	%r369, %r83;
	@%p86 bra 	$L__BB1_121;
	bra.uni 	$L__BB1_120;
$L__BB1_121:
	setp.eq.s32 	%p87, %r79, 0;
	@%p87 bra 	$L__BB1_131;
	add.s32 	%r251, %r79, -1;
	setp.lt.u32 	%p88, %r251, 7;
	@%p88 bra 	$L__BB1_124;
	cvt.u64.u32 	%rd277, %r369;
	mul.wide.u32 	%rd278, %r369, 4;
	add.s64 	%rd279, %rd16, %rd278;
	ld.global.f32 	%f587, [%rd279];
	add.s64 	%rd280, %rd277, %rd3;
	shl.b64 	%rd281, %rd280, 2;
	add.s64 	%rd282, %rd1, %rd281;
	ld.global.f32 	%f588, [%rd282];
	fma.rn.f32 	%f589, %f587, %f588, %f790;
	ld.global.f32 	%f590, [%rd279+4];
	ld.global.f32 	%f591, [%rd282+4];
	fma.rn.f32 	%f592, %f590, %f591, %f589;
	ld.global.f32 	%f593, [%rd279+8];
	ld.global.f32 	%f594, [%rd282+8];
	fma.rn.f32 	%f595, %f593, %f594, %f592;
	ld.global.f32 	%f596, [%rd279+12];
	ld.global.f32 	%f597, [%rd282+12];
	fma.rn.f32 	%f598, %f596, %f597, %f595;
	ld.global.f32 	%f599, [%rd279+16];
	ld.global.f32 	%f600, [%rd282+16];
	fma.rn.f32 	%f601, %f599, %f600, %f598;
	ld.global.f32 	%f602, [%rd279+20];
	ld.global.f32 	%f603, [%rd282+20];
	fma.rn.f32 	%f604, %f602, %f603, %f601;
	ld.global.f32 	%f605, [%rd279+24];
	ld.global.f32 	%f606, [%rd282+24];
	fma.rn.f32 	%f607, %f605, %f606, %f604;
	ld.global.f32 	%f608, [%rd279+28];
	ld.global.f32 	%f609, [%rd282+28];
	fma.rn.f32 	%f790, %f608, %f609, %f607;
	add.s32 	%r369, %r369, 8;
$L__BB1_124:
	setp.eq.s32 	%p89, %r80, 0;
	@%p89 bra 	$L__BB1_131;
	add.s32 	%r252, %r80, -1;
	setp.lt.u32 	%p90, %r252, 3;
	@%p90 bra 	$L__BB1_127;
	cvt.u64.u32 	%rd283, %r369;
	mul.wide.u32 	%rd284, %r369, 4;
	add.s64 	%rd285, %rd16, %rd284;
	ld.global.f32 	%f611, [%rd285];
	add.s64 	%rd286, %rd283, %rd3;
	shl.b64 	%rd287, %rd286, 2;
	add.s64 	%rd288, %rd1, %rd287;
	ld.global.f32 	%f612, [%rd288];
	fma.rn.f32 	%f613, %f611, %f612, %f790;
	ld.global.f32 	%f614, [%rd285+4];
	ld.global.f32 	%f615, [%rd288+4];
	fma.rn.f32 	%f616, %f614, %f615, %f613;
	ld.global.f32 	%f617, [%rd285+8];
	ld.global.f32 	%f618, [%rd288+8];
	fma.rn.f32 	%f619, %f617, %f618, %f616;
	ld.global.f32 	%f620, [%rd285+12];
	ld.global.f32 	%f621, [%rd288+12];
	fma.rn.f32 	%f790, %f620, %f621, %f619;
	add.s32 	%r369, %r369, 4;
$L__BB1_127:
	setp.eq.s32 	%p91, %r84, 0;
	@%p91 bra 	$L__BB1_131;
	setp.eq.s32 	%p92, %r84, 1;
	cvt.u64.u32 	%rd289, %r369;
	mul.wide.u32 	%rd290, %r369, 4;
	add.s64 	%rd20, %rd16, %rd290;
	ld.global.f32 	%f622, [%rd20];
	add.s64 	%rd291, %rd289, %rd3;
	shl.b64 	%rd292, %rd291, 2;
	add.s64 	%rd21, %rd1, %rd292;
	ld.global.f32 	%f623, [%rd21];
	fma.rn.f32 	%f790, %f622, %f623, %f790;
	@%p92 bra 	$L__BB1_131;
	setp.eq.s32 	%p93, %r84, 2;
	ld.global.f32 	%f624, [%rd20+4];
	ld.global.f32 	%f625, [%rd21+4];
	fma.rn.f32 	%f790, %f624, %f625, %f790;
	@%p93 bra 	$L__BB1_131;
	ld.global.f32 	%f626, [%rd20+8];
	ld.global.f32 	%f627, [%rd21+8];
	fma.rn.f32 	%f790, %f626, %f627, %f790;
$L__BB1_131:
	setp.le.s32 	%p94, %r153, %r91;
	@%p94 bra 	$L__BB1_145;
	add.s32 	%r253, %r349, -1;
	setp.lt.u32 	%p95, %r253, 15;
	mov.u32 	%r374, %r153;
	@%p95 bra 	$L__BB1_135;
	and.b32  	%r134, %r349, -16;
	mov.b32 	%r373, 0;
	mov.u32 	%r374, %r153;
$L__BB1_134:
	.pragma "nounroll";
	add.s32 	%r255, %r374, -1;
	mul.lo.s32 	%r256, %r255, %r153;
	cvt.s64.s32 	%rd293, %r256;
	cvt.s64.s32 	%rd294, %r91;
	add.s64 	%rd295, %rd293, %rd294;
	shl.b64 	%rd296, %rd295, 2;
	add.s64 	%rd297, %rd14, %rd296;
	ld.global.f32 	%f629, [%rd297+-4];
	mul.wide.u32 	%rd298, %r255, 4;
	add.s64 	%rd299, %rd4, %rd298;
	ld.global.f32 	%f630, [%rd299];
	mul.f32 	%f631, %f629, %f630;
	sub.f32 	%f632, %f790, %f631;
	add.s32 	%r257, %r374, -2;
	sub.s32 	%r258, %r256, %r153;
	cvt.s64.s32 	%rd300, %r258;
	add.s64 	%rd301, %rd300, %rd294;
	shl.b64 	%rd302, %rd301, 2;
	add.s64 	%rd303, %rd14, %rd302;
	ld.global.f32 	%f633, [%rd303+-4];
	mul.wide.u32 	%rd304, %r257, 4;
	add.s64 	%rd305, %rd4, %rd304;
	ld.global.f32 	%f634, [%rd305];
	mul.f32 	%f635, %f633, %f634;
	sub.f32 	%f636, %f632, %f635;
	add.s32 	%r259, %r374, -3;
	sub.s32 	%r260, %r258, %r153;
	cvt.s64.s32 	%rd306, %r260;
	add.s64 	%rd307, %rd306, %rd294;
	shl.b64 	%rd308, %rd307, 2;
	add.s64 	%rd309, %rd14, %rd308;
	ld.global.f32 	%f637, [%rd309+-4];
	mul.wide.u32 	%rd310, %r259, 4;
	add.s64 	%rd311, %rd4, %rd310;
	ld.global.f32 	%f638, [%rd311];
	mul.f32 	%f639, %f637, %f638;
	sub.f32 	%f640, %f636, %f639;
	add.s32 	%r261, %r374, -4;
	sub.s32 	%r262, %r260, %r153;
	cvt.s64.s32 	%rd312, %r262;
	add.s64 	%rd313, %rd312, %rd294;
	shl.b64 	%rd314, %rd313, 2;
	add.s64 	%rd315, %rd14, %rd314;
	ld.global.f32 	%f641, [%rd315+-4];
	mul.wide.u32 	%rd316, %r261, 4;
	add.s64 	%rd317, %rd4, %rd316;
	ld.global.f32 	%f642, [%rd317];
	mul.f32 	%f643, %f641, %f642;
	sub.f32 	%f644, %f640, %f643;
	add.s32 	%r263, %r374, -5;
	sub.s32 	%r264, %r262, %r153;
	cvt.s64.s32 	%rd318, %r264;
	add.s64 	%rd319, %rd318, %rd294;
	shl.b64 	%rd320, %rd319, 2;
	add.s64 	%rd321, %rd14, %rd320;
	ld.global.f32 	%f645, [%rd321+-4];
	mul.wide.u32 	%rd322, %r263, 4;
	add.s64 	%rd323, %rd4, %rd322;
	ld.global.f32 	%f646, [%rd323];
	mul.f32 	%f647, %f645, %f646;
	sub.f32 	%f648, %f644, %f647;
	add.s32 	%r265, %r374, -6;
	sub.s32 	%r266, %r264, %r153;
	cvt.s64.s32 	%rd324, %r266;
	add.s64 	%rd325, %rd324, %rd294;
	shl.b64 	%rd326, %rd325, 2;
	add.s64 	%rd327, %rd14, %rd326;
	ld.global.f32 	%f649, [%rd327+-4];
	mul.wide.u32 	%rd328, %r265, 4;
	add.s64 	%rd329, %rd4, %rd328;
	ld.global.f32 	%f650, [%rd329];
	mul.f32 	%f651, %f649, %f650;
	sub.f32 	%f652, %f648, %f651;
	add.s32 	%r267, %r374, -7;
	sub.s32 	%r268, %r266, %r153;
	cvt.s64.s32 	%rd330, %r268;
	add.s64 	%rd331, %rd330, %rd294;
	shl.b64 	%rd332, %rd331, 2;
	add.s64 	%rd333, %rd14, %rd332;
	ld.global.f32 	%f653, [%rd333+-4];
	mul.wide.u32 	%rd334, %r267, 4;
	add.s64 	%rd335, %rd4, %rd334;
	ld.global.f32 	%f654, [%rd335];
	mul.f32 	%f655, %f653, %f654;
	sub.f32 	%f656, %f652, %f655;
	add.s32 	%r269, %r374, -8;
	sub.s32 	%r270, %r268, %r153;
	cvt.s64.s32 	%rd336, %r270;
	add.s64 	%rd337, %rd336, %rd294;
	shl.b64 	%rd338, %rd337, 2;
	add.s64 	%rd339, %rd14, %rd338;
	ld.global.f32 	%f657, [%rd339+-4];
	mul.wide.u32 	%rd340, %r269, 4;
	add.s64 	%rd341, %rd4, %rd340;
	ld.global.f32 	%f658, [%rd341];
	mul.f32 	%f659, %f657, %f658;
	sub.f32 	%f660, %f656, %f659;
	add.s32 	%r271, %r374, -9;
	sub.s32 	%r272, %r270, %r153;
	cvt.s64.s32 	%rd342, %r272;
	add.s64 	%rd343, %rd342, %rd294;
	shl.b64 	%rd344, %rd343, 2;
	add.s64 	%rd345, %rd14, %rd344;
	ld.global.f32 	%f661, [%rd345+-4];
	mul.wide.u32 	%rd346, %r271, 4;
	add.s64 	%rd347, %rd4, %rd346;
	ld.global.f32 	%f662, [%rd347];
	mul.f32 	%f663, %f661, %f662;
	sub.f32 	%f664, %f660, %f663;
	add.s32 	%r273, %r374, -10;
	sub.s32 	%r274, %r272, %r153;
	cvt.s64.s32 	%rd348, %r274;
	add.s64 	%rd349, %rd348, %rd294;
	shl.b64 	%rd350, %rd349, 2;
	add.s64 	%rd351, %rd14, %rd350;
	ld.global.f32 	%f665, [%rd351+-4];
	mul.wide.u32 	%rd352, %r273, 4;
	add.s64 	%rd353, %rd4, %rd352;
	ld.global.f32 	%f666, [%rd353];
	mul.f32 	%f667, %f665, %f666;
	sub.f32 	%f668, %f664, %f667;
	add.s32 	%r275, %r374, -11;
	sub.s32 	%r276, %r274, %r153;
	cvt.s64.s32 	%rd354, %r276;
	add.s64 	%rd355, %rd354, %rd294;
	shl.b64 	%rd356, %rd355, 2;
	add.s64 	%rd357, %rd14, %rd356;
	ld.global.f32 	%f669, [%rd357+-4];
	mul.wide.u32 	%rd358, %r275, 4;
	add.s64 	%rd359, %rd4, %rd358;
	ld.global.f32 	%f670, [%rd359];
	mul.f32 	%f671, %f669, %f670;
	sub.f32 	%f672, %f668, %f671;
	add.s32 	%r277, %r374, -12;
	sub.s32 	%r278, %r276, %r153;
	cvt.s64.s32 	%rd360, %r278;
	add.s64 	%rd361, %rd360, %rd294;
	shl.b64 	%rd362, %rd361, 2;
	add.s64 	%rd363, %rd14, %rd362;
	ld.global.f32 	%f673, [%rd363+-4];
	mul.wide.u32 	%rd364, %r277, 4;
	add.s64 	%rd365, %rd4, %rd364;
	ld.global.f32 	%f674, [%rd365];
	mul.f32 	%f675, %f673, %f674;
	sub.f32 	%f676, %f672, %f675;
	add.s32 	%r279, %r374, -13;
	sub.s32 	%r280, %r278, %r153;
	cvt.s64.s32 	%rd366, %r280;
	add.s64 	%rd367, %rd366, %rd294;
	shl.b64 	%rd368, %rd367, 2;
	add.s64 	%rd369, %rd14, %rd368;
	ld.global.f32 	%f677, [%rd369+-4];
	mul.wide.u32 	%rd370, %r279, 4;
	add.s64 	%rd371, %rd4, %rd370;
	ld.global.f32 	%f678, [%rd371];
	mul.f32 	%f679, %f677, %f678;
	sub.f32 	%f680, %f676, %f679;
	add.s32 	%r281, %r374, -14;
	sub.s32 	%r282, %r280, %r153;
	cvt.s64.s32 	%rd372, %r282;
	add.s64 	%rd373, %rd372, %rd294;
	shl.b64 	%rd374, %rd373, 2;
	add.s64 	%rd375, %rd14, %rd374;
	ld.global.f32 	%f681, [%rd375+-4];
	mul.wide.u32 	%rd376, %r281, 4;
	add.s64 	%rd377, %rd4, %rd376;
	ld.global.f32 	%f682, [%rd377];
	mul.f32 	%f683, %f681, %f682;
	sub.f32 	%f684, %f680, %f683;
	add.s32 	%r283, %r374, -15;
	sub.s32 	%r284, %r282, %r153;
	cvt.s64.s32 	%rd378, %r284;
	add.s64 	%rd379, %rd378, %rd294;
	shl.b64 	%rd380, %rd379, 2;
	add.s64 	%rd381, %rd14, %rd380;
	ld.global.f32 	%f685, [%rd381+-4];
	mul.wide.u32 	%rd382, %r283, 4;
	add.s64 	%rd383, %rd4, %rd382;
	ld.global.f32 	%f686, [%rd383];
	mul.f32 	%f687, %f685, %f686;
	sub.f32 	%f688, %f684, %f687;
	add.s32 	%r374, %r374, -16;
	sub.s32 	%r285, %r284, %r153;
	cvt.s64.s32 	%rd384, %r285;
	add.s64 	%rd385, %rd384, %rd294;
	shl.b64 	%rd386, %rd385, 2;
	add.s64 	%rd387, %rd14, %rd386;
	ld.global.f32 	%f689, [%rd387+-4];
	mul.wide.u32 	%rd388, %r374, 4;
	add.s64 	%rd389, %rd4, %rd388;
	ld.global.f32 	%f690, [%rd389];
	mul.f32 	%f691, %f689, %f690;
	sub.f32 	%f790, %f688, %f691;
	add.s32 	%r373, %r373, 16;
	setp.ne.s32 	%p96, %r373, %r134;
	@%p96 bra 	$L__BB1_134;
$L__BB1_135:
	and.b32  	%r286, %r349, 15;
	setp.eq.s32 	%p97, %r286, 0;
	@%p97 bra 	$L__BB1_145;
	cvt.u32.u16 	%r287, %rs8;
	and.b32  	%r142, %r287, 15;
	add.s32 	%r288, %r142, -1;
	setp.lt.u32 	%p98, %r288, 7;
	@%p98 bra 	$L__BB1_138;
	add.s32 	%r289, %r374, -1;
	mul.lo.s32 	%r290, %r289, %r153;
	cvt.s64.s32 	%rd390, %r290;
	cvt.s64.s32 	%rd391, %r91;
	add.s64 	%rd392, %rd390, %rd391;
	shl.b64 	%rd393, %rd392, 2;
	add.s64 	%rd394, %rd14, %rd393;
	ld.global.f32 	%f693, [%rd394+-4];
	mul.wide.u32 	%rd395, %r289, 4;
	add.s64 	%rd396, %rd4, %rd395;
	ld.global.f32 	%f694, [%rd396];
	mul.f32 	%f695, %f693, %f694;
	sub.f32 	%f696, %f790, %f695;
	add.s32 	%r291, %r374, -2;
	sub.s32 	%r292, %r290, %r153;
	cvt.s64.s32 	%rd397, %r292;
	add.s64 	%rd398, %rd397, %rd391;
	shl.b64 	%rd399, %rd398, 2;
	add.s64 	%rd400, %rd14, %rd399;
	ld.global.f32 	%f697, [%rd400+-4];
	mul.wide.u32 	%rd401, %r291, 4;
	add.s64 	%rd402, %rd4, %rd401;
	ld.global.f32 	%f698, [%rd402];
	mul.f32 	%f699, %f697, %f698;
	sub.f32 	%f700, %f696, %f699;
	add.s32 	%r293, %r374, -3;
	sub.s32 	%r294, %r292, %r153;
	cvt.s64.s32 	%rd403, %r294;
	add.s64 	%rd404, %rd403, %rd391;
	shl.b64 	%rd405, %rd404, 2;
	add.s64 	%rd406, %rd14, %rd405;
	ld.global.f32 	%f701, [%rd406+-4];
	mul.wide.u32 	%rd407, %r293, 4;
	add.s64 	%rd408, %rd4, %rd407;
	ld.global.f32 	%f702, [%rd408];
	mul.f32 	%f703, %f701, %f702;
	sub.f32 	%f704, %f700, %f703;
	add.s32 	%r295, %r374, -4;
	sub.s32 	%r296, %r294, %r153;
	cvt.s64.s32 	%rd409, %r296;
	add.s64 	%rd410, %rd409, %rd391;
	shl.b64 	%rd411, %rd410, 2;
	add.s64 	%rd412, %rd14, %rd411;
	ld.global.f32 	%f705, [%rd412+-4];
	mul.wide.u32 	%rd413, %r295, 4;
	add.s64 	%rd414, %rd4, %rd413;
	ld.global.f32 	%f706, [%rd414];
	mul.f32 	%f707, %f705, %f706;
	sub.f32 	%f708, %f704, %f707;
	add.s32 	%r297, %r374, -5;
	sub.s32 	%r298, %r296, %r153;
	cvt.s64.s32 	%rd415, %r298;
	add.s64 	%rd416, %rd415, %rd391;
	shl.b64 	%rd417, %rd416, 2;
	add.s64 	%rd418, %rd14, %rd417;
	ld.global.f32 	%f709, [%rd418+-4];
	mul.wide.u32 	%rd419, %r297, 4;
	add.s64 	%rd420, %rd4, %rd419;
	ld.global.f32 	%f710, [%rd420];
	mul.f32 	%f711, %f709, %f710;
	sub.f32 	%f712, %f708, %f711;
	add.s32 	%r299, %r374, -6;
	sub.s32 	%r300, %r298, %r153;
	cvt.s64.s32 	%rd421, %r300;
	add.s64 	%rd422, %rd421, %rd391;
	shl.b64 	%rd423, %rd422, 2;
	add.s64 	%rd424, %rd14, %rd423;
	ld.global.f32 	%f713, [%rd424+-4];
	mul.wide.u32 	%rd425, %r299, 4;
	add.s64 	%rd426, %rd4, %rd425;
	ld.global.f32 	%f714, [%rd426];
	mul.f32 	%f715, %f713, %f714;
	sub.f32 	%f716, %f712, %f715;
	add.s32 	%r301, %r374, -7;
	sub.s32 	%r302, %r300, %r153;
	cvt.s64.s32 	%rd427, %r302;
	add.s64 	%rd428, %rd427, %rd391;
	shl.b64 	%rd429, %rd428, 2;
	add.s64 	%rd430, %rd14, %rd429;
	ld.global.f32 	%f717, [%rd430+-4];
	mul.wide.u32 	%rd431, %r301, 4;
	add.s64 	%rd432, %rd4, %rd431;
	ld.global.f32 	%f718, [%rd432];
	mul.f32 	%f719, %f717, %f718;
	sub.f32 	%f720, %f716, %f719;
	add.s32 	%r374, %r374, -8;
	sub.s32 	%r303, %r302, %r153;
	cvt.s64.s32 	%rd433, %r303;
	add.s64 	%rd434, %rd433, %rd391;
	shl.b64 	%rd435, %rd434, 2;
	add.s64 	%rd436, %rd14, %rd435;
	ld.global.f32 	%f721, [%rd436+-4];
	mul.wide.u32 	%rd437, %r374, 4;
	add.s64 	%rd438, %rd4, %rd437;
	ld.global.f32 	%f722, [%rd438];
	mul.f32 	%f723, %f721, %f722;
	sub.f32 	%f790, %f720, %f723;
$L__BB1_138:
	and.b32  	%r304, %r142, 7;
	setp.eq.s32 	%p99, %r304, 0;
	@%p99 bra 	$L__BB1_145;
	cvt.u32.u16 	%r305, %rs7;
	and.b32  	%r306, %r305, 7;
	and.b32  	%r145, %r305, 3;
	add.s32 	%r307, %r306, -1;
	setp.lt.u32 	%p100, %r307, 3;
	@%p100 bra 	$L__BB1_141;
	add.s32 	%r308, %r374, -1;
	mul.lo.s32 	%r309, %r308, %r153;
	cvt.s64.s32 	%rd439, %r309;
	cvt.s64.s32 	%rd440, %r91;
	add.s64 	%rd441, %rd439, %rd440;
	shl.b64 	%rd442, %rd441, 2;
	add.s64 	%rd443, %rd14, %rd442;
	ld.global.f32 	%f725, [%rd443+-4];
	mul.wide.u32 	%rd444, %r308, 4;
	add.s64 	%rd445, %rd4, %rd444;
	ld.global.f32 	%f726, [%rd445];
	mul.f32 	%f727, %f725, %f726;
	sub.f32 	%f728, %f790, %f727;
	add.s32 	%r310, %r374, -2;
	sub.s32 	%r311, %r309, %r153;
	cvt.s64.s32 	%rd446, %r311;
	add.s64 	%rd447, %rd446, %rd440;
	shl.b64 	%rd448, %rd447, 2;
	add.s64 	%rd449, %rd14, %rd448;
	ld.global.f32 	%f729, [%rd449+-4];
	mul.wide.u32 	%rd450, %r310, 4;
	add.s64 	%rd451, %rd4, %rd450;
	ld.global.f32 	%f730, [%rd451];
	mul.f32 	%f731, %f729, %f730;
	sub.f32 	%f732, %f728, %f731;
	add.s32 	%r312, %r374, -3;
	sub.s32 	%r313, %r311, %r153;
	cvt.s64.s32 	%rd452, %r313;
	add.s64 	%rd453, %rd452, %rd440;
	shl.b64 	%rd454, %rd453, 2;
	add.s64 	%rd455, %rd14, %rd454;
	ld.global.f32 	%f733, [%rd455+-4];
	mul.wide.u32 	%rd456, %r312, 4;
	add.s64 	%rd457, %rd4, %rd456;
	ld.global.f32 	%f734, [%rd457];
	mul.f32 	%f735, %f733, %f734;
	sub.f32 	%f736, %f732, %f735;
	add.s32 	%r374, %r374, -4;
	sub.s32 	%r314, %r313, %r153;
	cvt.s64.s32 	%rd458, %r314;
	add.s64 	%rd459, %rd458, %rd440;
	shl.b64 	%rd460, %rd459, 2;
	add.s64 	%rd461, %rd14, %rd460;
	ld.global.f32 	%f737, [%rd461+-4];
	mul.wide.u32 	%rd462, %r374, 4;
	add.s64 	%rd463, %rd4, %rd462;
	ld.global.f32 	%f738, [%rd463];
	mul.f32 	%f739, %f737, %f738;
	sub.f32 	%f790, %f736, %f739;
$L__BB1_141:
	setp.eq.s32 	%p101, %r145, 0;
	@%p101 bra 	$L__BB1_145;
	add.s32 	%r315, %r374, -1;
	mul.lo.s32 	%r148, %r315, %r153;
	cvt.s64.s32 	%rd464, %r148;
	cvt.s64.s32 	%rd22, %r91;
	add.s64 	%rd465, %rd464, %rd22;
	shl.b64 	%rd466, %rd465, 2;
	add.s64 	%rd467, %rd14, %rd466;
	ld.global.f32 	%f740, [%rd467+-4];
	mul.wide.u32 	%rd468, %r315, 4;
	add.s64 	%rd469, %rd4, %rd468;
	ld.global.f32 	%f741, [%rd469];
	mul.f32 	%f742, %f740, %f741;
	sub.f32 	%f790, %f790, %f742;
	setp.eq.s32 	%p102, %r145, 1;
	@%p102 bra 	$L__BB1_145;
	add.s32 	%r316, %r374, -2;
	sub.s32 	%r149, %r148, %r153;
	cvt.s64.s32 	%rd470, %r149;
	add.s64 	%rd471, %rd470, %rd22;
	shl.b64 	%rd472, %rd471, 2;
	add.s64 	%rd473, %rd14, %rd472;
	ld.global.f32 	%f743, [%rd473+-4];
	mul.wide.u32 	%rd474, %r316, 4;
	add.s64 	%rd475, %rd4, %rd474;
	ld.global.f32 	%f744, [%rd475];
	mul.f32 	%f745, %f743, %f744;
	sub.f32 	%f790, %f790, %f745;
	setp.eq.s32 	%p103, %r145, 2;
	@%p103 bra 	$L__BB1_145;
	add.s32 	%r317, %r374, -3;
	sub.s32 	%r318, %r149, %r153;
	cvt.s64.s32 	%rd476, %r318;
	add.s64 	%rd477, %rd476, %rd22;
	shl.b64 	%rd478, %rd477, 2;
	add.s64 	%rd479, %rd14, %rd478;
	ld.global.f32 	%f746, [%rd479+-4];
	mul.wide.u32 	%rd480, %r317, 4;
	add.s64 	%rd481, %rd4, %rd480;
	ld.global.f32 	%f747, [%rd481];
	mul.f32 	%f748, %f746, %f747;
	sub.f32 	%f790, %f790, %f748;
$L__BB1_145:
	mul.lo.s32 	%r319, %r350, %r153;
	cvt.s64.s32 	%rd482, %r319;
	cvt.s64.s32 	%rd483, %r91;
	add.s64 	%rd484, %rd482, %rd483;
	shl.b64 	%rd485, %rd484, 2;
	add.s64 	%rd486, %rd14, %rd485;
	ld.global.f32 	%f749, [%rd486+-4];
	div.rn.f32 	%f750, %f790, %f749;
	mul.wide.s32 	%rd487, %r91, 4;
	add.s64 	%rd488, %rd4, %rd487;
	st.global.f32 	[%rd488+-4], %f750;
	setp.gt.s32 	%p104, %r91, 1;
	add.s32 	%r349, %r349, 1;
	add.s16 	%rs8, %rs8, 1;
	add.s16 	%rs7, %rs7, 1;
	@%p104 bra 	$L__BB1_79;
$L__BB1_146:
	ret;

}
	// .globl	_Z5ftestiiiiiiiPfiS_iS_iS_iS_iS_
.visible .entry _Z5ftestiiiiiiiPfiS_iS_iS_iS_iS_(
	.param .u32 _Z5ftestiiiiiiiPfiS_iS_iS_iS_iS__param_0,
	.param .u32 _Z5ftestiiiiiiiPfiS_iS_iS_iS_iS__param_1,
	.param .u32 _Z5ftestiiiiiiiPfiS_iS_iS_iS_iS__param_2,
	.param .u32 _Z5ftestiiiiiiiPfiS_iS_iS_iS_iS__param_3,
	.param .u32 _Z5ftestiiiiiiiPfiS_iS_iS_iS_iS__param_4,
	.param .u32 _Z5ftestiiiiiiiPfiS_iS_iS_iS_iS__param_5,
	.param .u32 _Z5ftestiiiiiiiPfiS_iS_iS_iS_iS__param_6,
	.param .u64 .ptr .align 1 _Z5ftestiiiiiiiPfiS_iS_iS_iS_iS__param_7,
	.param .u32 _Z5ftestiiiiiiiPfiS_iS_iS_iS_iS__param_8,
	.param .u64 .ptr .align 1 _Z5ftestiiiiiiiPfiS_iS_iS_iS_iS__param_9,
	.param .u32 _Z5ftestiiiiiiiPfiS_iS_iS_iS_iS__param_10,
	.param .u64 .ptr .align 1 _Z5ftestiiiiiiiPfiS_iS_iS_iS_iS__param_11,
	.param .u32 _Z5ftestiiiiiiiPfiS_iS_iS_iS_iS__param_12,
	.param .u64 .ptr .align 1 _Z5ftestiiiiiiiPfiS_iS_iS_iS_iS__param_13,
	.param .u32 _Z5ftestiiiiiiiPfiS_iS_iS_iS_iS__param_14,
	.param .u64 .ptr .align 1 _Z5ftestiiiiiiiPfiS_iS_iS_iS_iS__param_15,
	.param .u32 _Z5ftestiiiiiiiPfiS_iS_iS_iS_iS__param_16,
	.param .u64 .ptr .align 1 _Z5ftestiiiiiiiPfiS_iS_iS_iS_iS__param_17
)
{
	.reg .pred 	%p<51>;
	.reg .b32 	%r<227>;
	.reg .b32 	%f<387>;
	.reg .b64 	%rd<359>;

	ld.param.u32 	%r94, [_Z5ftestiiiiiiiPfiS_iS_iS_iS_iS__param_0];
	ld.param.u32 	%r96, [_Z5ftestiiiiiiiPfiS_iS_iS_iS_iS__param_2];
	ld.param.u32 	%r104, [_Z5ftestiiiiiiiPfiS_iS_iS_iS_iS__param_3];
	ld.param.u32 	%r105, [_Z5ftestiiiiiiiPfiS_iS_iS_iS_iS__param_4];
	ld.param.u32 	%r97, [_Z5ftestiiiiiiiPfiS_iS_iS_iS_iS__param_5];
	ld.param.u32 	%r98, [_Z5ftestiiiiiiiPfiS_iS_iS_iS_iS__param_6];
	ld.param.u64 	%rd19, [_Z5ftestiiiiiiiPfiS_iS_iS_iS_iS__param_7];
	ld.param.u32 	%r99, [_Z5ftestiiiiiiiPfiS_iS_iS_iS_iS__param_8];
	ld.param.u64 	%rd20, [_Z5ftestiiiiiiiPfiS_iS_iS_iS_iS__param_9];
	ld.param.u32 	%r100, [_Z5ftestiiiiiiiPfiS_iS_iS_iS_iS__param_10];
	ld.param.u64 	%rd21, [_Z5ftestiiiiiiiPfiS_iS_iS_iS_iS__param_11];
	ld.param.u32 	%r101, [_Z5ftestiiiiiiiPfiS_iS_iS_iS_iS__param_12];
	ld.param.u64 	%rd22, [_Z5ftestiiiiiiiPfiS_iS_iS_iS_iS__param_13];
	ld.param.u32 	%r102, [_Z5ftestiiiiiiiPfiS_iS_iS_iS_iS__param_14];
	ld.param.u64 	%rd23, [_Z5ftestiiiiiiiPfiS_iS_iS_iS_iS__param_15];
	ld.param.u32 	%r103, [_Z5ftestiiiiiiiPfiS_iS_iS_iS_iS__param_16];
	ld.param.u64 	%rd24, [_Z5ftestiiiiiiiPfiS_iS_iS_iS_iS__param_17];
	cvta.to.global.u64 	%rd1, %rd22;
	cvta.to.global.u64 	%rd2, %rd20;
	cvta.to.global.u64 	%rd3, %rd23;
	cvta.to.global.u64 	%rd4, %rd21;
	cvta.to.global.u64 	%rd5, %rd19;
	cvta.to.global.u64 	%rd6, %rd24;
	mov.u32 	%r106, %ctaid.x;
	shl.b32 	%r107, %r106, 4;
	mov.u32 	%r108, %tid.x;
	add.s32 	%r1, %r107, %r108;
	mov.u32 	%r109, %ctaid.y;
	shl.b32 	%r110, %r109, 4;
	mov.u32 	%r111, %tid.y;
	add.s32 	%r2, %r110, %r111;
	mad.lo.s32 	%r3, %r104, %r2, %r1;
	setp.ge.s32 	%p1, %r2, %r105;
	setp.ge.s32 	%p2, %r1, %r104;
	or.pred  	%p3, %p2, %p1;
	@%p3 bra 	$L__BB2_69;
	setp.ne.s32 	%p4, %r94, 0;
	setp.ne.s32 	%p5, %r2, %r1;
	or.pred  	%p6, %p4, %p5;
	@%p6 bra 	$L__BB2_3;
	mul.wide.s32 	%rd355, %r3, 4;
	add.s64 	%rd356, %rd6, %rd355;
	mov.b32 	%r195, 0;
	st.global.u32 	[%rd356], %r195;
	bra.uni 	$L__BB2_69;
$L__BB2_3:
	mul.lo.s32 	%r112, %r99, %r3;
	cvt.s64.s32 	%rd7, %r112;
	mul.lo.s32 	%r113, %r100, %r2;
	cvt.s64.s32 	%rd8, %r113;
	mul.lo.s32 	%r114, %r102, %r2;
	cvt.s64.s32 	%rd9, %r114;
	mul.lo.s32 	%r115, %r101, %r3;
	cvt.s64.s32 	%rd10, %r115;
	mul.lo.s32 	%r116, %r103, %r3;
	cvt.s64.s32 	%rd11, %r116;
	setp.lt.s32 	%p7, %r96, 1;
	mov.f32 	%f385, 0f00000000;
	mov.f32 	%f386, %f385;
	@%p7 bra 	$L__BB2_68;
	setp.lt.s32 	%p8, %r97, 1;
	@%p8 bra 	$L__BB2_43;
	setp.lt.s32 	%p26, %r98, 1;
	@%p26 bra 	$L__BB2_30;
	and.b32  	%r4, %r97, 7;
	and.b32  	%r5, %r97, 3;
	and.b32  	%r6, %r98, 7;
	and.b32  	%r7, %r98, 3;
	and.b32  	%r8, %r97, 2147483640;
	and.b32  	%r9, %r97, 1;
	and.b32  	%r10, %r98, 2147483640;
	and.b32  	%r11, %r98, 1;
	neg.s32 	%r12, %r8;
	shl.b32 	%r13, %r96, 3;
	mul.lo.s32 	%r14, %r96, 3;
	shl.b32 	%r15, %r96, 2;
	mul.lo.s32 	%r16, %r96, 5;
	mul.lo.s32 	%r17, %r96, 6;
	mul.lo.s32 	%r18, %r96, 7;
	mov.b32 	%r197, 0;
	mov.f32 	%f386, 0f00000000;
	mov.f32 	%f385, %f386;
$L__BB2_7:
	setp.lt.u32 	%p35, %r97, 8;
	cvt.u64.u32 	%rd12, %r197;
	add.s64 	%rd201, %rd12, %rd7;
	shl.b64 	%rd202, %rd201, 2;
	add.s64 	%rd203, %rd5, %rd202;
	ld.global.f32 	%f3, [%rd203];
	mov.b32 	%r211, 0;
	mov.f32 	%f350, 0f00000000;
	@%p35 bra 	$L__BB2_10;
	shl.b64 	%rd204, %rd8, 2;
	add.s64 	%rd205, %rd204, %rd2;
	add.s64 	%rd357, %rd205, 16;
	cvt.u32.u64 	%r159, %rd12;
	add.s32 	%r204, %r96, %r159;
	shl.b32 	%r160, %r96, 1;
	add.s32 	%r203, %r160, %r159;
	add.s32 	%r202, %r14, %r159;
	add.s32 	%r201, %r15, %r159;
	add.s32 	%r200, %r16, %r159;
	add.s32 	%r199, %r17, %r159;
	add.s32 	%r198, %r18, %r159;
	add.s64 	%rd206, %rd9, %rd12;
	shl.b64 	%rd207, %rd206, 2;
	add.s64 	%rd358, %rd1, %rd207;
	mov.f32 	%f350, 0f00000000;
	mov.u32 	%r205, %r12;
$L__BB2_9:
	.pragma "nounroll";
	ld.global.f32 	%f231, [%rd357+-16];
	ld.global.f32 	%f232, [%rd358];
	fma.rn.f32 	%f233, %f231, %f232, %f350;
	ld.global.f32 	%f234, [%rd357+-12];
	cvt.u64.u32 	%rd208, %r204;
	add.s64 	%rd209, %rd208, %rd9;
	shl.b64 	%rd210, %rd209, 2;
	add.s64 	%rd211, %rd1, %rd210;
	ld.global.f32 	%f235, [%rd211];
	fma.rn.f32 	%f236, %f234, %f235, %f233;
	ld.global.f32 	%f237, [%rd357+-8];
	cvt.u64.u32 	%rd212, %r203;
	add.s64 	%rd213, %rd212, %rd9;
	shl.b64 	%rd214, %rd213, 2;
	add.s64 	%rd215, %rd1, %rd214;
	ld.global.f32 	%f238, [%rd215];
	fma.rn.f32 	%f239, %f237, %f238, %f236;
	ld.global.f32 	%f240, [%rd357+-4];
	cvt.u64.u32 	%rd216, %r202;
	add.s64 	%rd217, %rd216, %rd9;
	shl.b64 	%rd218, %rd217, 2;
	add.s64 	%rd219, %rd1, %rd218;
	ld.global.f32 	%f241, [%rd219];
	fma.rn.f32 	%f242, %f240, %f241, %f239;
	ld.global.f32 	%f243, [%rd357];
	cvt.u64.u32 	%rd220, %r201;
	add.s64 	%rd221, %rd220, %rd9;
	shl.b64 	%rd222, %rd221, 2;
	add.s64 	%rd223, %rd1, %rd222;
	ld.global.f32 	%f244, [%rd223];
	fma.rn.f32 	%f245, %f243, %f244, %f242;
	ld.global.f32 	%f246, [%rd357+4];
	cvt.u64.u32 	%rd224, %r200;
	add.s64 	%rd225, %rd224, %rd9;
	shl.b64 	%rd226, %rd225, 2;
	add.s64 	%rd227, %rd1, %rd226;
	ld.global.f32 	%f247, [%rd227];
	fma.rn.f32 	%f248, %f246, %f247, %f245;
	ld.global.f32 	%f249, [%rd357+8];
	cvt.u64.u32 	%rd228, %r199;
	add.s64 	%rd229, %rd228, %rd9;
	shl.b64 	%rd230, %rd229, 2;
	add.s64 	%rd231, %rd1, %rd230;
	ld.global.f32 	%f250, [%rd231];
	fma.rn.f32 	%f251, %f249, %f250, %f248;
	ld.global.f32 	%f252, [%rd357+12];
	cvt.u64.u32 	%rd232, %r198;
	add.s64 	%rd233, %rd232, %rd9;
	shl.b64 	%rd234, %rd233, 2;
	add.s64 	%rd235, %rd1, %rd234;
	ld.global.f32 	%f253, [%rd235];
	fma.rn.f32 	%f350, %f252, %f253, %f251;
	add.s32 	%r205, %r205, 8;
	add.s32 	%r204, %r204, %r13;
	add.s32 	%r203, %r203, %r13;
	add.s32 	%r202, %r202, %r13;
	add.s32 	%r201, %r201, %r13;
	add.s32 	%r200, %r200, %r13;
	add.s32 	%r199, %r199, %r13;
	add.s32 	%r198, %r198, %r13;
	mul.wide.u32 	%rd236, %r13, 4;
	add.s64 	%rd358, %rd358, %rd236;
	add.s64 	%rd357, %rd357, 32;
	setp.eq.s32 	%p36, %r205, 0;
	mov.u32 	%r211, %r8;
	@%p36 bra 	$L__BB2_10;
	bra.uni 	$L__BB2_9;
$L__BB2_10:
	setp.eq.s32 	%p37, %r4, 0;
	@%p37 bra 	$L__BB2_18;
	add.s32 	%r161, %r4, -1;
	setp.lt.u32 	%p38, %r161, 3;
	@%p38 bra 	$L__BB2_13;
	cvt.u32.u64 	%r162, %rd12;
	cvt.u64.u32 	%rd237, %r211;
	add.s64 	%rd238, %rd237, %rd8;
	shl.b64 	%rd239, %rd238, 2;
	add.s64 	%rd240, %rd2, %rd239;
	ld.global.f32 	%f255, [%rd240];
	mad.lo.s32 	%r163, %r211, %r96, %r162;
	cvt.u64.u32 	%rd241, %r163;
	add.s64 	%rd242, %rd241, %rd9;
	shl.b64 	%rd243, %rd242, 2;
	add.s64 	%rd244, %rd1, %rd243;
	ld.global.f32 	%f256, [%rd244];
	fma.rn.f32 	%f257, %f255, %f256, %f350;
	ld.global.f32 	%f258, [%rd240+4];
	add.s32 	%r164, %r163, %r96;
	cvt.u64.u32 	%rd245, %r164;
	add.s64 	%rd246, %rd245, %rd9;
	shl.b64 	%rd247, %rd246, 2;
	add.s64 	%rd248, %rd1, %rd247;
	ld.global.f32 	%f259, [%rd248];
	fma.rn.f32 	%f260, %f258, %f259, %f257;
	ld.global.f32 	%f261, [%rd240+8];
	add.s32 	%r165, %r164, %r96;
	cvt.u64.u32 	%rd249, %r165;
	add.s64 	%rd250, %rd249, %rd9;
	shl.b64 	%rd251, %rd250, 2;
	add.s64 	%rd252, %rd1, %rd251;
	ld.global.f32 	%f262, [%rd252];
	fma.rn.f32 	%f263, %f261, %f262, %f260;
	ld.global.f32 	%f264, [%rd240+12];
	add.s32 	%r166, %r165, %r96;
	cvt.u64.u32 	%rd253, %r166;
	add.s64 	%rd254, %rd253, %rd9;
	shl.b64 	%rd255, %rd254, 2;
	add.s64 	%rd256, %rd1, %rd255;
	ld.global.f32 	%f265, [%rd256];
	fma.rn.f32 	%f350, %f264, %f265, %f263;
	add.s32 	%r211, %r211, 4;
$L__BB2_13:
	setp.eq.s32 	%p39, %r5, 0;
	@%p39 bra 	$L__BB2_18;
	setp.eq.s32 	%p40, %r5, 1;
	@%p40 bra 	$L__BB2_16;
	cvt.u32.u64 	%r167, %rd12;
	cvt.u64.u32 	%rd257, %r211;
	add.s64 	%rd258, %rd257, %rd8;
	shl.b64 	%rd259, %rd258, 2;
	add.s64 	%rd260, %rd2, %rd259;
	ld.global.f32 	%f267, [%rd260];
	mad.lo.s32 	%r168, %r211, %r96, %r167;
	cvt.u64.u32 	%rd261, %r168;
	add.s64 	%rd262, %rd261, %rd9;
	shl.b64 	%rd263, %rd262, 2;
	add.s64 	%rd264, %rd1, %rd263;
	ld.global.f32 	%f268, [%rd264];
	fma.rn.f32 	%f269, %f267, %f268, %f350;
	ld.global.f32 	%f270, [%rd260+4];
	add.s32 	%r169, %r168, %r96;
	cvt.u64.u32 	%rd265, %r169;
	add.s64 	%rd266, %rd265, %rd9;
	shl.b64 	%rd267, %rd266, 2;
	add.s64 	%rd268, %rd1, %rd267;
	ld.global.f32 	%f271, [%rd268];
	fma.rn.f32 	%f350, %f270, %f271, %f269;
	add.s32 	%r211, %r211, 2;
$L__BB2_16:
	setp.eq.s32 	%p41, %r9, 0;
	@%p41 bra 	$L__BB2_18;
	cvt.u32.u64 	%r170, %rd12;
	cvt.u64.u32 	%rd269, %r211;
	add.s64 	%rd270, %rd269, %rd8;
	shl.b64 	%rd271, %rd270, 2;
	add.s64 	%rd272, %rd2, %rd271;
	ld.global.f32 	%f272, [%rd272];
	mad.lo.s32 	%r171, %r211, %r96, %r170;
	cvt.u64.u32 	%rd273, %r171;
	add.s64 	%rd274, %rd273, %rd9;
	shl.b64 	%rd275, %rd274, 2;
	add.s64 	%rd276, %rd1, %rd275;
	ld.global.f32 	%f273, [%rd276];
	fma.rn.f32 	%f350, %f272, %f273, %f350;
$L__BB2_18:
	setp.lt.u32 	%p42, %r98, 8;
	mov.b32 	%r208, 0;
	mov.f32 	%f343, 0f00000000;
	@%p42 bra 	$L__BB2_21;
	mov.b32 	%r206, 0;
	mov.f32 	%f343, 0f00000000;
$L__BB2_20:
	.pragma "nounroll";
	cvt.u32.u64 	%r174, %rd12;
	cvt.u64.u32 	%rd277, %r206;
	add.s64 	%rd278, %rd277, %rd10;
	shl.b64 	%rd279, %rd278, 2;
	add.s64 	%rd280, %rd4, %rd279;
	ld.global.f32 	%f277, [%rd280];
	mad.lo.s32 	%r175, %r206, %r96, %r174;
	cvt.u64.u32 	%rd281, %r175;
	add.s64 	%rd282, %rd281, %rd11;
	shl.b64 	%rd283, %rd282, 2;
	add.s64 	%rd284, %rd3, %rd283;
	ld.global.f32 	%f278, [%rd284];
	fma.rn.f32 	%f279, %f277, %f278, %f343;
	ld.global.f32 	%f280, [%rd280+4];
	add.s32 	%r176, %r175, %r96;
	cvt.u64.u32 	%rd285, %r176;
	add.s64 	%rd286, %rd285, %rd11;
	shl.b64 	%rd287, %rd286, 2;
	add.s64 	%rd288, %rd3, %rd287;
	ld.global.f32 	%f281, [%rd288];
	fma.rn.f32 	%f282, %f280, %f281, %f279;
	ld.global.f32 	%f283, [%rd280+8];
	add.s32 	%r177, %r176, %r96;
	cvt.u64.u32 	%rd289, %r177;
	add.s64 	%rd290, %rd289, %rd11;
	shl.b64 	%rd291, %rd290, 2;
	add.s64 	%rd292, %rd3, %rd291;
	ld.global.f32 	%f284, [%rd292];
	fma.rn.f32 	%f285, %f283, %f284, %f282;
	ld.global.f32 	%f286, [%rd280+12];
	add.s32 	%r178, %r177, %r96;
	cvt.u64.u32 	%rd293, %r178;
	add.s64 	%rd294, %rd293, %rd11;
	shl.b64 	%rd295, %rd294, 2;
	add.s64 	%rd296, %rd3, %rd295;
	ld.global.f32 	%f287, [%rd296];
	fma.rn.f32 	%f288, %f286, %f287, %f285;
	ld.global.f32 	%f289, [%rd280+16];
	add.s32 	%r179, %r178, %r96;
	cvt.u64.u32 	%rd297, %r179;
	add.s64 	%rd298, %rd297, %rd11;
	shl.b64 	%rd299, %rd298, 2;
	add.s64 	%rd300, %rd3, %rd299;
	ld.global.f32 	%f290, [%rd300];
	fma.rn.f32 	%f291, %f289, %f290, %f288;
	ld.global.f32 	%f292, [%rd280+20];
	add.s32 	%r180, %r179, %r96;
	cvt.u64.u32 	%rd301, %r180;
	add.s64 	%rd302, %rd301, %rd11;
	shl.b64 	%rd303, %rd302, 2;
	add.s64 	%rd304, %rd3, %rd303;
	ld.global.f32 	%f293, [%rd304];
	fma.rn.f32 	%f294, %f292, %f293, %f291;
	ld.global.f32 	%f295, [%rd280+24];
	add.s32 	%r181, %r180, %r96;
	cvt.u64.u32 	%rd305, %r181;
	add.s64 	%rd306, %rd305, %rd11;
	shl.b64 	%rd307, %rd306, 2;
	add.s64 	%rd308, %rd3, %rd307;
	ld.global.f32 	%f296, [%rd308];
	fma.rn.f32 	%f297, %f295, %f296, %f294;
	ld.global.f32 	%f298, [%rd280+28];
	add.s32 	%r182, %r181, %r96;
	cvt.u64.u32 	%rd309, %r182;
	add.s64 	%rd310, %rd309, %rd11;
	shl.b64 	%rd311, %rd310, 2;
	add.s64 	%rd312, %rd3, %rd311;
	ld.global.f32 	%f299, [%rd312];
	fma.rn.f32 	%f343, %f298, %f299, %f297;
	add.s32 	%r206, %r206, 8;
	setp.ne.s32 	%p43, %r206, %r10;
	mov.u32 	%r208, %r10;
	@%p43 bra 	$L__BB2_20;
$L__BB2_21:
	setp.eq.s32 	%p44, %r6, 0;
	@%p44 bra 	$L__BB2_29;
	add.s32 	%r183, %r6, -1;
	setp.lt.u32 	%p45, %r183, 3;
	@%p45 bra 	$L__BB2_24;
	cvt.u32.u64 	%r184, %rd12;
	cvt.u64.u32 	%rd313, %r208;
	add.s64 	%rd314, %rd313, %rd10;
	shl.b64 	%rd315, %rd314, 2;
	add.s64 	%rd316, %rd4, %rd315;
	ld.global.f32 	%f301, [%rd316];
	mad.lo.s32 	%r185, %r208, %r96, %r184;
	cvt.u64.u32 	%rd317, %r185;
	add.s64 	%rd318, %rd317, %rd11;
	shl.b64 	%rd319, %rd318, 2;
	add.s64 	%rd320, %rd3, %rd319;
	ld.global.f32 	%f302, [%rd320];
	fma.rn.f32 	%f303, %f301, %f302, %f343;
	ld.global.f32 	%f304, [%rd316+4];
	add.s32 	%r186, %r185, %r96;
	cvt.u64.u32 	%rd321, %r186;
	add.s64 	%rd322, %rd321, %rd11;
	shl.b64 	%rd323, %rd322, 2;
	add.s64 	%rd324, %rd3, %rd323;
	ld.global.f32 	%f305, [%rd324];
	fma.rn.f32 	%f306, %f304, %f305, %f303;
	ld.global.f32 	%f307, [%rd316+8];
	add.s32 	%r187, %r186, %r96;
	cvt.u64.u32 	%rd325, %r187;
	add.s64 	%rd326, %rd325, %rd11;
	shl.b64 	%rd327, %rd326, 2;
	add.s64 	%rd328, %rd3, %rd327;
	ld.global.f32 	%f308, [%rd328];
	fma.rn.f32 	%f309, %f307, %f308, %f306;
	ld.global.f32 	%f310, [%rd316+12];
	add.s32 	%r188, %r187, %r96;
	cvt.u64.u32 	%rd329, %r188;
	add.s64 	%rd330, %rd329, %rd11;
	shl.b64 	%rd331, %rd330, 2;
	add.s64 	%rd332, %rd3, %rd331;
	ld.global.f32 	%f311, [%rd332];
	fma.rn.f32 	%f343, %f310, %f311, %f309;
	add.s32 	%r208, %r208, 4;
$L__BB2_24:
	setp.eq.s32 	%p46, %r7, 0;
	@%p46 bra 	$L__BB2_29;
	setp.eq.s32 	%p47, %r7, 1;
	@%p47 bra 	$L__BB2_27;
	cvt.u32.u64 	%r189, %rd12;
	cvt.u64.u32 	%rd333, %r208;
	add.s64 	%rd334, %rd333, %rd10;
	shl.b64 	%rd335, %rd334, 2;
	add.s64 	%rd336, %rd4, %rd335;
	ld.global.f32 	%f313, [%rd336];
	mad.lo.s32 	%r190, %r208, %r96, %r189;
	cvt.u64.u32 	%rd337, %r190;
	add.s64 	%rd338, %rd337, %rd11;
	shl.b64 	%rd339, %rd338, 2;
	add.s64 	%rd340, %rd3, %rd339;
	ld.global.f32 	%f314, [%rd340];
	fma.rn.f32 	%f315, %f313, %f314, %f343;
	ld.global.f32 	%f316, [%rd336+4];
	add.s32 	%r191, %r190, %r96;
	cvt.u64.u32 	%rd341, %r191;
	add.s64 	%rd342, %rd341, %rd11;
	shl.b64 	%rd343, %rd342, 2;
	add.s64 	%rd344, %rd3, %rd343;
	ld.global.f32 	%f317, [%rd344];
	fma.rn.f32 	%f343, %f316, %f317, %f315;
	add.s32 	%r208, %r208, 2;
$L__BB2_27:
	setp.eq.s32 	%p48, %r11, 0;
	@%p48 bra 	$L__BB2_29;
	cvt.u32.u64 	%r192, %rd12;
	cvt.u64.u32 	%rd345, %r208;
	add.s64 	%rd346, %rd345, %rd10;
	shl.b64 	%rd347, %rd346, 2;
	add.s64 	%rd348, %rd4, %rd347;
	ld.global.f32 	%f318, [%rd348];
	mad.lo.s32 	%r193, %r208, %r96, %r192;
	cvt.u64.u32 	%rd349, %r193;
	add.s64 	%rd350, %rd349, %rd11;
	shl.b64 	%rd351, %rd350, 2;
	add.s64 	%rd352, %rd3, %rd351;
	ld.global.f32 	%f319, [%rd352];
	fma.rn.f32 	%f343, %f318, %f319, %f343;
$L__BB2_29:
	cvt.u32.u64 	%r194, %rd12;
	sub.f32 	%f320, %f3, %f350;
	fma.rn.f32 	%f385, %f320, %f320, %f385;
	sub.f32 	%f321, %f3, %f343;
	fma.rn.f32 	%f386, %f321, %f321, %f386;
	add.s32 	%r197, %r194, 1;
	setp.eq.s32 	%p49, %r197, %r96;
	@%p49 bra 	$L__BB2_68;
	bra.uni 	$L__BB2_7;
$L__BB2_30:
	and.b32  	%r56, %r97, 7;
	add.s32 	%r57, %r56, -1;
	and.b32  	%r58, %r97, 3;
	and.b32  	%r59, %r97, 2147483640;
	and.b32  	%r60, %r97, 1;
	mov.b32 	%r213, 0;
	mov.f32 	%f386, 0f00000000;
	mov.f32 	%f385, %f386;
$L__BB2_31:
	setp.lt.u32 	%p27, %r97, 8;
	cvt.u64.u32 	%rd121, %r213;
	add.s64 	%rd122, %rd121, %rd7;
	shl.b64 	%rd123, %rd122, 2;
	add.s64 	%rd124, %rd5, %rd123;
	ld.global.f32 	%f32, [%rd124];
	mov.b32 	%r216, 0;
	mov.f32 	%f360, 0f00000000;
	@%p27 bra 	$L__BB2_34;
	mov.b32 	%r214, 0;
	mov.f32 	%f360, 0f00000000;
$L__BB2_33:
	.pragma "nounroll";
	cvt.u64.u32 	%rd125, %r214;
	add.s64 	%rd126, %rd125, %rd8;
	shl.b64 	%rd127, %rd126, 2;
	add.s64 	%rd128, %rd2, %rd127;
	ld.global.f32 	%f183, [%rd128];
	mad.lo.s32 	%r142, %r214, %r96, %r213;
	cvt.u64.u32 	%rd129, %r142;
	add.s64 	%rd130, %rd129, %rd9;
	shl.b64 	%rd131, %rd130, 2;
	add.s64 	%rd132, %rd1, %rd131;
	ld.global.f32 	%f184, [%rd132];
	fma.rn.f32 	%f185, %f183, %f184, %f360;
	ld.global.f32 	%f186, [%rd128+4];
	add.s32 	%r143, %r142, %r96;
	cvt.u64.u32 	%rd133, %r143;
	add.s64 	%rd134, %rd133, %rd9;
	shl.b64 	%rd135, %rd134, 2;
	add.s64 	%rd136, %rd1, %rd135;
	ld.global.f32 	%f187, [%rd136];
	fma.rn.f32 	%f188, %f186, %f187, %f185;
	ld.global.f32 	%f189, [%rd128+8];
	add.s32 	%r144, %r143, %r96;
	cvt.u64.u32 	%rd137, %r144;
	add.s64 	%rd138, %rd137, %rd9;
	shl.b64 	%rd139, %rd138, 2;
	add.s64 	%rd140, %rd1, %rd139;
	ld.global.f32 	%f190, [%rd140];
	fma.rn.f32 	%f191, %f189, %f190, %f188;
	ld.global.f32 	%f192, [%rd128+12];
	add.s32 	%r145, %r144, %r96;
	cvt.u64.u32 	%rd141, %r145;
	add.s64 	%rd142, %rd141, %rd9;
	shl.b64 	%rd143, %rd142, 2;
	add.s64 	%rd144, %rd1, %rd143;
	ld.global.f32 	%f193, [%rd144];
	fma.rn.f32 	%f194, %f192, %f193, %f191;
	ld.global.f32 	%f195, [%rd128+16];
	add.s32 	%r146, %r145, %r96;
	cvt.u64.u32 	%rd145, %r146;
	add.s64 	%rd146, %rd145, %rd9;
	shl.b64 	%rd147, %rd146, 2;
	add.s64 	%rd148, %rd1, %rd147;
	ld.global.f32 	%f196, [%rd148];
	fma.rn.f32 	%f197, %f195, %f196, %f194;
	ld.global.f32 	%f198, [%rd128+20];
	add.s32 	%r147, %r146, %r96;
	cvt.u64.u32 	%rd149, %r147;
	add.s64 	%rd150, %rd149, %rd9;
	shl.b64 	%rd151, %rd150, 2;
	add.s64 	%rd152, %rd1, %rd151;
	ld.global.f32 	%f199, [%rd152];
	fma.rn.f32 	%f200, %f198, %f199, %f197;
	ld.global.f32 	%f201, [%rd128+24];
	add.s32 	%r148, %r147, %r96;
	cvt.u64.u32 	%rd153, %r148;
	add.s64 	%rd154, %rd153, %rd9;
	shl.b64 	%rd155, %rd154, 2;
	add.s64 	%rd156, %rd1, %rd155;
	ld.global.f32 	%f202, [%rd156];
	fma.rn.f32 	%f203, %f201, %f202, %f200;
	ld.global.f32 	%f204, [%rd128+28];
	add.s32 	%r149, %r148, %r96;
	cvt.u64.u32 	%rd157, %r149;
	add.s64 	%rd158, %rd157, %rd9;
	shl.b64 	%rd159, %rd158, 2;
	add.s64 	%rd160, %rd1, %rd159;
	ld.global.f32 	%f205, [%rd160];
	fma.rn.f32 	%f360, %f204, %f205, %f203;
	add.s32 	%r214, %r214, 8;
	setp.ne.s32 	%p28, %r214, %r59;
	mov.u32 	%r216, %r59;
	@%p28 bra 	$L__BB2_33;
$L__BB2_34:
	setp.eq.s32 	%p29, %r56, 0;
	@%p29 bra 	$L__BB2_42;
	setp.lt.u32 	%p30, %r57, 3;
	@%p30 bra 	$L__BB2_37;
	cvt.u64.u32 	%rd161, %r216;
	add.s64 	%rd162, %rd161, %rd8;
	shl.b64 	%rd163, %rd162, 2;
	add.s64 	%rd164, %rd2, %rd163;
	ld.global.f32 	%f207, [%rd164];
	mad.lo.s32 	%r150, %r216, %r96, %r213;
	cvt.u64.u32 	%rd165, %r150;
	add.s64 	%rd166, %rd165, %rd9;
	shl.b64 	%rd167, %rd166, 2;
	add.s64 	%rd168, %rd1, %rd167;
	ld.global.f32 	%f208, [%rd168];
	fma.rn.f32 	%f209, %f207, %f208, %f360;
	ld.global.f32 	%f210, [%rd164+4];
	add.s32 	%r151, %r150, %r96;
	cvt.u64.u32 	%rd169, %r151;
	add.s64 	%rd170, %rd169, %rd9;
	shl.b64 	%rd171, %rd170, 2;
	add.s64 	%rd172, %rd1, %rd171;
	ld.global.f32 	%f211, [%rd172];
	fma.rn.f32 	%f212, %f210, %f211, %f209;
	ld.global.f32 	%f213, [%rd164+8];
	add.s32 	%r152, %r151, %r96;
	cvt.u64.u32 	%rd173, %r152;
	add.s64 	%rd174, %rd173, %rd9;
	shl.b64 	%rd175, %rd174, 2;
	add.s64 	%rd176, %rd1, %rd175;
	ld.global.f32 	%f214, [%rd176];
	fma.rn.f32 	%f215, %f213, %f214, %f212;
	ld.global.f32 	%f216, [%rd164+12];
	add.s32 	%r153, %r152, %r96;
	cvt.u64.u32 	%rd177, %r153;
	add.s64 	%rd178, %rd177, %rd9;
	shl.b64 	%rd179, %rd178, 2;
	add.s64 	%rd180, %rd1, %rd179;
	ld.global.f32 	%f217, [%rd180];
	fma.rn.f32 	%f360, %f216, %f217, %f215;
	add.s32 	%r216, %r216, 4;
$L__BB2_37:
	setp.eq.s32 	%p31, %r58, 0;
	@%p31 bra 	$L__BB2_42;
	setp.eq.s32 	%p32, %r58, 1;
	@%p32 bra 	$L__BB2_40;
	cvt.u64.u32 	%rd181, %r216;
	add.s64 	%rd182, %rd181, %rd8;
	shl.b64 	%rd183, %rd182, 2;
	add.s64 	%rd184, %rd2, %rd183;
	ld.global.f32 	%f219, [%rd184];
	mad.lo.s32 	%r154, %r216, %r96, %r213;
	cvt.u64.u32 	%rd185, %r154;
	add.s64 	%rd186, %rd185, %rd9;
	shl.b64 	%rd187, %rd186, 2;
	add.s64 	%rd188, %rd1, %rd187;
	ld.global.f32 	%f220, [%rd188];
	fma.rn.f32 	%f221, %f219, %f220, %f360;
	ld.global.f32 	%f222, [%rd184+4];
	add.s32 	%r155, %r154, %r96;
	cvt.u64.u32 	%rd189, %r155;
	add.s64 	%rd190, %rd189, %rd9;
	shl.b64 	%rd191, %rd190, 2;
	add.s64 	%rd192, %rd1, %rd191;
	ld.global.f32 	%f223, [%rd192];
	fma.rn.f32 	%f360, %f222, %f223, %f221;
	add.s32 	%r216, %r216, 2;
$L__BB2_40:
	setp.eq.s32 	%p33, %r60, 0;
	@%p33 bra 	$L__BB2_42;
	cvt.u64.u32 	%rd193, %r216;
	add.s64 	%rd194, %rd193, %rd8;
	shl.b64 	%rd195, %rd194, 2;
	add.s64 	%rd196, %rd2, %rd195;
	ld.global.f32 	%f224, [%rd196];
	mad.lo.s32 	%r156, %r216, %r96, %r213;
	cvt.u64.u32 	%rd197, %r156;
	add.s64 	%rd198, %rd197, %rd9;
	shl.b64 	%rd199, %rd198, 2;
	add.s64 	%rd200, %rd1, %rd199;
	ld.global.f32 	%f225, [%rd200];
	fma.rn.f32 	%f360, %f224, %f225, %f360;
$L__BB2_42:
	sub.f32 	%f226, %f32, %f360;
	fma.rn.f32 	%f385, %f226, %f226, %f385;
	fma.rn.f32 	%f386, %f32, %f32, %f386;
	add.s32 	%r213, %r213, 1;
	setp.eq.s32 	%p34, %r213, %r96;
	@%p34 bra 	$L__BB2_68;
	bra.uni 	$L__BB2_31;
$L__BB2_43:
	setp.lt.s32 	%p9, %r98, 1;
	@%p9 bra 	$L__BB2_57;
	and.b32  	%r70, %r98, 7;
	add.s32 	%r71, %r70, -1;
	and.b32  	%r72, %r98, 3;
	and.b32  	%r73, %r98, 2147483640;
	and.b32  	%r74, %r98, 1;
	mov.b32 	%r218, 0;
	mov.f32 	%f386, 0f00000000;
	mov.f32 	%f385, %f386;
$L__BB2_45:
	setp.lt.u32 	%p18, %r98, 8;
	cvt.u64.u32 	%rd41, %r218;
	add.s64 	%rd42, %rd41, %rd7;
	shl.b64 	%rd43, %rd42, 2;
	add.s64 	%rd44, %rd5, %rd43;
	ld.global.f32 	%f49, [%rd44];
	mov.b32 	%r221, 0;
	mov.f32 	%f370, 0f00000000;
	@%p18 bra 	$L__BB2_48;
	mov.b32 	%r219, 0;
	mov.f32 	%f370, 0f00000000;
$L__BB2_47:
	.pragma "nounroll";
	cvt.u64.u32 	%rd45, %r219;
	add.s64 	%rd46, %rd45, %rd10;
	shl.b64 	%rd47, %rd46, 2;
	add.s64 	%rd48, %rd4, %rd47;
	ld.global.f32 	%f135, [%rd48];
	mad.lo.s32 	%r124, %r219, %r96, %r218;
	cvt.u64.u32 	%rd49, %r124;
	add.s64 	%rd50, %rd49, %rd11;
	shl.b64 	%rd51, %rd50, 2;
	add.s64 	%rd52, %rd3, %rd51;
	ld.global.f32 	%f136, [%rd52];
	fma.rn.f32 	%f137, %f135, %f136, %f370;
	ld.global.f32 	%f138, [%rd48+4];
	add.s32 	%r125, %r124, %r96;
	cvt.u64.u32 	%rd53, %r125;
	add.s64 	%rd54, %rd53, %rd11;
	shl.b64 	%rd55, %rd54, 2;
	add.s64 	%rd56, %rd3, %rd55;
	ld.global.f32 	%f139, [%rd56];
	fma.rn.f32 	%f140, %f138, %f139, %f137;
	ld.global.f32 	%f141, [%rd48+8];
	add.s32 	%r126, %r125, %r96;
	cvt.u64.u32 	%rd57, %r126;
	add.s64 	%rd58, %rd57, %rd11;
	shl.b64 	%rd59, %rd58, 2;
	add.s64 	%rd60, %rd3, %rd59;
	ld.global.f32 	%f142, [%rd60];
	fma.rn.f32 	%f143, %f141, %f142, %f140;
	ld.global.f32 	%f144, [%rd48+12];
	add.s32 	%r127, %r126, %r96;
	cvt.u64.u32 	%rd61, %r127;
	add.s64 	%rd62, %rd61, %rd11;
	shl.b64 	%rd63, %rd62, 2;
	add.s64 	%rd64, %rd3, %rd63;
	ld.global.f32 	%f145, [%rd64];
	fma.rn.f32 	%f146, %f144, %f145, %f143;
	ld.global.f32 	%f147, [%rd48+16];
	add.s32 	%r128, %r127, %r96;
	cvt.u64.u32 	%rd65, %r128;
	add.s64 	%rd66, %rd65, %rd11;
	shl.b64 	%rd67, %rd66, 2;
	add.s64 	%rd68, %rd3, %rd67;
	ld.global.f32 	%f148, [%rd68];
	fma.rn.f32 	%f149, %f147, %f148, %f146;
	ld.global.f32 	%f150, [%rd48+20];
	add.s32 	%r129, %r128, %r96;
	cvt.u64.u32 	%rd69, %r129;
	add.s64 	%rd70, %rd69, %rd11;
	shl.b64 	%rd71, %rd70, 2;
	add.s64 	%rd72, %rd3, %rd71;
	ld.global.f32 	%f151, [%rd72];
	fma.rn.f32 	%f152, %f150, %f151, %f149;
	ld.global.f32 	%f153, [%rd48+24];
	add.s32 	%r130, %r129, %r96;
	cvt.u64.u32 	%rd73, %r130;
	add.s64 	%rd74, %rd73, %rd11;
	shl.b64 	%rd75, %rd74, 2;
	add.s64 	%rd76, %rd3, %rd75;
	ld.global.f32 	%f154, [%rd76];
	fma.rn.f32 	%f155, %f153, %f154, %f152;
	ld.global.f32 	%f156, [%rd48+28];
	add.s32 	%r131, %r130, %r96;
	cvt.u64.u32 	%rd77, %r131;
	add.s64 	%rd78, %rd77, %rd11;
	shl.b64 	%rd79, %rd78, 2;
	add.s64 	%rd80, %rd3, %rd79;
	ld.global.f32 	%f157, [%rd80];
	fma.rn.f32 	%f370, %f156, %f157, %f155;
	add.s32 	%r219, %r219, 8;
	setp.ne.s32 	%p19, %r219, %r73;
	mov.u32 	%r221, %r73;
	@%p19 bra 	$L__BB2_47;
$L__BB2_48:
	setp.eq.s32 	%p20, %r70, 0;
	@%p20 bra 	$L__BB2_56;
	setp.lt.u32 	%p21, %r71, 3;
	@%p21 bra 	$L__BB2_51;
	cvt.u64.u32 	%rd81, %r221;
	add.s64 	%rd82, %rd81, %rd10;
	shl.b64 	%rd83, %rd82, 2;
	add.s64 	%rd84, %rd4, %rd83;
	ld.global.f32 	%f159, [%rd84];
	mad.lo.s32 	%r132, %r221, %r96, %r218;
	cvt.u64.u32 	%rd85, %r132;
	add.s64 	%rd86, %rd85, %rd11;
	shl.b64 	%rd87, %rd86, 2;
	add.s64 	%rd88, %rd3, %rd87;
	ld.global.f32 	%f160, [%rd88];
	fma.rn.f32 	%f161, %f159, %f160, %f370;
	ld.global.f32 	%f162, [%rd84+4];
	add.s32 	%r133, %r132, %r96;
	cvt.u64.u32 	%rd89, %r133;
	add.s64 	%rd90, %rd89, %rd11;
	shl.b64 	%rd91, %rd90, 2;
	add.s64 	%rd92, %rd3, %rd91;
	ld.global.f32 	%f163, [%rd92];
	fma.rn.f32 	%f164, %f162, %f163, %f161;
	ld.global.f32 	%f165, [%rd84+8];
	add.s32 	%r134, %r133, %r96;
	cvt.u64.u32 	%rd93, %r134;
	add.s64 	%rd94, %rd93, %rd11;
	shl.b64 	%rd95, %rd94, 2;
	add.s64 	%rd96, %rd3, %rd95;
	ld.global.f32 	%f166, [%rd96];
	fma.rn.f32 	%f167, %f165, %f166, %f164;
	ld.global.f32 	%f168, [%rd84+12];
	add.s32 	%r135, %r134, %r96;
	cvt.u64.u32 	%rd97, %r135;
	add.s64 	%rd98, %rd97, %rd11;
	shl.b64 	%rd99, %rd98, 2;
	add.s64 	%rd100, %rd3, %rd99;
	ld.global.f32 	%f169, [%rd100];
	fma.rn.f32 	%f370, %f168, %f169, %f167;
	add.s32 	%r221, %r221, 4;
$L__BB2_51:
	setp.eq.s32 	%p22, %r72, 0;
	@%p22 bra 	$L__BB2_56;
	setp.eq.s32 	%p23, %r72, 1;
	@%p23 bra 	$L__BB2_54;
	cvt.u64.u32 	%rd101, %r221;
	add.s64 	%rd102, %rd101, %rd10;
	shl.b64 	%rd103, %rd102, 2;
	add.s64 	%rd104, %rd4, %rd103;
	ld.global.f32 	%f171, [%rd104];
	mad.lo.s32 	%r136, %r221, %r96, %r218;
	cvt.u64.u32 	%rd105, %r136;
	add.s64 	%rd106, %rd105, %rd11;
	shl.b64 	%rd107, %rd106, 2;
	add.s64 	%rd108, %rd3, %rd107;
	ld.global.f32 	%f172, [%rd108];
	fma.rn.f32 	%f173, %f171, %f172, %f370;
	ld.global.f32 	%f174, [%rd104+4];
	add.s32 	%r137, %r136, %r96;
	cvt.u64.u32 	%rd109, %r137;
	add.s64 	%rd110, %rd109, %rd11;
	shl.b64 	%rd111, %rd110, 2;
	add.s64 	%rd112, %rd3, %rd111;
	ld.global.f32 	%f175, [%rd112];
	fma.rn.f32 	%f370, %f174, %f175, %f173;
	add.s32 	%r221, %r221, 2;
$L__BB2_54:
	setp.eq.s32 	%p24, %r74, 0;
	@%p24 bra 	$L__BB2_56;
	cvt.u64.u32 	%rd113, %r221;
	add.s64 	%rd114, %rd113, %rd10;
	shl.b64 	%rd115, %rd114, 2;
	add.s64 	%rd116, %rd4, %rd115;
	ld.global.f32 	%f176, [%rd116];
	mad.lo.s32 	%r138, %r221, %r96, %r218;
	cvt.u64.u32 	%rd117, %r138;
	add.s64 	%rd118, %rd117, %rd11;
	shl.b64 	%rd119, %rd118, 2;
	add.s64 	%rd120, %rd3, %rd119;
	ld.global.f32 	%f177, [%rd120];
	fma.rn.f32 	%f370, %f176, %f177, %f370;
$L__BB2_56:
	fma.rn.f32 	%f385, %f49, %f49, %f385;
	sub.f32 	%f178, %f49, %f370;
	fma.rn.f32 	%f386, %f178, %f178, %f386;
	add.s32 	%r218, %r218, 1;
	setp.eq.s32 	%p25, %r218, %r96;
	@%p25 bra 	$L__BB2_68;
	bra.uni 	$L__BB2_45;
$L__BB2_57:
	add.s32 	%r118, %r96, -1;
	and.b32  	%r84, %r96, 7;
	setp.lt.u32 	%p10, %r118, 7;
	mov.b32 	%r225, 0;
	mov.f32 	%f386, 0f00000000;
	mov.f32 	%f385, %f386;
	@%p10 bra 	$L__BB2_60;
	and.b32  	%r225, %r96, 2147483640;
	mov.b32 	%r223, 0;
	mov.f32 	%f386, 0f00000000;
$L__BB2_59:
	.pragma "nounroll";
	cvt.u64.u32 	%rd25, %r223;
	add.s64 	%rd26, %rd25, %rd7;
	shl.b64 	%rd27, %rd26, 2;
	add.s64 	%rd28, %rd5, %rd27;
	ld.global.f32 	%f92, [%rd28];
	fma.rn.f32 	%f93, %f92, %f92, %f385;
	fma.rn.f32 	%f94, %f92, %f92, %f386;
	ld.global.f32 	%f95, [%rd28+4];
	fma.rn.f32 	%f96, %f95, %f95, %f93;
	fma.rn.f32 	%f97, %f95, %f95, %f94;
	ld.global.f32 	%f98, [%rd28+8];
	fma.rn.f32 	%f99, %f98, %f98, %f96;
	fma.rn.f32 	%f100, %f98, %f98, %f97;
	ld.global.f32 	%f101, [%rd28+12];
	fma.rn.f32 	%f102, %f101, %f101, %f99;
	fma.rn.f32 	%f103, %f101, %f101, %f100;
	ld.global.f32 	%f104, [%rd28+16];
	fma.rn.f32 	%f105, %f104, %f104, %f102;
	fma.rn.f32 	%f106, %f104, %f104, %f103;
	ld.global.f32 	%f107, [%rd28+20];
	fma.rn.f32 	%f108, %f107, %f107, %f105;
	fma.rn.f32 	%f109, %f107, %f107, %f106;
	ld.global.f32 	%f110, [%rd28+24];
	fma.rn.f32 	%f111, %f110, %f110, %f108;
	fma.rn.f32 	%f112, %f110, %f110, %f109;
	ld.global.f32 	%f113, [%rd28+28];
	fma.rn.f32 	%f385, %f113, %f113, %f111;
	fma.rn.f32 	%f386, %f113, %f113, %f112;
	add.s32 	%r223, %r223, 8;
	setp.ne.s32 	%p11, %r223, %r225;
	@%p11 bra 	$L__BB2_59;
$L__BB2_60:
	setp.eq.s32 	%p12, %r84, 0;
	@%p12 bra 	$L__BB2_68;
	and.b32  	%r89, %r96, 3;
	setp.lt.u32 	%p13, %r84, 4;
	@%p13 bra 	$L__BB2_63;
	cvt.u64.u32 	%rd29, %r225;
	add.s64 	%rd30, %rd29, %rd7;
	shl.b64 	%rd31, %rd30, 2;
	add.s64 	%rd32, %rd5, %rd31;
	ld.global.f32 	%f115, [%rd32];
	fma.rn.f32 	%f116, %f115, %f115, %f385;
	fma.rn.f32 	%f117, %f115, %f115, %f386;
	ld.global.f32 	%f118, [%rd32+4];
	fma.rn.f32 	%f119, %f118, %f118, %f116;
	fma.rn.f32 	%f120, %f118, %f118, %f117;
	ld.global.f32 	%f121, [%rd32+8];
	fma.rn.f32 	%f122, %f121, %f121, %f119;
	fma.rn.f32 	%f123, %f121, %f121, %f120;
	ld.global.f32 	%f124, [%rd32+12];
	fma.rn.f32 	%f385, %f124, %f124, %f122;
	fma.rn.f32 	%f386, %f124, %f124, %f123;
	add.s32 	%r225, %r225, 4;
$L__BB2_63:
	setp.eq.s32 	%p14, %r89, 0;
	@%p14 bra 	$L__BB2_68;
	setp.eq.s32 	%p15, %r89, 1;
	@%p15 bra 	$L__BB2_66;
	cvt.u64.u32 	%rd33, %r225;
	add.s64 	%rd34, %rd33, %rd7;
	shl.b64 	%rd35, %rd34, 2;
	add.s64 	%rd36, %rd5, %rd35;
	ld.global.f32 	%f126, [%rd36];
	fma.rn.f32 	%f127, %f126, %f126, %f385;
	fma.rn.f32 	%f128, %f126, %f126, %f386;
	ld.global.f32 	%f129, [%rd36+4];
	fma.rn.f32 	%f385, %f129, %f129, %f127;
	fma.rn.f32 	%f386, %f129, %f129, %f128;
	add.s32 	%r225, %r225, 2;
$L__BB2_66:
	and.b32  	%r120, %r96, 1;
	setp.eq.b32 	%p16, %r120, 1;
	not.pred 	%p17, %p16;
	@%p17 bra 	$L__BB2_68;
	cvt.u64.u32 	%rd37, %r225;
	add.s64 	%rd38, %rd37, %rd7;
	shl.b64 	%rd39, %rd38, 2;
	add.s64 	%rd40, %rd5, %rd39;
	ld.global.f32 	%f130, [%rd40];
	fma.rn.f32 	%f385, %f130, %f130, %f385;
	fma.rn.f32 	%f386, %f130, %f130, %f386;
$L__BB2_68:
	ld.param.u32 	%r196, [_Z5ftestiiiiiiiPfiS_iS_iS_iS_iS__param_1];
	cvt.rn.f32.s32 	%f322, %r196;
	sub.f32 	%f323, %f385, %f386;
	add.f32 	%f324, %f322, %f322;
	cvt.rn.f32.s32 	%f325, %r96;
	sub.f32 	%f326, %f325, %f324;
	add.f32 	%f327, %f326, 0fBF800000;
	mul.f32 	%f328, %f327, %f323;
	mul.f32 	%f329, %f386, %f322;
	div.rn.f32 	%f330, %f328, %f329;
	abs.f32 	%f331, %f330;
	setp.equ.f32 	%p50, %f331, 0f7F800000;
	selp.f32 	%f332, 0f00000000, %f330, %p50;
	mul.wide.s32 	%rd353, %r3, 4;
	add.s64 	%rd354, %rd6, %rd353;
	st.global.f32 	[%rd354], %f332;
$L__BB2_69:
	ret;

}


// ===== COMPILED SASS (sm_100) =====

	.target	sm_100

	.elftype	@"ET_EXEC"


//--------------------- .note.nv.tkinfo           --------------------------
	.section	.note.nv.tkinfo,"",@"SHT_NOTE"
	.sectionflags	@"SHF_NOTE_NV_TKINFO"
	.tkinfo
        /*0018*/ 	.word	0x00000002
        /*0030*/ 	.string	""
        /*0030*/ 	.string	"ptxas"
        /*0030*/ 	.string	"Cuda compilation tools, release 13.0, V13.0.88"
        /*0030*/ 	.string	"Build cuda_13.0.r13.0/compiler.36424714_0"
        /*0030*/ 	.string	"-arch sm_100 -m 64 "



//--------------------- .note.nv.cuinfo           --------------------------
	.section	.note.nv.cuinfo,"",@"SHT_NOTE"
	.sectionflags	@"SHF_NOTE_NV_CUINFO"
        /*0018*/ 	.short	0x0002
        /*001a*/ 	.short	0x0064
        /*001c*/ 	.short	0x0082
	.zero		2


//--------------------- .nv.info                  --------------------------
	.section	.nv.info,"",@"SHT_CUDA_INFO"
	.align	4


	//----- nvinfo : EIATTR_REGCOUNT
	.align		4
        /*0000*/ 	.byte	0x04, 0x2f
        /*0002*/ 	.short	(.L_1 - .L_0)
	.align		4
.L_0:
        /*0004*/ 	.word	index@(_Z13getRestrictediiiiPfiS_iS_iS_iS_i)
        /*0008*/ 	.word	0x00000020


	//----- nvinfo : EIATTR_FRAME_SIZE
	.align		4
.L_1:
        /*000c*/ 	.byte	0x04, 0x11
        /*000e*/ 	.short	(.L_3 - .L_2)
	.align		4
.L_2:
        /*0010*/ 	.word	index@($__internal_6_$__cuda_sm3x_div_rn_noftz_f32_slowpath)
        /*0014*/ 	.word	0x00000000


	//----- nvinfo : EIATTR_FRAME_SIZE
	.align		4
.L_3:
        /*0018*/ 	.byte	0x04, 0x11
        /*001a*/ 	.short	(.L_5 - .L_4)
	.align		4
.L_4:
        /*001c*/ 	.word	index@($__internal_5_$__cuda_sm20_sqrt_rn_f32_slowpath)
        /*0020*/ 	.word	0x00000000


	//----- nvinfo : EIATTR_FRAME_SIZE
	.align		4
.L_5:
        /*0024*/ 	.byte	0x04, 0x11
        /*0026*/ 	.short	(.L_7 - .L_6)
	.align		4
.L_6:
        /*0028*/ 	.word	index@($__internal_4_$__cuda_sm20_rcp_rn_f32_slowpath)
        /*002c*/ 	.word	0x00000000


	//----- nvinfo : EIATTR_FRAME_SIZE
	.align		4
.L_7:
        /*0030*/ 	.byte	0x04, 0x11
        /*0032*/ 	.short	(.L_9 - .L_8)
	.align		4
.L_8:
        /*0034*/ 	.word	index@(_Z13getRestrictediiiiPfiS_iS_iS_iS_i)
        /*0038*/ 	.word	0x00000000


	//----- nvinfo : EIATTR_REGCOUNT
	.align		4
.L_9:
        /*003c*/ 	.byte	0x04, 0x2f
        /*003e*/ 	.short	(.L_11 - .L_10)
	.align		4
.L_10:
        /*0040*/ 	.word	index@(_Z15getUnrestrictediiiiPfiS_iS_iS_iS_i)
        /*0044*/ 	.word	0x00000020


	//----- nvinfo : EIATTR_FRAME_SIZE
	.align		4
.L_11:
        /*0048*/ 	.byte	0x04, 0x11
        /*004a*/ 	.short	(.L_13 - .L_12)
	.align		4
.L_12:
        /*004c*/ 	.word	index@($__internal_3_$__cuda_sm3x_div_rn_noftz_f32_slowpath)
        /*0050*/ 	.word	0x00000000


	//----- nvinfo : EIATTR_FRAME_SIZE
	.align		4
.L_13:
        /*0054*/ 	.byte	0x04, 0x11
        /*0056*/ 	.short	(.L_15 - .L_14)
	.align		4
.L_14:
        /*0058*/ 	.word	index@($__internal_2_$__cuda_sm20_sqrt_rn_f32_slowpath)
        /*005c*/ 	.word	0x00000000


	//----- nvinfo : EIATTR_FRAME_SIZE
	.align		4
.L_15:
        /*0060*/ 	.byte	0x04, 0x11
        /*0062*/ 	.short	(.L_17 - .L_16)
	.align		4
.L_16:
        /*0064*/ 	.word	index@($__internal_1_$__cuda_sm20_rcp_rn_f32_slowpath)
        /*0068*/ 	.word	0x00000000


	//----- nvinfo : EIATTR_FRAME_SIZE
	.align		4
.L_17:
        /*006c*/ 	.byte	0x04, 0x11
        /*006e*/ 	.short	(.L_19 - .L_18)
	.align		4
.L_18:
        /*0070*/ 	.word	index@(_Z15getUnrestrictediiiiPfiS_iS_iS_iS_i)
        /*0074*/ 	.word	0x00000000


	//----- nvinfo : EIATTR_REGCOUNT
	.align		4
.L_19:
        /*0078*/ 	.byte	0x04, 0x2f
        /*007a*/ 	.short	(.L_21 - .L_20)
	.align		4
.L_20:
        /*007c*/ 	.word	index@(_Z5ftestiiiiiiiPfiS_iS_iS_iS_iS_)
        /*0080*/ 	.word	0x00000020


	//----- nvinfo : EIATTR_FRAME_SIZE
	.align		4
.L_21:
        /*0084*/ 	.byte	0x04, 0x11
        /*0086*/ 	.short	(.L_23 - .L_22)
	.align		4
.L_22:
        /*0088*/ 	.word	index@($__internal_0_$__cuda_sm3x_div_rn_noftz_f32_slowpath)
        /*008c*/ 	.word	0x00000000


	//----- nvinfo : EIATTR_FRAME_SIZE
	.align		4
.L_23:
        /*0090*/ 	.byte	0x04, 0x11
        /*0092*/ 	.short	(.L_25 - .L_24)
	.align		4
.L_24:
        /*0094*/ 	.word	index@(_Z5ftestiiiiiiiPfiS_iS_iS_iS_iS_)
        /*0098*/ 	.word	0x00000000


	//----- nvinfo : EIATTR_MIN_STACK_SIZE
	.align		4
.L_25:
        /*009c*/ 	.byte	0x04, 0x12
        /*009e*/ 	.short	(.L_27 - .L_26)
	.align		4
.L_26:
        /*00a0*/ 	.word	index@(_Z5ftestiiiiiiiPfiS_iS_iS_iS_iS_)
        /*00a4*/ 	.word	0x00000000


	//----- nvinfo : EIATTR_MIN_STACK_SIZE
	.align		4
.L_27:
        /*00a8*/ 	.byte	0x04, 0x12
        /*00aa*/ 	.short	(.L_29 - .L_28)
	.align		4
.L_28:
        /*00ac*/ 	.word	index@(_Z15getUnrestrictediiiiPfiS_iS_iS_iS_i)
        /*00b0*/ 	.word	0x00000000


	//----- nvinfo : EIATTR_MIN_STACK_SIZE
	.align		4
.L_29:
        /*00b4*/ 	.byte	0x04, 0x12
        /*00b6*/ 	.short	(.L_31 - .L_30)
	.align		4
.L_30:
        /*00b8*/ 	.word	index@(_Z13getRestrictediiiiPfiS_iS_iS_iS_i)
        /*00bc*/ 	.word	0x00000000
.L_31:


//--------------------- .nv.compat                --------------------------
	.section	.nv.compat,"",@"SHT_CUDA_COMPAT_INFO"
	.align	4
        /*0000*/ 	.byte	0x02, 0x09, 0x00, 0x00, 0x02, 0x02, 0x01, 0x00, 0x02, 0x05, 0x05, 0x00, 0x03, 0x07, 0x01, 0x01
        /*0010*/ 	.byte	0x02, 0x03, 0x00, 0x00, 0x02, 0x06, 0x01, 0x00, 0x04, 0x0b, 0x08, 0x00, 0x01, 0x00, 0x00, 0x00
        /*0020*/ 	.byte	0x00, 0x00, 0x00, 0x00


//--------------------- .nv.info._Z5ftestiiiiiiiPfiS_iS_iS_iS_iS_ --------------------------
	.section	.nv.info._Z5ftestiiiiiiiPfiS_iS_iS_iS_iS_,"",@"SHT_CUDA_INFO"
	.sectionflags	@""
	.align	4


	//----- nvinfo : EIATTR_CUDA_API_VERSION
	.align		4
        /*0000*/ 	.byte	0x04, 0x37
        /*0002*/ 	.short	(.L_33 - .L_32)
.L_32:
        /*0004*/ 	.word	0x00000082


	//----- nvinfo : EIATTR_KPARAM_INFO
	.align		4
.L_33:
        /*0008*/ 	.byte	0x04, 0x17
        /*000a*/ 	.short	(.L_35 - .L_34)
.L_34:
        /*000c*/ 	.word	0x00000000
        /*0010*/ 	.short	0x0011
        /*0012*/ 	.short	0x0070
        /*0014*/ 	.byte	0x00, 0xf5, 0x21, 0x00


	//----- nvinfo : EIATTR_KPARAM_INFO
	.align		4
.L_35:
        /*0018*/ 	.byte	0x04, 0x17
        /*001a*/ 	.short	(.L_37 - .L_36)
.L_36:
        /*001c*/ 	.word	0x00000000
        /*0020*/ 	.short	0x0010
        /*0022*/ 	.short	0x0068
        /*0024*/ 	.byte	0x00, 0xf0, 0x11, 0x00


	//----- nvinfo : EIATTR_KPARAM_INFO
	.align		4
.L_37:
        /*0028*/ 	.byte	0x04, 0x17
        /*002a*/ 	.short	(.L_39 - .L_38)
.L_38:
        /*002c*/ 	.word	0x00000000
        /*0030*/ 	.short	0x000f
        /*0032*/ 	.short	0x0060
        /*0034*/ 	.byte	0x00, 0xf5, 0x21, 0x00


	//----- nvinfo : EIATTR_KPARAM_INFO
	.align		4
.L_39:
        /*0038*/ 	.byte	0x04, 0x17
        /*003a*/ 	.short	(.L_41 - .L_40)
.L_40:
        /*003c*/ 	.word	0x00000000
        /*0040*/ 	.short	0x000e
        /*0042*/ 	.short	0x0058
        /*0044*/ 	.byte	0x00, 0xf0, 0x11, 0x00


	//----- nvinfo : EIATTR_KPARAM_INFO
	.align		4
.L_41:
        /*0048*/ 	.byte	0x04, 0x17
        /*004a*/ 	.short	(.L_43 - .L_42)
.L_42:
        /*004c*/ 	.word	0x00000000
        /*0050*/ 	.short	0x000d
        /*0052*/ 	.short	0x0050
        /*0054*/ 	.byte	0x00, 0xf5, 0x21, 0x00


	//----- nvinfo : EIATTR_KPARAM_INFO
	.align		4
.L_43:
        /*0058*/ 	.byte	0x04, 0x17
        /*005a*/ 	.short	(.L_45 - .L_44)
.L_44:
        /*005c*/ 	.word	0x00000000
        /*0060*/ 	.short	0x000c
        /*0062*/ 	.short	0x0048
        /*0064*/ 	.byte	0x00, 0xf0, 0x11, 0x00


	//----- nvinfo : EIATTR_KPARAM_INFO
	.align		4
.L_45:
        /*0068*/ 	.byte	0x04, 0x17
        /*006a*/ 	.short	(.L_47 - .L_46)
.L_46:
        /*006c*/ 	.word	0x00000000
        /*0070*/ 	.short	0x000b
        /*0072*/ 	.short	0x0040
        /*0074*/ 	.byte	0x00, 0xf5, 0x21, 0x00


	//----- nvinfo : EIATTR_KPARAM_INFO
	.align		4
.L_47:
        /*0078*/ 	.byte	0x04, 0x17
        /*007a*/ 	.short	(.L_49 - .L_48)
.L_48:
        /*007c*/ 	.word	0x00000000
        /*0080*/ 	.short	0x000a
        /*0082*/ 	.short	0x0038
        /*0084*/ 	.byte	0x00, 0xf0, 0x11, 0x00


	//----- nvinfo : EIATTR_KPARAM_INFO
	.align		4
.L_49:
        /*0088*/ 	.byte	0x04, 0x17
        /*008a*/ 	.short	(.L_51 - .L_50)
.L_50:
        /*008c*/ 	.word	0x00000000
        /*0090*/ 	.short	0x0009
        /*0092*/ 	.short	0x0030
        /*0094*/ 	.byte	0x00, 0xf5, 0x21, 0x00


	//----- nvinfo : EIATTR_KPARAM_INFO
	.align		4
.L_51:
        /*0098*/ 	.byte	0x04, 0x17
        /*009a*/ 	.short	(.L_53 - .L_52)
.L_52:
        /*009c*/ 	.word	0x00000000
        /*00a0*/ 	.short	0x0008
        /*00a2*/ 	.short	0x0028
        /*00a4*/ 	.byte	0x00, 0xf0, 0x11, 0x00


	//----- nvinfo : EIATTR_KPARAM_INFO
	.align		4
.L_53:
        /*00a8*/ 	.byte	0x04, 0x17
        /*00aa*/ 	.short	(.L_55 - .L_54)
.L_54:
        /*00ac*/ 	.word	0x00000000
        /*00b0*/ 	.short	0x0007
        /*00b2*/ 	.short	0x0020
        /*00b4*/ 	.byte	0x00, 0xf5, 0x21, 0x00


	//----- nvinfo : EIATTR_KPARAM_INFO
	.align		4
.L_55:
        /*00b8*/ 	.byte	0x04, 0x17
        /*00ba*/ 	.short	(.L_57 - .L_56)
.L_56:
        /*00bc*/ 	.word	0x00000000
        /*00c0*/ 	.short	0x0006
        /*00c2*/ 	.short	0x0018
        /*00c4*/ 	.byte	0x00, 0xf0, 0x11, 0x00


	//----- nvinfo : EIATTR_KPARAM_INFO
	.align		4
.L_57:
        /*00c8*/ 	.byte	0x04, 0x17
        /*00ca*/ 	.short	(.L_59 - .L_58)
.L_58:
        /*00cc*/ 	.word	0x00000000
        /*00d0*/ 	.short	0x0005
        /*00d2*/ 	.short	0x0014
        /*00d4*/ 	.byte	0x00, 0xf0, 0x11, 0x00


	//----- nvinfo : EIATTR_KPARAM_INFO
	.align		4
.L_59:
        /*00d8*/ 	.byte	0x04, 0x17
        /*00da*/ 	.short	(.L_61 - .L_60)
.L_60:
        /*00dc*/ 	.word	0x00000000
        /*00e0*/ 	.short	0x0004
        /*00e2*/ 	.short	0x0010
        /*00e4*/ 	.byte	0x00, 0xf0, 0x11, 0x00


	//----- nvinfo : EIATTR_KPARAM_INFO
	.align		4
.L_61:
        /*00e8*/ 	.byte	0x04, 0x17
        /*00ea*/ 	.short	(.L_63 - .L_62)
.L_62:
        /*00ec*/ 	.word	0x00000000
        /*00f0*/ 	.short	0x0003
        /*00f2*/ 	.short	0x000c
        /*00f4*/ 	.byte	0x00, 0xf0, 0x11, 0x00


	//----- nvinfo : EIATTR_KPARAM_INFO
	.align		4
.L_63:
        /*00f8*/ 	.byte	0x04, 0x17
        /*00fa*/ 	.short	(.L_65 - .L_64)
.L_64:
        /*00fc*/ 	.word	0x00000000
        /*0100*/ 	.short	0x0002
        /*0102*/ 	.short	0x0008
        /*0104*/ 	.byte	0x00, 0xf0, 0x11, 0x00


	//----- nvinfo : EIATTR_KPARAM_INFO
	.align		4
.L_65:
        /*0108*/ 	.byte	0x04, 0x17
        /*010a*/ 	.short	(.L_67 - .L_66)
.L_66:
        /*010c*/ 	.word	0x00000000
        /*0110*/ 	.short	0x0001
        /*0112*/ 	.short	0x0004
        /*0114*/ 	.byte	0x00, 0xf0, 0x11, 0x00


	//----- nvinfo : EIATTR_KPARAM_INFO
	.align		4
.L_67:
        /*0118*/ 	.byte	0x04, 0x17
        /*011a*/ 	.short	(.L_69 - .L_68)
.L_68:
        /*011c*/ 	.word	0x00000000
        /*0120*/ 	.short	0x0000
        /*0122*/ 	.short	0x0000
        /*0124*/ 	.byte	0x00, 0xf0, 0x11, 0x00


	//----- nvinfo : EIATTR_SPARSE_MMA_MASK
	.align		4
.L_69:
        /*0128*/ 	.byte	0x03, 0x50
        /*012a*/ 	.short	0x0000


	//----- nvinfo : EIATTR_MAXREG_COUNT
	.align		4
        /*012c*/ 	.byte	0x03, 0x1b
        /*012e*/ 	.short	0x00ff


	//----- nvinfo : EIATTR_MERCURY_ISA_VERSION
	.align		4
        /*0130*/ 	.byte	0x03, 0x5f
        /*0132*/ 	.short	0x0101


	//----- nvinfo : EIATTR_VRC_CTA_INIT_COUNT
	.align		4
        /*0134*/ 	.byte	0x02, 0x4a
	.zero		1
	.zero		1


	//----- nvinfo : EIATTR_EXIT_INSTR_OFFSETS
	.align		4
        /*0138*/ 	.byte	0x04, 0x1c
        /*013a*/ 	.short	(.L_71 - .L_70)


	//   ....[0]....
.L_70:
        /*013c*/ 	.word	0x000000b0


	//   ....[1]....
        /*0140*/ 	.word	0x00000140


	//   ....[2]....
        /*0144*/ 	.word	0x00003bc0


	//----- nvinfo : EIATTR_CRS_STACK_SIZE
	.align		4
.L_71:
        /*0148*/ 	.byte	0x04, 0x1e
        /*014a*/ 	.short	(.L_73 - .L_72)
.L_72:
        /*014c*/ 	.word	0x00000000


	//----- nvinfo : EIATTR_CBANK_PARAM_SIZE
	.align		4
.L_73:
        /*0150*/ 	.byte	0x03, 0x19
        /*0152*/ 	.short	0x0078


	//----- nvinfo : EIATTR_PARAM_CBANK
	.align		4
        /*0154*/ 	.byte	0x04, 0x0a
        /*0156*/ 	.short	(.L_75 - .L_74)
	.align		4
.L_74:
        /*0158*/ 	.word	index@(.nv.constant0._Z5ftestiiiiiiiPfiS_iS_iS_iS_iS_)
        /*015c*/ 	.short	0x0380
        /*015e*/ 	.short	0x0078


	//----- nvinfo : EIATTR_SW_WAR
	.align		4
.L_75:
        /*0160*/ 	.byte	0x04, 0x36
        /*0162*/ 	.short	(.L_77 - .L_76)
.L_76:
        /*0164*/ 	.word	0x00000008
.L_77:


//--------------------- .nv.info._Z15getUnrestrictediiiiPfiS_iS_iS_iS_i --------------------------
	.section	.nv.info._Z15getUnrestrictediiiiPfiS_iS_iS_iS_i,"",@"SHT_CUDA_INFO"
	.sectionflags	@""
	.align	4


	//----- nvinfo : EIATTR_CUDA_API_VERSION
	.align		4
        /*0000*/ 	.byte	0x04, 0x37
        /*0002*/ 	.short	(.L_79 - .L_78)
.L_78:
        /*0004*/ 	.word	0x00000082


	//----- nvinfo : EIATTR_KPARAM_INFO
	.align		4
.L_79:
        /*0008*/ 	.byte	0x04, 0x17
        /*000a*/ 	.short	(.L_81 - .L_80)
.L_80:
        /*000c*/ 	.word	0x00000000
        /*0010*/ 	.short	0x000d
        /*0012*/ 	.short	0x0058
        /*0014*/ 	.byte	0x00, 0xf0, 0x11, 0x00


	//----- nvinfo : EIATTR_KPARAM_INFO
	.align		4
.L_81:
        /*0018*/ 	.byte	0x04, 0x17
        /*001a*/ 	.short	(.L_83 - .L_82)
.L_82:
        /*001c*/ 	.word	0x00000000
        /*0020*/ 	.short	0x000c
        /*0022*/ 	.short	0x0050
        /*0024*/ 	.byte	0x00, 0xf5, 0x21, 0x00


	//----- nvinfo : EIATTR_KPARAM_INFO
	.align		4
.L_83:
        /*0028*/ 	.byte	0x04, 0x17
        /*002a*/ 	.short	(.L_85 - .L_84)
.L_84:
        /*002c*/ 	.word	0x00000000
        /*0030*/ 	.short	0x000b
        /*0032*/ 	.short	0x0048
        /*0034*/ 	.byte	0x00, 0xf0, 0x11, 0x00


	//----- nvinfo : EIATTR_KPARAM_INFO
	.align		4
.L_85:
        /*0038*/ 	.byte	0x04, 0x17
        /*003a*/ 	.short	(.L_87 - .L_86)
.L_86:
        /*003c*/ 	.word	0x00000000
        /*0040*/ 	.short	0x000a
        /*0042*/ 	.short	0x0040
        /*0044*/ 	.byte	0x00, 0xf5, 0x21, 0x00


	//----- nvinfo : EIATTR_KPARAM_INFO
	.align		4
.L_87:
        /*0048*/ 	.byte	0x04, 0x17
        /*004a*/ 	.short	(.L_89 - .L_88)
.L_88:
        /*004c*/ 	.word	0x00000000
        /*0050*/ 	.short	0x0009
        /*0052*/ 	.short	0x0038
        /*0054*/ 	.byte	0x00, 0xf0, 0x11, 0x00


	//----- nvinfo : EIATTR_KPARAM_INFO
	.align		4
.L_89:
        /*0058*/ 	.byte	0x04, 0x17
        /*005a*/ 	.short	(.L_91 - .L_90)
.L_90:
        /*005c*/ 	.word	0x00000000
        /*0060*/ 	.short	0x0008
        /*0062*/ 	.short	0x0030
        /*0064*/ 	.byte	0x00, 0xf5, 0x21, 0x00


	//----- nvinfo : EIATTR_KPARAM_INFO
	.align		4
.L_91:
        /*0068*/ 	.byte	0x04, 0x17
        /*006a*/ 	.short	(.L_93 - .L_92)
.L_92:
        /*006c*/ 	.word	0x00000000
        /*0070*/ 	.short	0x0007
        /*0072*/ 	.short	0x0028
        /*0074*/ 	.byte	0x00, 0xf0, 0x11, 0x00


	//----- nvinfo : EIATTR_KPARAM_INFO
	.align		4
.L_93:
        /*0078*/ 	.byte	0x04, 0x17
        /*007a*/ 	.short	(.L_95 - .L_94)
.L_94:
        /*007c*/ 	.word	0x00000000
        /*0080*/ 	.short	0x0006
        /*0082*/ 	.short	0x0020
        /*0084*/ 	.byte	0x00, 0xf5, 0x21, 0x00


	//----- nvinfo : EIATTR_KPARAM_INFO
	.align		4
.L_95:
        /*0088*/ 	.byte	0x04, 0x17
        /*008a*/ 	.short	(.L_97 - .L_96)
.L_96:
        /*008c*/ 	.word	0x00000000
        /*0090*/ 	.short	0x0005
        /*0092*/ 	.short	0x0018
        /*0094*/ 	.byte	0x00, 0xf0, 0x11, 0x00


	//----- nvinfo : EIATTR_KPARAM_INFO
	.align		4
.L_97:
        /*0098*/ 	.byte	0x04, 0x17
        /*009a*/ 	.short	(.L_99 - .L_98)
.L_98:
        /*009c*/ 	.word	0x00000000
        /*00a0*/ 	.short	0x0004
        /*00a2*/ 	.short	0x0010
        /*00a4*/ 	.byte	0x00, 0xf5, 0x21, 0x00


	//----- nvinfo : EIATTR_KPARAM_INFO
	.align		4
.L_99:
        /*00a8*/ 	.byte	0x04, 0x17
        /*00aa*/ 	.short	(.L_101 - .L_100)
.L_100:
        /*00ac*/ 	.word	0x00000000
        /*00b0*/ 	.short	0x0003
        /*00b2*/ 	.short	0x000c
        /*00b4*/ 	.byte	0x00, 0xf0, 0x11, 0x00


	//----- nvinfo : EIATTR_KPARAM_INFO
	.align		4
.L_101:
        /*00b8*/ 	.byte	0x04, 0x17
        /*00ba*/ 	.short	(.L_103 - .L_102)
.L_102:
        /*00bc*/ 	.word	0x00000000
        /*00c0*/ 	.short	0x0002
        /*00c2*/ 	.short	0x0008
        /*00c4*/ 	.byte	0x00, 0xf0, 0x11, 0x00


	//----- nvinfo : EIATTR_KPARAM_INFO
	.align		4
.L_103:
        /*00c8*/ 	.byte	0x04, 0x17
        /*00ca*/ 	.short	(.L_105 - .L_104)
.L_104:
        /*00cc*/ 	.word	0x00000000
        /*00d0*/ 	.short	0x0001
        /*00d2*/ 	.short	0x0004
        /*00d4*/ 	.byte	0x00, 0xf0, 0x11, 0x00


	//----- nvinfo : EIATTR_KPARAM_INFO
	.align		4
.L_105:
        /*00d8*/ 	.byte	0x04, 0x17
        /*00da*/ 	.short	(.L_107 - .L_106)
.L_106:
        /*00dc*/ 	.word	0x00000000
        /*00e0*/ 	.short	0x0000
        /*00e2*/ 	.short	0x0000
        /*00e4*/ 	.byte	0x00, 0xf0, 0x11, 0x00


	//----- nvinfo : EIATTR_SPARSE_MMA_MASK
	.align		4
.L_107:
        /*00e8*/ 	.byte	0x03, 0x50
        /*00ea*/ 	.short	0x0000


	//----- nvinfo : EIATTR_MAXREG_COUNT
	.align		4
        /*00ec*/ 	.byte	0x03, 0x1b
        /*00ee*/ 	.short	0x00ff


	//----- nvinfo : EIATTR_MERCURY_ISA_VERSION
	.align		4
        /*00f0*/ 	.byte	0x03, 0x5f
        /*00f2*/ 	.short	0x0101


	//----- nvinfo : EIATTR_VRC_CTA_INIT_COUNT
	.align		4
        /*00f4*/ 	.byte	0x02, 0x4a
	.zero		1
	.zero		1


	//----- nvinfo : EIATTR_EXIT_INSTR_OFFSETS
	.align		4
        /*00f8*/ 	.byte	0x04, 0x1c
        /*00fa*/ 	.short	(.L_109 - .L_108)


	//   ....[0]....
.L_108:
        /*00fc*/ 	.word	0x000000a0


	//   ....[1]....
        /*0100*/ 	.word	0x000034d0


	//   ....[2]....
        /*0104*/ 	.word	0x00006aa0


	//----- nvinfo : EIATTR_CRS_STACK_SIZE
	.align		4
.L_109:
        /*0108*/ 	.byte	0x04, 0x1e
        /*010a*/ 	.short	(.L_111 - .L_110)
.L_110:
        /*010c*/ 	.word	0x00000000


	//----- nvinfo : EIATTR_CBANK_PARAM_SIZE
	.align		4
.L_111:
        /*0110*/ 	.byte	0x03, 0x19
        /*0112*/ 	.short	0x005c


	//----- nvinfo : EIATTR_PARAM_CBANK
	.align		4
        /*0114*/ 	.byte	0x04, 0x0a
        /*0116*/ 	.short	(.L_113 - .L_112)
	.align		4
.L_112:
        /*0118*/ 	.word	index@(.nv.constant0._Z15getUnrestrictediiiiPfiS_iS_iS_iS_i)
        /*011c*/ 	.short	0x0380
        /*011e*/ 	.short	0x005c


	//----- nvinfo : EIATTR_SW_WAR
	.align		4
.L_113:
        /*0120*/ 	.byte	0x04, 0x36
        /*0122*/ 	.short	(.L_115 - .L_114)
.L_114:
        /*0124*/ 	.word	0x00000008
.L_115:


//--------------------- .nv.info._Z13getRestrictediiiiPfiS_iS_iS_iS_i --------------------------
	.section	.nv.info._Z13getRestrictediiiiPfiS_iS_iS_iS_i,"",@"SHT_CUDA_INFO"
	.sectionflags	@""
	.align	4


	//----- nvinfo : EIATTR_CUDA_API_VERSION
	.align		4
        /*0000*/ 	.byte	0x04, 0x37
        /*0002*/ 	.short	(.L_117 - .L_116)
.L_116:
        /*0004*/ 	.word	0x00000082


	//----- nvinfo : EIATTR_KPARAM_INFO
	.align		4
.L_117:
        /*0008*/ 	.byte	0x04, 0x17
        /*000a*/ 	.short	(.L_119 - .L_118)
.L_118:
        /*000c*/ 	.word	0x00000000
        /*0010*/ 	.short	0x000d
        /*0012*/ 	.short	0x0058
        /*0014*/ 	.byte	0x00, 0xf0, 0x11, 0x00


	//----- nvinfo : EIATTR_KPARAM_INFO
	.align		4
.L_119:
        /*0018*/ 	.byte	0x04, 0x17
        /*001a*/ 	.short	(.L_121 - .L_120)
.L_120:
        /*001c*/ 	.word	0x00000000
        /*0020*/ 	.short	0x000c
        /*0022*/ 	.short	0x0050
        /*0024*/ 	.byte	0x00, 0xf5, 0x21, 0x00


	//----- nvinfo : EIATTR_KPARAM_INFO
	.align		4
.L_121:
        /*0028*/ 	.byte	0x04, 0x17
        /*002a*/ 	.short	(.L_123 - .L_122)
.L_122:
        /*002c*/ 	.word	0x00000000
        /*0030*/ 	.short	0x000b
        /*0032*/ 	.short	0x0048
        /*0034*/ 	.byte	0x00, 0xf0, 0x11, 0x00


	//----- nvinfo : EIATTR_KPARAM_INFO
	.align		4
.L_123:
        /*0038*/ 	.byte	0x04, 0x17
        /*003a*/ 	.short	(.L_125 - .L_124)
.L_124:
        /*003c*/ 	.word	0x00000000
        /*0040*/ 	.short	0x000a
        /*0042*/ 	.short	0x0040
        /*0044*/ 	.byte	0x00, 0xf5, 0x21, 0x00


	//----- nvinfo : EIATTR_KPARAM_INFO
	.align		4
.L_125:
        /*0048*/ 	.byte	0x04, 0x17
        /*004a*/ 	.short	(.L_127 - .L_126)
.L_126:
        /*004c*/ 	.word	0x00000000
        /*0050*/ 	.short	0x0009
        /*0052*/ 	.short	0x0038
        /*0054*/ 	.byte	0x00, 0xf0, 0x11, 0x00


	//----- nvinfo : EIATTR_KPARAM_INFO
	.align		4
.L_127:
        /*0058*/ 	.byte	0x04, 0x17
        /*005a*/ 	.short	(.L_129 - .L_128)
.L_128:
        /*005c*/ 	.word	0x00000000
        /*0060*/ 	.short	0x0008
        /*0062*/ 	.short	0x0030
        /*0064*/ 	.byte	0x00, 0xf5, 0x21, 0x00


	//----- nvinfo : EIATTR_KPARAM_INFO
	.align		4
.L_129:
        /*0068*/ 	.byte	0x04, 0x17
        /*006a*/ 	.short	(.L_131 - .L_130)
.L_130:
        /*006c*/ 	.word	0x00000000
        /*0070*/ 	.short	0x0007
        /*0072*/ 	.short	0x0028
        /*0074*/ 	.byte	0x00, 0xf0, 0x11, 0x00


	//----- nvinfo : EIATTR_KPARAM_INFO
	.align		4
.L_131:
        /*0078*/ 	.byte	0x04, 0x17
        /*007a*/ 	.short	(.L_133 - .L_132)
.L_132:
        /*007c*/ 	.word	0x00000000
        /*0080*/ 	.short	0x0006
        /*0082*/ 	.short	0x0020
        /*0084*/ 	.byte	0x00, 0xf5, 0x21, 0x00


	//----- nvinfo : EIATTR_KPARAM_INFO
	.align		4
.L_133:
        /*0088*/ 	.byte	0x04, 0x17
        /*008a*/ 	.short	(.L_135 - .L_134)
.L_134:
        /*008c*/ 	.word	0x00000000
        /*0090*/ 	.short	0x0005
        /*0092*/ 	.short	0x0018
        /*0094*/ 	.byte	0x00, 0xf0, 0x11, 0x00


	//----- nvinfo : EIATTR_KPARAM_INFO
	.align		4
.L_135:
        /*0098*/ 	.byte	0x04, 0x17
        /*009a*/ 	.short	(.L_137 - .L_136)
.L_136:
        /*009c*/ 	.word	0x00000000
        /*00a0*/ 	.short	0x0004
        /*00a2*/ 	.short	0x0010
        /*00a4*/ 	.byte	0x00, 0xf5, 0x21, 0x00


	//----- nvinfo : EIATTR_KPARAM_INFO
	.align		4
.L_137:
        /*00a8*/ 	.byte	0x04, 0x17
        /*00aa*/ 	.short	(.L_139 - .L_138)
.L_138:
        /*00ac*/ 	.word	0x00000000
        /*00b0*/ 	.short	0x0003
        /*00b2*/ 	.short	0x000c
        /*00b4*/ 	.byte	0x00, 0xf0, 0x11, 0x00


	//----- nvinfo : EIATTR_KPARAM_INFO
	.align		4
.L_139:
        /*00b8*/ 	.byte	0x04, 0x17
        /*00ba*/ 	.short	(.L_141 - .L_140)
.L_140:
        /*00bc*/ 	.word	0x00000000
        /*00c0*/ 	.short	0x0002
        /*00c2*/ 	.short	0x0008
        /*00c4*/ 	.byte	0x00, 0xf0, 0x11, 0x00


	//----- nvinfo : EIATTR_KPARAM_INFO
	.align		4
.L_141:
        /*00c8*/ 	.byte	0x04, 0x17
        /*00ca*/ 	.short	(.L_143 - .L_142)
.L_142:
        /*00cc*/ 	.word	0x00000000
        /*00d0*/ 	.short	0x0001
        /*00d2*/ 	.short	0x0004
        /*00d4*/ 	.byte	0x00, 0xf0, 0x11, 0x00


	//----- nvinfo : EIATTR_KPARAM_INFO
	.align		4
.L_143:
        /*00d8*/ 	.byte	0x04, 0x17
        /*00da*/ 	.short	(.L_145 - .L_144)
.L_144:
        /*00dc*/ 	.word	0x00000000
        /*00e0*/ 	.short	0x0000
        /*00e2*/ 	.short	0x0000
        /*00e4*/ 	.byte	0x00, 0xf0, 0x11, 0x00


	//----- nvinfo : EIATTR_SPARSE_MMA_MASK
	.align		4
.L_145:
        /*00e8*/ 	.byte	0x03, 0x50
        /*00ea*/ 	.short	0x0000


	//----- nvinfo : EIATTR_MAXREG_COUNT
	.align		4
        /*00ec*/ 	.byte	0x03, 0x1b
        /*00ee*/ 	.short	0x00ff


	//----- nvinfo : EIATTR_MERCURY_ISA_VERSION
	.align		4
        /*00f0*/ 	.byte	0x03, 0x5f
        /*00f2*/ 	.short	0x0101


	//----- nvinfo : EIATTR_VRC_CTA_INIT_COUNT
	.align		4
        /*00f4*/ 	.byte	0x02, 0x4a
	.zero		1
	.zero		1


	//----- nvinfo : EIATTR_EXIT_INSTR_OFFSETS
	.align		4
        /*00f8*/ 	.byte	0x04, 0x1c
        /*00fa*/ 	.short	(.L_147 - .L_146)


	//   ....[0]....
.L_146:
        /*00fc*/ 	.word	0x00000060


	//   ....[1]....
        /*0100*/ 	.word	0x000034c0


	//   ....[2]....
        /*0104*/ 	.word	0x00006a90


	//----- nvinfo : EIATTR_CRS_STACK_SIZE
	.align		4
.L_147:
        /*0108*/ 	.byte	0x04, 0x1e
        /*010a*/ 	.short	(.L_149 - .L_148)
.L_148:
        /*010c*/ 	.word	0x00000000


	//----- nvinfo : EIATTR_CBANK_PARAM_SIZE
	.align		4
.L_149:
        /*0110*/ 	.byte	0x03, 0x19
        /*0112*/ 	.short	0x005c


	//----- nvinfo : EIATTR_PARAM_CBANK
	.align		4
        /*0114*/ 	.byte	0x04, 0x0a
        /*0116*/ 	.short	(.L_151 - .L_150)
	.align		4
.L_150:
        /*0118*/ 	.word	index@(.nv.constant0._Z13getRestrictediiiiPfiS_iS_iS_iS_i)
        /*011c*/ 	.short	0x0380
        /*011e*/ 	.short	0x005c


	//----- nvinfo : EIATTR_SW_WAR
	.align		4
.L_151:
        /*0120*/ 	.byte	0x04, 0x36
        /*0122*/ 	.short	(.L_153 - .L_152)
.L_152:
        /*0124*/ 	.word	0x00000008
.L_153:


//--------------------- .nv.callgraph             --------------------------
	.section	.nv.callgraph,"",@"SHT_CUDA_CALLGRAPH"
	.align	4
	.sectionentsize	8
	.align		4
        /*0000*/ 	.word	0x00000000
	.align		4
        /*0004*/ 	.word	0xffffffff
	.align		4
        /*0008*/ 	.word	0x00000000
	.align		4
        /*000c*/ 	.word	0xfffffffe
	.align		4
        /*0010*/ 	.word	0x00000000
	.align		4
        /*0014*/ 	.word	0xfffffffd
	.align		4
        /*0018*/ 	.word	0x00000000
	.align		4
        /*001c*/ 	.word	0xfffffffc


//--------------------- .text._Z5ftestiiiiiiiPfiS_iS_iS_iS_iS_ --------------------------
	.section	.text._Z5ftestiiiiiiiPfiS_iS_iS_iS_iS_,"ax",@progbits
	.align	128
        .global         _Z5ftestiiiiiiiPfiS_iS_iS_iS_iS_
        .type           _Z5ftestiiiiiiiPfiS_iS_iS_iS_iS_,@function
        .size           _Z5ftestiiiiiiiPfiS_iS_iS_iS_iS_,(.L_x_214 - _Z5ftestiiiiiiiPfiS_iS_iS_iS_iS_)
        .other          _Z5ftestiiiiiiiPfiS_iS_iS_iS_iS_,@"STO_CUDA_ENTRY STV_DEFAULT"
_Z5ftestiiiiiiiPfiS_iS_iS_iS_iS_:
.text._Z5ftestiiiiiiiPfiS_iS_iS_iS_iS_:
[----:B------:R-:W-:Y:S01]  /*0000*/  LDC R1, c[0x0][0x37c] ;  /* 0x0000df00ff017b82 */ /* 0x000fe20000000800 */
[----:B------:R-:W0:Y:S01]  /*0010*/  S2R R5, SR_CTAID.Y ;  /* 0x0000000000057919 */ /* 0x000e220000002600 */
[----:B------:R-:W1:Y:S01]  /*0020*/  LDCU UR5, c[0x0][0x390] ;  /* 0x00007200ff0577ac */ /* 0x000e620008000800 */
[----:B------:R-:W0:Y:S01]  /*0030*/  S2R R2, SR_TID.Y ;  /* 0x0000000000027919 */ /* 0x000e220000002200 */
[----:B------:R-:W2:Y:S01]  /*0040*/  LDCU UR4, c[0x0][0x38c] ;  /* 0x00007180ff0477ac */ /* 0x000ea20008000800 */
[----:B------:R-:W3:Y:S01]  /*0050*/  S2R R0, SR_CTAID.X ;  /* 0x0000000000007919 */ /* 0x000ee20000002500 */
[----:B------:R-:W3:Y:S01]  /*0060*/  S2R R3, SR_TID.X ;  /* 0x0000000000037919 */ /* 0x000ee20000002100 */
[----:B0-----:R-:W-:-:S05]  /*0070*/  IMAD R5, R5, 0x10, R2 ;  /* 0x0000001005057824 */ /* 0x001fca00078e0202 */
[----:B-1----:R-:W-:Y:S01]  /*0080*/  ISETP.GE.AND P0, PT, R5, UR5, PT ;  /* 0x0000000505007c0c */ /* 0x002fe2000bf06270 */
[----:B---3--:R-:W-:-:S05]  /*0090*/  IMAD R0, R0, 0x10, R3 ;  /* 0x0000001000007824 */ /* 0x008fca00078e0203 */
[----:B--2---:R-:W-:-:S13]  /*00a0*/  ISETP.GE.OR P0, PT, R0, UR4, P0 ;  /* 0x0000000400007c0c */ /* 0x004fda0008706670 */
[----:B------:R-:W-:Y:S05]  /*00b0*/  @P0 EXIT ;  /* 0x000000000000094d */ /* 0x000fea0003800000 */
[----:B------:R-:W0:Y:S01]  /*00c0*/  LDCU UR5, c[0x0][0x380] ;  /* 0x00007000ff0577ac */ /* 0x000e220008000800 */
[C---:B------:R-:W-:Y:S01]  /*00d0*/  ISETP.NE.AND P0, PT, R5.reuse, R0, PT ;  /* 0x000000000500720c */ /* 0x040fe20003f05270 */
[----:B------:R-:W-:Y:S01]  /*00e0*/  IMAD R0, R5, UR4, R0 ;  /* 0x0000000405007c24 */ /* 0x000fe2000f8e0200 */
[----:B------:R-:W1:Y:S02]  /*00f0*/  LDCU.64 UR8, c[0x0][0x358] ;  /* 0x00006b00ff0877ac */ /* 0x000e640008000a00 */
[----:B0-----:R-:W-:-:S13]  /*0100*/  ISETP.NE.OR P0, PT, RZ, UR5, P0 ;  /* 0x00000005ff007c0c */ /* 0x001fda0008705670 */
[----:B------:R-:W0:Y:S02]  /*0110*/  @!P0 LDC.64 R2, c[0x0][0x3f0] ;  /* 0x0000fc00ff028b82 */ /* 0x000e240000000a00 */
[----:B0-----:R-:W-:-:S05]  /*0120*/  @!P0 IMAD.WIDE R2, R0, 0x4, R2 ;  /* 0x0000000400028825 */ /* 0x001fca00078e0202 */
[----:B-1----:R0:W-:Y:S01]  /*0130*/  @!P0 STG.E desc[UR8][R2.64], RZ ;  /* 0x000000ff02008986 */ /* 0x0021e2000c101908 */
[----:B------:R-:W-:Y:S05]  /*0140*/  @!P0 EXIT ;  /* 0x000000000000894d */ /* 0x000fea0003800000 */
[----:B------:R-:W1:Y:S01]  /*0150*/  LDCU UR6, c[0x0][0x388] ;  /* 0x00007100ff0677ac */ /* 0x000e620008000800 */
[----:B0-----:R-:W-:Y:S01]  /*0160*/  CS2R R2, SRZ ;  /* 0x0000000000027805 */ /* 0x001fe2000001ff00 */
[----:B------:R-:W0:Y:S01]  /*0170*/  LDCU UR4, c[0x0][0x3b8] ;  /* 0x00007700ff0477ac */ /* 0x000e220008000800 */
[----:B------:R-:W2:Y:S01]  /*0180*/  LDCU UR5, c[0x0][0x3d8] ;  /* 0x00007b00ff0577ac */ /* 0x000ea20008000800 */
[----:B-1----:R-:W-:Y:S02]  /*0190*/  IMAD.U32 R12, RZ, RZ, UR6 ;  /* 0x00000006ff0c7e24 */ /* 0x002fe4000f8e00ff */
[----:B0-----:R-:W-:-:S03]  /*01a0*/  IMAD R4, R5, UR4, RZ ;  /* 0x0000000405047c24 */ /* 0x001fc6000f8e02ff */
[----:B------:R-:W-:Y:S01]  /*01b0*/  ISETP.GE.AND P0, PT, R12, 0x1, PT ;  /* 0x000000010c00780c */ /* 0x000fe20003f06270 */
[----:B--2---:R-:W-:-:S12]  /*01c0*/  IMAD R5, R5, UR5, RZ ;  /* 0x0000000505057c24 */ /* 0x004fd8000f8e02ff */
[----:B------:R-:W-:Y:S05]  /*01d0*/  @!P0 BRA `(.L_x_0) ;  /* 0x00000038000c8947 */ /* 0x000fea0003800000 */
[----:B------:R-:W0:Y:S01]  /*01e0*/  LDCU UR4, c[0x0][0x394] ;  /* 0x00007280ff0477ac */ /* 0x000e220008000800 */
[----:B------:R-:W1:Y:S01]  /*01f0*/  LDCU UR5, c[0x0][0x3c8] ;  /* 0x00007900ff0577ac */ /* 0x000e620008000800 */
[----:B------:R-:W2:Y:S01]  /*0200*/  LDCU UR6, c[0x0][0x3e8] ;  /* 0x00007d00ff0677ac */ /* 0x000ea20008000800 */
[----:B0-----:R-:W-:Y:S01]  /*0210*/  UISETP.GE.AND UP0, UPT, UR4, 0x1, UPT ;  /* 0x000000010400788c */ /* 0x001fe2000bf06270 */
[C---:B-1----:R-:W-:Y:S02]  /*0220*/  IMAD R6, R0.reuse, UR5, RZ ;  /* 0x0000000500067c24 */ /* 0x042fe4000f8e02ff */
[----:B--2---:R-:W-:-:S06]  /*0230*/  IMAD R7, R0, UR6, RZ ;  /* 0x0000000600077c24 */ /* 0x004fcc000f8e02ff */
[----:B------:R-:W-:Y:S05]  /*0240*/  BRA.U !UP0, `(.L_x_1) ;  /* 0x0000002508707547 */ /* 0x000fea000b800000 */
[----:B------:R-:W0:Y:S01]  /*0250*/  LDCU UR6, c[0x0][0x398] ;  /* 0x00007300ff0677ac */ /* 0x000e220008000800 */
[----:B------:R-:W-:Y:S01]  /*0260*/  SHF.R.S32.HI R8, RZ, 0x1f, R5 ;  /* 0x0000001fff087819 */ /* 0x000fe20000011405 */
[----:B0-----:R-:W-:-:S09]  /*0270*/  UISETP.GE.AND UP0, UPT, UR6, 0x1, UPT ;  /* 0x000000010600788c */ /* 0x001fd2000bf06270 */
[----:B------:R-:W-:Y:S05]  /*0280*/  BRA.U !UP0, `(.L_x_2) ;  /* 0x0000001908547547 */ /* 0x000fea000b800000 */
[----:B------:R-:W-:Y:S01]  /*0290*/  IMAD.SHL.U32 R9, R12, 0x8, RZ ;  /* 0x000000080c097824 */ /* 0x000fe200078e00ff */
[----:B------:R-:W-:Y:S01]  /*02a0*/  CS2R R2, SRZ ;  /* 0x0000000000027805 */ /* 0x000fe2000001ff00 */
[----:B------:R-:W-:Y:S01]  /*02b0*/  ULOP3.LUT UR6, UR6, 0x7ffffff8, URZ, 0xc0, !UPT ;  /* 0x7ffffff806067892 */ /* 0x000fe2000f8ec0ff */
[----:B------:R-:W-:-:S11]  /*02c0*/  UMOV UR4, URZ ;  /* 0x000000ff00047c82 */ /* 0x000fd60008000000 */
.L_x_13:
[----:B------:R-:W0:Y:S01]  /*02d0*/  LDCU UR5, c[0x0][0x3a8] ;  /* 0x00007500ff0577ac */ /* 0x000e220008000800 */
[----:B------:R-:W1:Y:S01]  /*02e0*/  LDCU.64 UR10, c[0x0][0x3a0] ;  /* 0x00007400ff0a77ac */ /* 0x000e620008000a00 */
[----:B0-----:R-:W-:Y:S01]  /*02f0*/  IMAD R11, R0, UR5, RZ ;  /* 0x00000005000b7c24 */ /* 0x001fe2000f8e02ff */
[----:B------:R-:W0:Y:S04]  /*0300*/  LDCU UR5, c[0x0][0x394] ;  /* 0x00007280ff0577ac */ /* 0x000e280008000800 */
[----:B------:R-:W-:Y:S02]  /*0310*/  SHF.R.S32.HI R12, RZ, 0x1f, R11 ;  /* 0x0000001fff0c7819 */ /* 0x000fe4000001140b */
[----:B------:R-:W-:-:S05]  /*0320*/  IADD3 R11, P0, PT, R11, UR4, RZ ;  /* 0x000000040b0b7c10 */ /* 0x000fca000ff1e0ff */
[----:B------:R-:W-:Y:S01]  /*0330*/  IMAD.X R12, RZ, RZ, R12, P0 ;  /* 0x000000ffff0c7224 */ /* 0x000fe200000e060c */
[----:B-1----:R-:W-:-:S04]  /*0340*/  LEA R10, P0, R11, UR10, 0x2 ;  /* 0x0000000a0b0a7c11 */ /* 0x002fc8000f8010ff */
[----:B------:R-:W-:-:S05]  /*0350*/  LEA.HI.X R11, R11, UR11, R12, 0x2, P0 ;  /* 0x0000000b0b0b7c11 */ /* 0x000fca00080f140c */
[----:B------:R1:W5:Y:S01]  /*0360*/  LDG.E R10, desc[UR8][R10.64] ;  /* 0x000000080a0a7981 */ /* 0x000362000c1e1900 */
[----:B0-----:R-:W-:Y:S01]  /*0370*/  UISETP.GE.U32.AND UP0, UPT, UR5, 0x8, UPT ;  /* 0x000000080500788c */ /* 0x001fe2000bf06070 */
[----:B------:R-:W-:Y:S02]  /*0380*/  IMAD.MOV.U32 R19, RZ, RZ, RZ ;  /* 0x000000ffff137224 */ /* 0x000fe400078e00ff */
[----:B------:R-:W-:-:S06]  /*0390*/  UMOV UR5, URZ ;  /* 0x000000ff00057c82 */ /* 0x000fcc0008000000 */
[----:B-1----:R-:W-:Y:S05]  /*03a0*/  BRA.U !UP0, `(.L_x_3) ;  /* 0x0000000508847547 */ /* 0x002fea000b800000 */
[----:B------:R-:W0:Y:S01]  /*03b0*/  LDCU.64 UR16, c[0x0][0x3b0] ;  /* 0x00007600ff1077ac */ /* 0x000e220008000a00 */
[----:B------:R-:W-:Y:S01]  /*03c0*/  IADD3 R15, P0, PT, R5, UR4, RZ ;  /* 0x00000004050f7c10 */ /* 0x000fe2000ff1e0ff */
[----:B------:R-:W-:Y:S01]  /*03d0*/  IMAD.MOV.U32 R19, RZ, RZ, RZ ;  /* 0x000000ffff137224 */ /* 0x000fe200078e00ff */
[----:B------:R-:W-:Y:S01]  /*03e0*/  SHF.R.S32.HI R17, RZ, 0x1f, R4 ;  /* 0x0000001fff117819 */ /* 0x000fe20000011404 */
[----:B------:R-:W1:Y:S02]  /*03f0*/  LDCU UR5, c[0x0][0x388] ;  /* 0x00007100ff0577ac */ /* 0x000e640008000800 */
[----:B------:R-:W-:Y:S01]  /*0400*/  IMAD.X R12, RZ, RZ, R8, P0 ;  /* 0x000000ffff0c7224 */ /* 0x000fe200000e0608 */
[----:B------:R-:W2:Y:S01]  /*0410*/  LDCU.64 UR18, c[0x0][0x3d0] ;  /* 0x00007a00ff1277ac */ /* 0x000ea20008000a00 */
[----:B------:R-:W3:Y:S01]  /*0420*/  LDCU UR7, c[0x0][0x394] ;  /* 0x00007280ff0777ac */ /* 0x000ee20008000800 */
[----:B0-----:R-:W-:Y:S01]  /*0430*/  LEA R16, P0, R4, UR16, 0x2 ;  /* 0x0000001004107c11 */ /* 0x001fe2000f8010ff */
[----:B-1----:R-:W-:-:S03]  /*0440*/  UIADD3 UR10, UPT, UPT, UR4, UR5, URZ ;  /* 0x00000005040a7290 */ /* 0x002fc6000fffe0ff */
[----:B------:R-:W-:Y:S01]  /*0450*/  LEA.HI.X R17, R4, UR17, R17, 0x2, P0 ;  /* 0x0000001104117c11 */ /* 0x000fe200080f1411 */
[----:B------:R-:W-:Y:S01]  /*0460*/  ULEA UR11, UR5, UR4, 0x1 ;  /* 0x00000004050b7291 */ /* 0x000fe2000f8e08ff */
[----:B------:R-:W-:Y:S01]  /*0470*/  IADD3 R16, P0, PT, R16, 0x10, RZ ;  /* 0x0000001010107810 */ /* 0x000fe20007f1e0ff */
[----:B------:R-:W-:Y:S01]  /*0480*/  UIMAD UR12, UR5, 0x3, UR4 ;  /* 0x00000003050c78a4 */ /* 0x000fe2000f8e0204 */
[C---:B--2---:R-:W-:Y:S01]  /*0490*/  LEA R14, P1, R15.reuse, UR18, 0x2 ;  /* 0x000000120f0e7c11 */ /* 0x044fe2000f8210ff */
[----:B------:R-:W-:Y:S02]  /*04a0*/  ULEA UR13, UR5, UR4, 0x2 ;  /* 0x00000004050d7291 */ /* 0x000fe4000f8e10ff */
[----:B------:R-:W-:Y:S01]  /*04b0*/  UIMAD UR14, UR5, 0x5, UR4 ;  /* 0x00000005050e78a4 */ /* 0x000fe2000f8e0204 */
[----:B------:R-:W-:Y:S01]  /*04c0*/  LEA.HI.X R15, R15, UR19, R12, 0x2, P1 ;  /* 0x000000130f0f7c11 */ /* 0x000fe200088f140c */
[----:B------:R-:W-:Y:S01]  /*04d0*/  UIMAD UR15, UR5, 0x6, UR4 ;  /* 0x00000006050f78a4 */ /* 0x000fe2000f8e0204 */
[----:B------:R-:W-:Y:S01]  /*04e0*/  IMAD.U32 R12, RZ, RZ, UR10 ;  /* 0x0000000aff0c7e24 */ /* 0x000fe2000f8e00ff */
[----:B------:R-:W-:Y:S01]  /*04f0*/  UIMAD UR5, UR5, 0x7, UR4 ;  /* 0x00000007050578a4 */ /* 0x000fe2000f8e0204 */
[----:B------:R-:W-:Y:S01]  /*0500*/  IMAD.U32 R22, RZ, RZ, UR11 ;  /* 0x0000000bff167e24 */ /* 0x000fe2000f8e00ff */
[----:B---3--:R-:W-:Y:S01]  /*0510*/  ULOP3.LUT UR7, UR7, 0x7ffffff8, URZ, 0xc0, !UPT ;  /* 0x7ffffff807077892 */ /* 0x008fe2000f8ec0ff */
[----:B------:R-:W-:-:S02]  /*0520*/  IMAD.U32 R24, RZ, RZ, UR12 ;  /* 0x0000000cff187e24 */ /* 0x000fc4000f8e00ff */
[----:B------:R-:W-:Y:S01]  /*0530*/  IMAD.U32 R26, RZ, RZ, UR13 ;  /* 0x0000000dff1a7e24 */ /* 0x000fe2000f8e00ff */
[----:B------:R-:W-:Y:S01]  /*0540*/  UIADD3 UR7, UPT, UPT, -UR7, URZ, URZ ;  /* 0x000000ff07077290 */ /* 0x000fe2000fffe1ff */
[----:B------:R-:W-:Y:S02]  /*0550*/  IMAD.U32 R28, RZ, RZ, UR14 ;  /* 0x0000000eff1c7e24 */ /* 0x000fe4000f8e00ff */
[----:B------:R-:W-:Y:S02]  /*0560*/  IMAD.U32 R11, RZ, RZ, UR15 ;  /* 0x0000000fff0b7e24 */ /* 0x000fe4000f8e00ff */
[----:B------:R-:W-:Y:S02]  /*0570*/  IMAD.U32 R13, RZ, RZ, UR5 ;  /* 0x00000005ff0d7e24 */ /* 0x000fe4000f8e00ff */
[----:B------:R-:W-:-:S07]  /*0580*/  IMAD.X R17, RZ, RZ, R17, P0 ;  /* 0x000000ffff117224 */ /* 0x000fce00000e0611 */
.L_x_4:
[----:B------:R-:W2:Y:S04]  /*0590*/  LDG.E R18, desc[UR8][R16.64+-0x10] ;  /* 0xfffff00810127981 */ /* 0x000ea8000c1e1900 */
[----:B------:R-:W2:Y:S01]  /*05a0*/  LDG.E R20, desc[UR8][R14.64] ;  /* 0x000000080e147981 */ /* 0x000ea2000c1e1900 */
[----:B------:R-:W-:Y:S01]  /*05b0*/  IADD3 R21, P0, PT, R5, R12, RZ ;  /* 0x0000000c05157210 */ /* 0x000fe20007f1e0ff */
[----:B--2---:R-:W-:-:S04]  /*05c0*/  FFMA R18, R18, R20, R19 ;  /* 0x0000001412127223 */ /* 0x004fc80000000013 */
[----:B------:R-:W-:Y:S01]  /*05d0*/  IMAD.X R19, RZ, RZ, R8, P0 ;  /* 0x000000ffff137224 */ /* 0x000fe200000e0608 */
[----:B------:R-:W-:-:S04]  /*05e0*/  LEA R20, P0, R21, UR18, 0x2 ;  /* 0x0000001215147c11 */ /* 0x000fc8000f8010ff */
[----:B------:R-:W-:Y:S02]  /*05f0*/  LEA.HI.X R21, R21, UR19, R19, 0x2, P0 ;  /* 0x0000001315157c11 */ /* 0x000fe400080f1413 */
        /* <DEDUP_REMOVED lines=9> */
[----:B------:R-:W-:-:S05]  /*0690*/  IADD3 R27, P0, PT, R5, R24, RZ ;  /* 0x00000018051b7210 */ /* 0x000fca0007f1e0ff */
[----:B------:R-:W-:Y:S01]  /*06a0*/  IMAD.X R21, RZ, RZ, R8, P0 ;  /* 0x000000ffff157224 */ /* 0x000fe200000e0608 */
[----:B------:R-:W-:-:S04]  /*06b0*/  LEA R20, P0, R27, UR18, 0x2 ;  /* 0x000000121b147c11 */ /* 0x000fc8000f8010ff */
[----:B------:R-:W-:-:S05]  /*06c0*/  LEA.HI.X R21, R27, UR19, R21, 0x2, P0 ;  /* 0x000000131b157c11 */ /* 0x000fca00080f1415 */
[----:B------:R-:W3:Y:S01]  /*06d0*/  LDG.E R20, desc[UR8][R20.64] ;  /* 0x0000000814147981 */ /* 0x000ee2000c1e1900 */
[----:B--2---:R-:W-:-:S03]  /*06e0*/  FFMA R23, R25, R18, R23 ;  /* 0x0000001219177223 */ /* 0x004fc60000000017 */
[----:B------:R-:W3:Y:S01]  /*06f0*/  LDG.E R25, desc[UR8][R16.64+-0x4] ;  /* 0xfffffc0810197981 */ /* 0x000ee2000c1e1900 */
[----:B------:R-:W-:-:S05]  /*0700*/  IADD3 R27, P0, PT, R5, R26, RZ ;  /* 0x0000001a051b7210 */ /* 0x000fca0007f1e0ff */
[----:B------:R-:W-:Y:S01]  /*0710*/  IMAD.X R19, RZ, RZ, R8, P0 ;  /* 0x000000ffff137224 */ /* 0x000fe200000e0608 */
[----:B------:R-:W-:-:S04]  /*0720*/  LEA R18, P0, R27, UR18, 0x2 ;  /* 0x000000121b127c11 */ /* 0x000fc8000f8010ff */
[----:B------:R-:W-:-:S05]  /*0730*/  LEA.HI.X R19, R27, UR19, R19, 0x2, P0 ;  /* 0x000000131b137c11 */ /* 0x000fca00080f1413 */
[----:B------:R-:W2:Y:S01]  /*0740*/  LDG.E R18, desc[UR8][R18.64] ;  /* 0x0000000812127981 */ /* 0x000ea2000c1e1900 */
[----:B---3--:R-:W-:-:S03]  /*0750*/  FFMA R23, R25, R20, R23 ;  /* 0x0000001419177223 */ /* 0x008fc60000000017 */
        /* <DEDUP_REMOVED lines=21> */
[----:B------:R0:W3:Y:S01]  /*08b0*/  LDG.E R25, desc[UR8][R16.64+0xc] ;  /* 0x00000c0810197981 */ /* 0x0000e2000c1e1900 */
[----:B------:R-:W-:-:S04]  /*08c0*/  UIADD3 UR7, UPT, UPT, UR7, 0x8, URZ ;  /* 0x0000000807077890 */ /* 0x000fc8000fffe0ff */
[----:B------:R-:W-:Y:S01]  /*08d0*/  UISETP.NE.AND UP0, UPT, UR7, URZ, UPT ;  /* 0x000000ff0700728c */ /* 0x000fe2000bf05270 */
[----:B0-----:R-:W-:Y:S01]  /*08e0*/  IADD3 R16, P0, PT, R16, 0x20, RZ ;  /* 0x0000002010107810 */ /* 0x001fe20007f1e0ff */
[----:B------:R-:W-:-:S04]  /*08f0*/  IMAD.WIDE.U32 R14, R9, 0x4, R14 ;  /* 0x00000004090e7825 */ /* 0x000fc800078e000e */
[----:B------:R-:W-:Y:S02]  /*0900*/  IMAD.X R17, RZ, RZ, R17, P0 ;  /* 0x000000ffff117224 */ /* 0x000fe400000e0611 */
[C---:B------:R-:W-:Y:S02]  /*0910*/  IMAD.IADD R12, R9.reuse, 0x1, R12 ;  /* 0x00000001090c7824 */ /* 0x040fe400078e020c */
[C---:B------:R-:W-:Y:S02]  /*0920*/  IMAD.IADD R22, R9.reuse, 0x1, R22 ;  /* 0x0000000109167824 */ /* 0x040fe400078e0216 */
[C---:B------:R-:W-:Y:S02]  /*0930*/  IMAD.IADD R24, R9.reuse, 0x1, R24 ;  /* 0x0000000109187824 */ /* 0x040fe400078e0218 */
[C---:B------:R-:W-:Y:S02]  /*0940*/  IMAD.IADD R26, R9.reuse, 0x1, R26 ;  /* 0x00000001091a7824 */ /* 0x040fe400078e021a */
[----:B------:R-:W-:-:S02]  /*0950*/  IMAD.IADD R28, R9, 0x1, R28 ;  /* 0x00000001091c7824 */ /* 0x000fc400078e021c */
[C---:B------:R-:W-:Y:S02]  /*0960*/  IMAD.IADD R11, R9.reuse, 0x1, R11 ;  /* 0x00000001090b7824 */ /* 0x040fe400078e020b */
[----:B------:R-:W-:Y:S02]  /*0970*/  IMAD.IADD R13, R9, 0x1, R13 ;  /* 0x00000001090d7824 */ /* 0x000fe400078e020d */
[----:B---3--:R-:W-:Y:S01]  /*0980*/  FFMA R19, R25, R20, R23 ;  /* 0x0000001419137223 */ /* 0x008fe20000000017 */
[----:B------:R-:W-:Y:S06]  /*0990*/  BRA.U UP0, `(.L_x_4) ;  /* 0xfffffff900fc7547 */ /* 0x000fec000b83ffff */
[----:B------:R-:W0:Y:S02]  /*09a0*/  LDCU UR5, c[0x0][0x394] ;  /* 0x00007280ff0577ac */ /* 0x000e240008000800 */
[----:B0-----:R-:W-:-:S12]  /*09b0*/  ULOP3.LUT UR5, UR5, 0x7ffffff8, URZ, 0xc0, !UPT ;  /* 0x7ffffff805057892 */ /* 0x001fd8000f8ec0ff */
.L_x_3:
[----:B------:R-:W0:Y:S02]  /*09c0*/  LDCU UR7, c[0x0][0x394] ;  /* 0x00007280ff0777ac */ /* 0x000e240008000800 */
[----:B0-----:R-:W-:-:S04]  /*09d0*/  ULOP3.LUT UR10, UR7, 0x7, URZ, 0xc0, !UPT ;  /* 0x00000007070a7892 */ /* 0x001fc8000f8ec0ff */
[----:B------:R-:W-:-:S09]  /*09e0*/  UISETP.NE.AND UP0, UPT, UR10, URZ, UPT ;  /* 0x000000ff0a00728c */ /* 0x000fd2000bf05270 */
[----:B------:R-:W-:Y:S05]  /*09f0*/  BRA.U !UP0, `(.L_x_5) ;  /* 0x0000000508747547 */ /* 0x000fea000b800000 */
[----:B------:R-:W-:Y:S02]  /*0a00*/  ULOP3.LUT UR11, UR7, 0x3, URZ, 0xc0, !UPT ;  /* 0x00000003070b7892 */ /* 0x000fe4000f8ec0ff */
[----:B------:R-:W-:Y:S02]  /*0a10*/  UIADD3 UR7, UPT, UPT, UR10, -0x1, URZ ;  /* 0xffffffff0a077890 */ /* 0x000fe4000fffe0ff */
[----:B------:R-:W-:Y:S02]  /*0a20*/  UISETP.NE.AND UP1, UPT, UR11, URZ, UPT ;  /* 0x000000ff0b00728c */ /* 0x000fe4000bf25270 */
[----:B------:R-:W-:-:S09]  /*0a30*/  UISETP.GE.U32.AND UP0, UPT, UR7, 0x3, UPT ;  /* 0x000000030700788c */ /* 0x000fd2000bf06070 */
[----:B------:R-:W-:Y:S05]  /*0a40*/  BRA.U !UP0, `(.L_x_6) ;  /* 0x0000000108a47547 */ /* 0x000fea000b800000 */
[----:B------:R-:W0:Y:S01]  /*0a50*/  LDCU UR10, c[0x0][0x388] ;  /* 0x00007100ff0a77ac */ /* 0x000e220008000800 */
[----:B------:R-:W-:Y:S02]  /*0a60*/  SHF.R.S32.HI R12, RZ, 0x1f, R4 ;  /* 0x0000001fff0c7819 */ /* 0x000fe40000011404 */
[----:B------:R-:W-:Y:S01]  /*0a70*/  IADD3 R11, P0, PT, R4, UR5, RZ ;  /* 0x00000005040b7c10 */ /* 0x000fe2000ff1e0ff */
[----:B------:R-:W1:Y:S01]  /*0a80*/  LDCU.64 UR14, c[0x0][0x3b0] ;  /* 0x00007600ff0e77ac */ /* 0x000e620008000a00 */
[----:B------:R-:W2:Y:S03]  /*0a90*/  LDCU.64 UR16, c[0x0][0x3d0] ;  /* 0x00007a00ff1077ac */ /* 0x000ea60008000a00 */
[----:B------:R-:W-:Y:S01]  /*0aa0*/  IMAD.X R12, RZ, RZ, R12, P0 ;  /* 0x000000ffff0c7224 */ /* 0x000fe200000e060c */
[----:B0-----:R-:W-:-:S04]  /*0ab0*/  UIMAD UR7, UR5, UR10, UR4 ;  /* 0x0000000a050772a4 */ /* 0x001fc8000f8e0204 */
[----:B------:R-:W-:Y:S01]  /*0ac0*/  UIADD3 UR12, UPT, UPT, UR7, UR10, URZ ;  /* 0x0000000a070c7290 */ /* 0x000fe2000fffe0ff */
[----:B-1----:R-:W-:Y:S02]  /*0ad0*/  LEA R20, P0, R11, UR14, 0x2 ;  /* 0x0000000e0b147c11 */ /* 0x002fe4000f8010ff */
[----:B------:R-:W-:Y:S01]  /*0ae0*/  IADD3 R15, P1, PT, R5, UR7, RZ ;  /* 0x00000007050f7c10 */ /* 0x000fe2000ff3e0ff */
[----:B------:R-:W-:Y:S01]  /*0af0*/  UIADD3 UR7, UPT, UPT, UR12, UR10, URZ ;  /* 0x0000000a0c077290 */ /* 0x000fe2000fffe0ff */
[----:B------:R-:W-:Y:S02]  /*0b00*/  LEA.HI.X R21, R11, UR15, R12, 0x2, P0 ;  /* 0x0000000f0b157c11 */ /* 0x000fe400080f140c */
[----:B------:R-:W-:Y:S01]  /*0b10*/  IADD3 R13, P2, PT, R5, UR12, RZ ;  /* 0x0000000c050d7c10 */ /* 0x000fe2000ff5e0ff */
[--C-:B------:R-:W-:Y:S01]  /*0b20*/  IMAD.X R16, RZ, RZ, R8.reuse, P1 ;  /* 0x000000ffff107224 */ /* 0x100fe200008e0608 */
[----:B--2---:R-:W-:Y:S01]  /*0b30*/  LEA R22, P0, R15, UR16, 0x2 ;  /* 0x000000100f167c11 */ /* 0x004fe2000f8010ff */
[----:B------:R-:W2:Y:S01]  /*0b40*/  LDG.E R18, desc[UR8][R20.64] ;  /* 0x0000000814127981 */ /* 0x000ea2000c1e1900 */
[----:B------:R-:W-:Y:S01]  /*0b50*/  LEA R12, P1, R13, UR16, 0x2 ;  /* 0x000000100d0c7c11 */ /* 0x000fe2000f8210ff */
[----:B------:R-:W-:Y:S01]  /*0b60*/  IMAD.X R14, RZ, RZ, R8, P2 ;  /* 0x000000ffff0e7224 */ /* 0x000fe200010e0608 */
[----:B------:R-:W-:Y:S01]  /*0b70*/  IADD3 R11, P2, PT, R5, UR7, RZ ;  /* 0x00000007050b7c10 */ /* 0x000fe2000ff5e0ff */
[----:B------:R-:W-:Y:S01]  /*0b80*/  UIADD3 UR7, UPT, UPT, UR7, UR10, URZ ;  /* 0x0000000a07077290 */ /* 0x000fe2000fffe0ff */
[----:B------:R-:W-:Y:S01]  /*0b90*/  LEA.HI.X R23, R15, UR17, R16, 0x2, P0 ;  /* 0x000000110f177c11 */ /* 0x000fe200080f1410 */
[----:B------:R-:W3:Y:S01]  /*0ba0*/  LDG.E R26, desc[UR8][R20.64+0xc] ;  /* 0x00000c08141a7981 */ /* 0x000ee2000c1e1900 */
[----:B------:R-:W-:Y:S01]  /*0bb0*/  LEA.HI.X R13, R13, UR17, R14, 0x2, P1 ;  /* 0x000000110d0d7c11 */ /* 0x000fe200088f140e */
[----:B------:R-:W-:Y:S01]  /*0bc0*/  IMAD.X R16, RZ, RZ, R8, P2 ;  /* 0x000000ffff107224 */ /* 0x000fe200010e0608 */
[----:B------:R-:W-:Y:S01]  /*0bd0*/  LEA R14, P0, R11, UR16, 0x2 ;  /* 0x000000100b0e7c11 */ /* 0x000fe2000f8010ff */
[----:B------:R-:W2:Y:S01]  /*0be0*/  LDG.E R22, desc[UR8][R22.64] ;  /* 0x0000000816167981 */ /* 0x000ea2000c1e1900 */
[----:B------:R-:W-:-:S02]  /*0bf0*/  IADD3 R17, P1, PT, R5, UR7, RZ ;  /* 0x0000000705117c10 */ /* 0x000fc4000ff3e0ff */
[----:B------:R-:W-:Y:S01]  /*0c00*/  LEA.HI.X R15, R11, UR17, R16, 0x2, P0 ;  /* 0x000000110b0f7c11 */ /* 0x000fe200080f1410 */
[----:B------:R-:W4:Y:S01]  /*0c10*/  LDG.E R12, desc[UR8][R12.64] ;  /* 0x000000080c0c7981 */ /* 0x000f22000c1e1900 */
[C---:B------:R-:W-:Y:S01]  /*0c20*/  LEA R16, P0, R17.reuse, UR16, 0x2 ;  /* 0x0000001011107c11 */ /* 0x040fe2000f8010ff */
[----:B------:R-:W-:Y:S02]  /*0c30*/  IMAD.X R24, RZ, RZ, R8, P1 ;  /* 0x000000ffff187224 */ /* 0x000fe400008e0608 */
[----:B------:R-:W4:Y:S03]  /*0c40*/  LDG.E R11, desc[UR8][R20.64+0x4] ;  /* 0x00000408140b7981 */ /* 0x000f26000c1e1900 */
[----:B------:R-:W-:Y:S01]  /*0c50*/  LEA.HI.X R17, R17, UR17, R24, 0x2, P0 ;  /* 0x0000001111117c11 */ /* 0x000fe200080f1418 */
[----:B------:R-:W3:Y:S04]  /*0c60*/  LDG.E R14, desc[UR8][R14.64] ;  /* 0x000000080e0e7981 */ /* 0x000ee8000c1e1900 */
[----:B------:R-:W3:Y:S04]  /*0c70*/  LDG.E R24, desc[UR8][R20.64+0x8] ;  /* 0x0000080814187981 */ /* 0x000ee8000c1e1900 */
[----:B------:R-:W3:Y:S01]  /*0c80*/  LDG.E R16, desc[UR8][R16.64] ;  /* 0x0000000810107981 */ /* 0x000ee2000c1e1900 */
[----:B------:R-:W-:Y:S01]  /*0c90*/  UIADD3 UR5, UPT, UPT, UR5, 0x4, URZ ;  /* 0x0000000405057890 */ /* 0x000fe2000fffe0ff */
[----:B--2---:R-:W-:-:S04]  /*0ca0*/  FFMA R18, R18, R22, R19 ;  /* 0x0000001612127223 */ /* 0x004fc80000000013 */
[----:B----4-:R-:W-:-:S04]  /*0cb0*/  FFMA R11, R11, R12, R18 ;  /* 0x0000000c0b0b7223 */ /* 0x010fc80000000012 */
[----:B---3--:R-:W-:-:S04]  /*0cc0*/  FFMA R11, R24, R14, R11 ;  /* 0x0000000e180b7223 */ /* 0x008fc8000000000b */
[----:B------:R-:W-:-:S07]  /*0cd0*/  FFMA R19, R26, R16, R11 ;  /* 0x000000101a137223 */ /* 0x000fce000000000b */
.L_x_6:
[----:B------:R-:W-:Y:S05]  /*0ce0*/  BRA.U !UP1, `(.L_x_5) ;  /* 0x0000000109b87547 */ /* 0x000fea000b800000 */
[----:B------:R-:W0:Y:S01]  /*0cf0*/  LDCU UR7, c[0x0][0x394] ;  /* 0x00007280ff0777ac */ /* 0x000e220008000800 */
[----:B------:R-:W-:Y:S02]  /*0d00*/  UISETP.NE.AND UP0, UPT, UR11, 0x1, UPT ;  /* 0x000000010b00788c */ /* 0x000fe4000bf05270 */
[----:B0-----:R-:W-:-:S07]  /*0d10*/  ULOP3.LUT UP1, URZ, UR7, 0x1, URZ, 0xc0, !UPT ;  /* 0x0000000107ff7892 */ /* 0x001fce000f82c0ff */
        /* <DEDUP_REMOVED lines=10> */
[----:B------:R-:W-:Y:S02]  /*0dc0*/  IADD3 R15, P1, PT, R5, UR12, RZ ;  /* 0x0000000c050f7c10 */ /* 0x000fe4000ff3e0ff */
[----:B------:R-:W-:Y:S02]  /*0dd0*/  LEA.HI.X R13, R11, UR11, R16, 0x2, P0 ;  /* 0x0000000b0b0d7c11 */ /* 0x000fe400080f1410 */
[----:B------:R-:W-:Y:S01]  /*0de0*/  IADD3 R17, P2, PT, R5, UR7, RZ ;  /* 0x0000000705117c10 */ /* 0x000fe2000ff5e0ff */
[--C-:B------:R-:W-:Y:S01]  /*0df0*/  IMAD.X R18, RZ, RZ, R8.reuse, P1 ;  /* 0x000000ffff127224 */ /* 0x100fe200008e0608 */
[----:B--2---:R-:W-:Y:S01]  /*0e00*/  LEA R14, P1, R15, UR14, 0x2 ;  /* 0x0000000e0f0e7c11 */ /* 0x004fe2000f8210ff */
[----:B------:R-:W2:Y:S01]  /*0e10*/  LDG.E R11, desc[UR8][R12.64+0x4] ;  /* 0x000004080c0b7981 */ /* 0x000ea2000c1e1900 */
[----:B------:R-:W-:Y:S01]  /*0e20*/  LEA R16, P0, R17, UR14, 0x2 ;  /* 0x0000000e11107c11 */ /* 0x000fe2000f8010ff */
[----:B------:R-:W-:Y:S01]  /*0e30*/  IMAD.X R20, RZ, RZ, R8, P2 ;  /* 0x000000ffff147224 */ /* 0x000fe200010e0608 */
[----:B------:R-:W-:-:S02]  /*0e40*/  LEA.HI.X R15, R15, UR15, R18, 0x2, P1 ;  /* 0x0000000f0f0f7c11 */ /* 0x000fc400088f1412 */
[----:B------:R-:W3:Y:S02]  /*0e50*/  LDG.E R18, desc[UR8][R12.64] ;  /* 0x000000080c127981 */ /* 0x000ee4000c1e1900 */
[----:B------:R-:W-:Y:S02]  /*0e60*/  LEA.HI.X R17, R17, UR15, R20, 0x2, P0 ;  /* 0x0000000f11117c11 */ /* 0x000fe400080f1414 */
[----:B------:R-:W3:Y:S04]  /*0e70*/  LDG.E R14, desc[UR8][R14.64] ;  /* 0x000000080e0e7981 */ /* 0x000ee8000c1e1900 */
[----:B------:R-:W2:Y:S01]  /*0e80*/  LDG.E R16, desc[UR8][R16.64] ;  /* 0x0000000810107981 */ /* 0x000ea2000c1e1900 */
[----:B------:R-:W-:Y:S01]  /*0e90*/  UIADD3 UR5, UPT, UPT, UR5, 0x2, URZ ;  /* 0x0000000205057890 */ /* 0x000fe2000fffe0ff */
[----:B---3--:R-:W-:-:S04]  /*0ea0*/  FFMA R18, R18, R14, R19 ;  /* 0x0000000e12127223 */ /* 0x008fc80000000013 */
[----:B--2---:R-:W-:-:S07]  /*0eb0*/  FFMA R19, R11, R16, R18 ;  /* 0x000000100b137223 */ /* 0x004fce0000000012 */
.L_x_7:
[----:B------:R-:W-:Y:S05]  /*0ec0*/  BRA.U !UP1, `(.L_x_5) ;  /* 0x0000000109407547 */ /* 0x000fea000b800000 */
[----:B------:R-:W0:Y:S01]  /*0ed0*/  LDCU UR7, c[0x0][0x388] ;  /* 0x00007100ff0777ac */ /* 0x000e220008000800 */
[----:B------:R-:W-:Y:S02]  /*0ee0*/  SHF.R.S32.HI R18, RZ, 0x1f, R4 ;  /* 0x0000001fff127819 */ /* 0x000fe40000011404 */
[----:B------:R-:W-:Y:S01]  /*0ef0*/  IADD3 R13, P0, PT, R4, UR5, RZ ;  /* 0x00000005040d7c10 */ /* 0x000fe2000ff1e0ff */
[----:B------:R-:W1:Y:S01]  /*0f00*/  LDCU.64 UR10, c[0x0][0x3b0] ;  /* 0x00007600ff0a77ac */ /* 0x000e620008000a00 */
[----:B------:R-:W2:Y:S03]  /*0f10*/  LDCU.64 UR12, c[0x0][0x3d0] ;  /* 0x00007a00ff0c77ac */ /* 0x000ea60008000a00 */
[----:B------:R-:W-:Y:S01]  /*0f20*/  IMAD.X R18, RZ, RZ, R18, P0 ;  /* 0x000000ffff127224 */ /* 0x000fe200000e0612 */
[----:B0-----:R-:W-:Y:S01]  /*0f30*/  UIMAD UR7, UR5, UR7, UR4 ;  /* 0x00000007050772a4 */ /* 0x001fe2000f8e0204 */
[----:B-1----:R-:W-:-:S05]  /*0f40*/  LEA R14, P0, R13, UR10, 0x2 ;  /* 0x0000000a0d0e7c11 */ /* 0x002fca000f8010ff */
[----:B------:R-:W-:Y:S02]  /*0f50*/  IADD3 R11, P1, PT, R5, UR7, RZ ;  /* 0x00000007050b7c10 */ /* 0x000fe4000ff3e0ff */
[----:B------:R-:W-:-:S03]  /*0f60*/  LEA.HI.X R15, R13, UR11, R18, 0x2, P0 ;  /* 0x0000000b0d0f7c11 */ /* 0x000fc600080f1412 */
[----:B------:R-:W-:Y:S01]  /*0f70*/  IMAD.X R16, RZ, RZ, R8, P1 ;  /* 0x000000ffff107224 */ /* 0x000fe200008e0608 */
[C---:B--2---:R-:W-:Y:S01]  /*0f80*/  LEA R12, P1, R11.reuse, UR12, 0x2 ;  /* 0x0000000c0b0c7c11 */ /* 0x044fe2000f8210ff */
[----:B------:R-:W2:Y:S03]  /*0f90*/  LDG.E R14, desc[UR8][R14.64] ;  /* 0x000000080e0e7981 */ /* 0x000ea6000c1e1900 */
[----:B------:R-:W-:-:S05]  /*0fa0*/  LEA.HI.X R13, R11, UR13, R16, 0x2, P1 ;  /* 0x0000000d0b0d7c11 */ /* 0x000fca00088f1410 */
[----:B------:R-:W2:Y:S02]  /*0fb0*/  LDG.E R12, desc[UR8][R12.64] ;  /* 0x000000080c0c7981 */ /* 0x000ea4000c1e1900 */
[----:B--2---:R-:W-:-:S07]  /*0fc0*/  FFMA R19, R14, R12, R19 ;  /* 0x0000000c0e137223 */ /* 0x004fce0000000013 */
.L_x_5:
[----:B------:R-:W0:Y:S01]  /*0fd0*/  LDCU UR5, c[0x0][0x398] ;  /* 0x00007300ff0577ac */ /* 0x000e220008000800 */
[----:B------:R-:W-:Y:S01]  /*0fe0*/  IMAD.MOV.U32 R11, RZ, RZ, RZ ;  /* 0x000000ffff0b7224 */ /* 0x000fe200078e00ff */
[----:B0-----:R-:W-:-:S03]  /*0ff0*/  UISETP.GE.U32.AND UP0, UPT, UR5, 0x8, UPT ;  /* 0x000000080500788c */ /* 0x001fc6000bf06070 */
[----:B------:R-:W-:-:S06]  /*1000*/  UMOV UR5, URZ ;  /* 0x000000ff00057c82 */ /* 0x000fcc0008000000 */
[----:B------:R-:W-:Y:S05]  /*1010*/  BRA.U !UP0, `(.L_x_8) ;  /* 0x00000005083c7547 */ /* 0x000fea000b800000 */
[----:B------:R-:W-:Y:S01]  /*1020*/  IMAD.MOV.U32 R11, RZ, RZ, RZ ;  /* 0x000000ffff0b7224 */ /* 0x000fe200078e00ff */
[----:B------:R-:W0:Y:S01]  /*1030*/  LDCU UR11, c[0x0][0x388] ;  /* 0x00007100ff0b77ac */ /* 0x000e220008000800 */
[----:B------:R-:W1:Y:S01]  /*1040*/  LDCU.64 UR12, c[0x0][0x3c0] ;  /* 0x00007800ff0c77ac */ /* 0x000e620008000a00 */
[----:B------:R-:W2:Y:S01]  /*1050*/  LDCU.64 UR14, c[0x0][0x3e0] ;  /* 0x00007c00ff0e77ac */ /* 0x000ea20008000a00 */
[----:B------:R-:W-:-:S05]  /*1060*/  UMOV UR5, URZ ;  /* 0x000000ff00057c82 */ /* 0x000fca0008000000 */
.L_x_9:
[----:B0-----:R-:W-:Y:S01]  /*1070*/  UIMAD UR7, UR5, UR11, UR4 ;  /* 0x0000000b050772a4 */ /* 0x001fe2000f8e0204 */
[----:B------:R-:W-:Y:S02]  /*1080*/  SHF.R.S32.HI R20, RZ, 0x1f, R6 ;  /* 0x0000001fff147819 */ /* 0x000fe40000011406 */
[----:B------:R-:W-:Y:S02]  /*1090*/  IADD3 R13, P0, PT, R6, UR5, RZ ;  /* 0x00000005060d7c10 */ /* 0x000fe4000ff1e0ff */
[----:B------:R-:W-:Y:S02]  /*10a0*/  SHF.R.S32.HI R18, RZ, 0x1f, R7 ;  /* 0x0000001fff127819 */ /* 0x000fe40000011407 */
[----:B------:R-:W-:Y:S01]  /*10b0*/  IADD3 R15, P1, PT, R7, UR7, RZ ;  /* 0x00000007070f7c10 */ /* 0x000fe2000ff3e0ff */
[----:B------:R-:W-:Y:S01]  /*10c0*/  IMAD.X R20, RZ, RZ, R20, P0 ;  /* 0x000000ffff147224 */ /* 0x000fe200000e0614 */
[----:B-1----:R-:W-:Y:S01]  /*10d0*/  LEA R12, P0, R13, UR12, 0x2 ;  /* 0x0000000c0d0c7c11 */ /* 0x002fe2000f8010ff */
[----:B------:R-:W-:-:S02]  /*10e0*/  UIADD3 UR7, UPT, UPT, UR7, UR11, URZ ;  /* 0x0000000b07077290 */ /* 0x000fc4000fffe0ff */
[----:B------:R-:W-:Y:S01]  /*10f0*/  IMAD.X R16, RZ, RZ, R18, P1 ;  /* 0x000000ffff107224 */ /* 0x000fe200008e0612 */
[----:B--2---:R-:W-:Y:S02]  /*1100*/  LEA R14, P1, R15, UR14, 0x2 ;  /* 0x0000000e0f0e7c11 */ /* 0x004fe4000f8210ff */
[----:B------:R-:W-:Y:S02]  /*1110*/  LEA.HI.X R13, R13, UR13, R20, 0x2, P0 ;  /* 0x0000000d0d0d7c11 */ /* 0x000fe400080f1414 */
[----:B------:R-:W-:Y:S02]  /*1120*/  LEA.HI.X R15, R15, UR15, R16, 0x2, P1 ;  /* 0x0000000f0f0f7c11 */ /* 0x000fe400088f1410 */
[----:B------:R-:W-:Y:S01]  /*1130*/  IADD3 R17, P0, PT, R7, UR7, RZ ;  /* 0x0000000707117c10 */ /* 0x000fe2000ff1e0ff */
[----:B------:R-:W2:Y:S04]  /*1140*/  LDG.E R28, desc[UR8][R12.64] ;  /* 0x000000080c1c7981 */ /* 0x000ea8000c1e1900 */
[----:B------:R0:W2:Y:S01]  /*1150*/  LDG.E R14, desc[UR8][R14.64] ;  /* 0x000000080e0e7981 */ /* 0x0000a2000c1e1900 */
[----:B------:R-:W-:Y:S01]  /*1160*/  IMAD.X R20, RZ, RZ, R18, P0 ;  /* 0x000000ffff147224 */ /* 0x000fe200000e0612 */
[----:B------:R-:W-:-:S02]  /*1170*/  LEA R16, P0, R17, UR14, 0x2 ;  /* 0x0000000e11107c11 */ /* 0x000fc4000f8010ff */
[----:B------:R-:W3:Y:S02]  /*1180*/  LDG.E R25, desc[UR8][R12.64+0x4] ;  /* 0x000004080c197981 */ /* 0x000ee4000c1e1900 */
[----:B------:R-:W-:Y:S02]  /*1190*/  LEA.HI.X R17, R17, UR15, R20, 0x2, P0 ;  /* 0x0000000f11117c11 */ /* 0x000fe400080f1414 */
[----:B------:R-:W4:Y:S04]  /*11a0*/  LDG.E R29, desc[UR8][R12.64+0xc] ;  /* 0x00000c080c1d7981 */ /* 0x000f28000c1e1900 */
[----:B------:R1:W3:Y:S01]  /*11b0*/  LDG.E R26, desc[UR8][R16.64] ;  /* 0x00000008101a7981 */ /* 0x0002e2000c1e1900 */
[----:B------:R-:W-:-:S06]  /*11c0*/  UIADD3 UR7, UPT, UPT, UR7, UR11, URZ ;  /* 0x0000000b07077290 */ /* 0x000fcc000fffe0ff */
[----:B------:R-:W-:Y:S01]  /*11d0*/  IADD3 R20, P0, PT, R7, UR7, RZ ;  /* 0x0000000707147c10 */ /* 0x000fe2000ff1e0ff */
[----:B------:R-:W-:-:S04]  /*11e0*/  UIADD3 UR7, UPT, UPT, UR7, UR11, URZ ;  /* 0x0000000b07077290 */ /* 0x000fc8000fffe0ff */
[----:B------:R-:W-:Y:S01]  /*11f0*/  IMAD.X R21, RZ, RZ, R18, P0 ;  /* 0x000000ffff157224 */ /* 0x000fe200000e0612 */
[----:B------:R-:W-:Y:S01]  /*1200*/  LEA R22, P0, R20, UR14, 0x2 ;  /* 0x0000000e14167c11 */ /* 0x000fe2000f8010ff */
[----:B------:R-:W-:-:S03]  /*1210*/  UIADD3 UR10, UPT, UPT, UR7, UR11, URZ ;  /* 0x0000000b070a7290 */ /* 0x000fc6000fffe0ff */
[----:B------:R-:W-:Y:S02]  /*1220*/  LEA.HI.X R23, R20, UR15, R21, 0x2, P0 ;  /* 0x0000000f14177c11 */ /* 0x000fe400080f1415 */
[C---:B0-----:R-:W-:Y:S01]  /*1230*/  IADD3 R15, P0, PT, R7.reuse, UR7, RZ ;  /* 0x00000007070f7c10 */ /* 0x041fe2000ff1e0ff */
[----:B------:R-:W-:Y:S02]  /*1240*/  UIADD3 UR7, UPT, UPT, UR10, UR11, URZ ;  /* 0x0000000b0a077290 */ /* 0x000fe4000fffe0ff */
[----:B-1----:R-:W-:Y:S01]  /*1250*/  IADD3 R16, P1, PT, R7, UR10, RZ ;  /* 0x0000000a07107c10 */ /* 0x002fe2000ff3e0ff */
[----:B------:R0:W4:Y:S01]  /*1260*/  LDG.E R24, desc[UR8][R22.64] ;  /* 0x0000000816187981 */ /* 0x000122000c1e1900 */
[--C-:B------:R-:W-:Y:S01]  /*1270*/  IMAD.X R21, RZ, RZ, R18.reuse, P0 ;  /* 0x000000ffff157224 */ /* 0x100fe200000e0612 */
[----:B------:R-:W-:Y:S02]  /*1280*/  LEA R20, P0, R15, UR14, 0x2 ;  /* 0x0000000e0f147c11 */ /* 0x000fe4000f8010ff */
[----:B------:R-:W-:-:S02]  /*1290*/  IMAD.X R17, RZ, RZ, R18, P1 ;  /* 0x000000ffff117224 */ /* 0x000fc400008e0612 */
[----:B------:R-:W-:-:S05]  /*12a0*/  LEA.HI.X R21, R15, UR15, R21, 0x2, P0 ;  /* 0x0000000f0f157c11 */ /* 0x000fca00080f1415 */
[----:B------:R-:W4:Y:S04]  /*12b0*/  LDG.E R20, desc[UR8][R20.64] ;  /* 0x0000000814147981 */ /* 0x000f28000c1e1900 */
[----:B------:R-:W4:Y:S01]  /*12c0*/  LDG.E R21, desc[UR8][R12.64+0x18] ;  /* 0x000018080c157981 */ /* 0x000f22000c1e1900 */
[----:B--2---:R-:W-:Y:S01]  /*12d0*/  FFMA R28, R28, R14, R11 ;  /* 0x0000000e1c1c7223 */ /* 0x004fe2000000000b */
[----:B------:R-:W-:Y:S01]  /*12e0*/  IADD3 R11, P2, PT, R7, UR7, RZ ;  /* 0x00000007070b7c10 */ /* 0x000fe2000ff5e0ff */
[----:B------:R-:W-:Y:S01]  /*12f0*/  UIADD3 UR7, UPT, UPT, UR7, UR11, URZ ;  /* 0x0000000b07077290 */ /* 0x000fe2000fffe0ff */
[----:B------:R-:W-:-:S03]  /*1300*/  LEA R14, P1, R16, UR14, 0x2 ;  /* 0x0000000e100e7c11 */ /* 0x000fc6000f8210ff */
[----:B0-----:R-:W-:Y:S01]  /*1310*/  IMAD.X R22, RZ, RZ, R18, P2 ;  /* 0x000000ffff167224 */ /* 0x001fe200010e0612 */
[----:B------:R-:W-:Y:S02]  /*1320*/  LEA.HI.X R15, R16, UR15, R17, 0x2, P1 ;  /* 0x0000000f100f7c11 */ /* 0x000fe400088f1411 */
[----:B------:R-:W-:Y:S02]  /*1330*/  IADD3 R23, P1, PT, R7, UR7, RZ ;  /* 0x0000000707177c10 */ /* 0x000fe4000ff3e0ff */
[----:B------:R-:W-:Y:S01]  /*1340*/  LEA R16, P0, R11, UR14, 0x2 ;  /* 0x0000000e0b107c11 */ /* 0x000fe2000f8010ff */
[----:B---3--:R-:W-:Y:S01]  /*1350*/  FFMA R25, R25, R26, R28 ;  /* 0x0000001a19197223 */ /* 0x008fe2000000001c */
[----:B------:R-:W-:Y:S01]  /*1360*/  UIADD3 UR7, UPT, UPT, UR7, UR11, URZ ;  /* 0x0000000b07077290 */ /* 0x000fe2000fffe0ff */
[----:B------:R-:W-:Y:S01]  /*1370*/  IMAD.X R27, RZ, RZ, R18, P1 ;  /* 0x000000ffff1b7224 */ /* 0x000fe200008e0612 */
[----:B------:R-:W-:Y:S01]  /*1380*/  LEA.HI.X R17, R11, UR15, R22, 0x2, P0 ;  /* 0x0000000f0b117c11 */ /* 0x000fe200080f1416 */
[----:B------:R-:W4:Y:S01]  /*1390*/  LDG.E R28, desc[UR8][R12.64+0x8] ;  /* 0x000008080c1c7981 */ /* 0x000f22000c1e1900 */
[----:B------:R-:W-:-:S03]  /*13a0*/  LEA R22, P0, R23, UR14, 0x2 ;  /* 0x0000000e17167c11 */ /* 0x000fc6000f8010ff */
[----:B------:R0:W2:Y:S01]  /*13b0*/  LDG.E R11, desc[UR8][R14.64] ;  /* 0x000000080e0b7981 */ /* 0x0000a2000c1e1900 */
[----:B------:R-:W-:-:S03]  /*13c0*/  LEA.HI.X R23, R23, UR15, R27, 0x2, P0 ;  /* 0x0000000f17177c11 */ /* 0x000fc600080f141b */
[----:B------:R-:W2:Y:S04]  /*13d0*/  LDG.E R26, desc[UR8][R12.64+0x10] ;  /* 0x000010080c1a7981 */ /* 0x000ea8000c1e1900 */
[----:B------:R-:W3:Y:S01]  /*13e0*/  LDG.E R16, desc[UR8][R16.64] ;  /* 0x0000000810107981 */ /* 0x000ee2000c1e1900 */
[----:B0-----:R-:W-:-:S03]  /*13f0*/  IADD3 R15, P0, PT, R7, UR7, RZ ;  /* 0x00000007070f7c10 */ /* 0x001fc6000ff1e0ff */
[----:B------:R-:W3:Y:S02]  /*1400*/  LDG.E R27, desc[UR8][R12.64+0x14] ;  /* 0x000014080c1b7981 */ /* 0x000ee4000c1e1900 */
[----:B------:R-:W-:Y:S01]  /*1410*/  IMAD.X R18, RZ, RZ, R18, P0 ;  /* 0x000000ffff127224 */ /* 0x000fe200000e0612 */
[C---:B------:R-:W-:Y:S01]  /*1420*/  LEA R14, P0, R15.reuse, UR14, 0x2 ;  /* 0x0000000e0f0e7c11 */ /* 0x040fe2000f8010ff */
[----:B------:R-:W3:Y:S03]  /*1430*/  LDG.E R22, desc[UR8][R22.64] ;  /* 0x0000000816167981 */ /* 0x000ee6000c1e1900 */
[----:B------:R-:W-:Y:S01]  /*1440*/  LEA.HI.X R15, R15, UR15, R18, 0x2, P0 ;  /* 0x0000000f0f0f7c11 */ /* 0x000fe200080f1412 */
[----:B------:R-:W3:Y:S04]  /*1450*/  LDG.E R17, desc[UR8][R12.64+0x1c] ;  /* 0x00001c080c117981 */ /* 0x000ee8000c1e1900 */
[----:B------:R-:W3:Y:S01]  /*1460*/  LDG.E R14, desc[UR8][R14.64] ;  /* 0x000000080e0e7981 */ /* 0x000ee2000c1e1900 */
[----:B------:R-:W-:-:S04]  /*1470*/  UIADD3 UR5, UPT, UPT, UR5, 0x8, URZ ;  /* 0x0000000805057890 */ /* 0x000fc8000fffe0ff */
[----:B------:R-:W-:Y:S01]  /*1480*/  UISETP.NE.AND UP0, UPT, UR5, UR6, UPT ;  /* 0x000000060500728c */ /* 0x000fe2000bf05270 */
[----:B----4-:R-:W-:-:S04]  /*1490*/  FFMA R24, R28, R24, R25 ;  /* 0x000000181c187223 */ /* 0x010fc80000000019 */
[----:B------:R-:W-:-:S04]  /*14a0*/  FFMA R29, R29, R20, R24 ;  /* 0x000000141d1d7223 */ /* 0x000fc80000000018 */
[----:B--2---:R-:W-:-:S04]  /*14b0*/  FFMA R26, R26, R11, R29 ;  /* 0x0000000b1a1a7223 */ /* 0x004fc8000000001d */
[----:B---3--:R-:W-:-:S04]  /*14c0*/  FFMA R16, R27, R16, R26 ;  /* 0x000000101b107223 */ /* 0x008fc8000000001a */
[----:B------:R-:W-:-:S04]  /*14d0*/  FFMA R16, R21, R22, R16 ;  /* 0x0000001615107223 */ /* 0x000fc80000000010 */
[----:B------:R-:W-:Y:S01]  /*14e0*/  FFMA R11, R17, R14, R16 ;  /* 0x0000000e110b7223 */ /* 0x000fe20000000010 */
[----:B------:R-:W-:Y:S06]  /*14f0*/  BRA.U UP0, `(.L_x_9) ;  /* 0xfffffff900dc7547 */ /* 0x000fec000b83ffff */
[----:B------:R-:W-:-:S05]  /*1500*/  UMOV UR5, UR6 ;  /* 0x0000000600057c82 */ /* 0x000fca0008000000 */
.L_x_8:
        /* <DEDUP_REMOVED lines=13> */
[----:B------:R-:W-:Y:S01]  /*15e0*/  SHF.R.S32.HI R16, RZ, 0x1f, R7 ;  /* 0x0000001fff107819 */ /* 0x000fe20000011407 */
[----:B------:R-:W2:Y:S02]  /*15f0*/  LDCU.64 UR16, c[0x0][0x3e0] ;  /* 0x00007c00ff1077ac */ /* 0x000ea40008000a00 */
[----:B------:R-:W-:Y:S01]  /*1600*/  IMAD.X R15, RZ, RZ, R15, P0 ;  /* 0x000000ffff0f7224 */ /* 0x000fe200000e060f */
[----:B0-----:R-:W-:-:S04]  /*1610*/  UIMAD UR7, UR5, UR10, UR4 ;  /* 0x0000000a050772a4 */ /* 0x001fc8000f8e0204 */
[----:B------:R-:W-:Y:S01]  /*1620*/  UIADD3 UR12, UPT, UPT, UR7, UR10, URZ ;  /* 0x0000000a070c7290 */ /* 0x000fe2000fffe0ff */
[C---:B-1----:R-:W-:Y:S02]  /*1630*/  LEA R20, P0, R12.reuse, UR14, 0x2 ;  /* 0x0000000e0c147c11 */ /* 0x042fe4000f8010ff */
[C---:B------:R-:W-:Y:S01]  /*1640*/  IADD3 R17, P1, PT, R7.reuse, UR7, RZ ;  /* 0x0000000707117c10 */ /* 0x040fe2000ff3e0ff */
        /* <DEDUP_REMOVED lines=15> */
[----:B------:R-:W4:Y:S01]  /*1740*/  LDG.E R22, desc[UR8][R22.64] ;  /* 0x0000000816167981 */ /* 0x000f22000c1e1900 */
[----:B------:R-:W-:-:S02]  /*1750*/  IADD3 R17, P1, PT, R7, UR7, RZ ;  /* 0x0000000707117c10 */ /* 0x000fc4000ff3e0ff */
[----:B------:R-:W-:Y:S01]  /*1760*/  LEA.HI.X R15, R15, UR17, R18, 0x2, P0 ;  /* 0x000000110f0f7c11 */ /* 0x000fe200080f1412 */
[----:B------:R-:W2:Y:S02]  /*1770*/  LDG.E R12, desc[UR8][R12.64] ;  /* 0x000000080c0c7981 */ /* 0x000ea4000c1e1900 */
[----:B------:R-:W-:Y:S02]  /*1780*/  IMAD.X R24, RZ, RZ, R16, P1 ;  /* 0x000000ffff187224 */ /* 0x000fe400008e0610 */
[----:B------:R-:W4:Y:S01]  /*1790*/  LDG.E R18, desc[UR8][R20.64] ;  /* 0x0000000814127981 */ /* 0x000f22000c1e1900 */
[----:B------:R-:W-:-:S03]  /*17a0*/  LEA R16, P0, R17, UR16, 0x2 ;  /* 0x0000001011107c11 */ /* 0x000fc6000f8010ff */
[----:B------:R-:W3:Y:S01]  /*17b0*/  LDG.E R14, desc[UR8][R14.64] ;  /* 0x000000080e0e7981 */ /* 0x000ee2000c1e1900 */
[----:B------:R-:W-:-:S03]  /*17c0*/  LEA.HI.X R17, R17, UR17, R24, 0x2, P0 ;  /* 0x0000001111117c11 */ /* 0x000fc600080f1418 */
[----:B------:R-:W3:Y:S04]  /*17d0*/  LDG.E R23, desc[UR8][R20.64+0xc] ;  /* 0x00000c0814177981 */ /* 0x000ee8000c1e1900 */
[----:B------:R-:W3:Y:S01]  /*17e0*/  LDG.E R16, desc[UR8][R16.64] ;  /* 0x0000000810107981 */ /* 0x000ee2000c1e1900 */
[----:B------:R-:W-:Y:S01]  /*17f0*/  UIADD3 UR5, UPT, UPT, UR5, 0x4, URZ ;  /* 0x0000000405057890 */ /* 0x000fe2000fffe0ff */
[----:B----4-:R-:W-:-:S04]  /*1800*/  FFMA R18, R18, R22, R11 ;  /* 0x0000001612127223 */ /* 0x010fc8000000000b */
[----:B--2---:R-:W-:-:S04]  /*1810*/  FFMA R18, R25, R12, R18 ;  /* 0x0000000c19127223 */ /* 0x004fc80000000012 */
[----:B---3--:R-:W-:-:S04]  /*1820*/  FFMA R18, R27, R14, R18 ;  /* 0x0000000e1b127223 */ /* 0x008fc80000000012 */
[----:B------:R-:W-:-:S07]  /*1830*/  FFMA R11, R23, R16, R18 ;  /* 0x00000010170b7223 */ /* 0x000fce0000000012 */
.L_x_11:
        /* <DEDUP_REMOVED lines=19> */
[----:B--2---:R-:W-:Y:S02]  /*1970*/  LEA R14, P1, R15, UR14, 0x2 ;  /* 0x0000000e0f0e7c11 */ /* 0x004fe4000f8210ff */
[----:B------:R-:W-:Y:S01]  /*1980*/  LEA R16, P0, R17, UR14, 0x2 ;  /* 0x0000000e11107c11 */ /* 0x000fe2000f8010ff */
[----:B------:R-:W-:Y:S01]  /*1990*/  IMAD.X R20, RZ, RZ, R20, P2 ;  /* 0x000000ffff147224 */ /* 0x000fe200010e0614 */
[----:B------:R-:W-:-:S02]  /*19a0*/  LEA.HI.X R15, R15, UR15, R18, 0x2, P1 ;  /* 0x0000000f0f0f7c11 */ /* 0x000fc400088f1412 */
[----:B------:R-:W2:Y:S02]  /*19b0*/  LDG.E R18, desc[UR8][R12.64] ;  /* 0x000000080c127981 */ /* 0x000ea4000c1e1900 */
[----:B------:R-:W-:Y:S02]  /*19c0*/  LEA.HI.X R17, R17, UR15, R20, 0x2, P0 ;  /* 0x0000000f11117c11 */ /* 0x000fe400080f1414 */
[----:B------:R-:W2:Y:S04]  /*19d0*/  LDG.E R14, desc[UR8][R14.64] ;  /* 0x000000080e0e7981 */ /* 0x000ea8000c1e1900 */
[----:B------:R-:W3:Y:S04]  /*19e0*/  LDG.E R20, desc[UR8][R12.64+0x4] ;  /* 0x000004080c147981 */ /* 0x000ee8000c1e1900 */
[----:B------:R-:W3:Y:S01]  /*19f0*/  LDG.E R16, desc[UR8][R16.64] ;  /* 0x0000000810107981 */ /* 0x000ee2000c1e1900 */
[----:B------:R-:W-:Y:S01]  /*1a00*/  UIADD3 UR5, UPT, UPT, UR5, 0x2, URZ ;  /* 0x0000000205057890 */ /* 0x000fe2000fffe0ff */
[----:B--2---:R-:W-:-:S04]  /*1a10*/  FFMA R11, R18, R14, R11 ;  /* 0x0000000e120b7223 */ /* 0x004fc8000000000b */
[----:B---3--:R-:W-:-:S07]  /*1a20*/  FFMA R11, R20, R16, R11 ;  /* 0x00000010140b7223 */ /* 0x008fce000000000b */
.L_x_12:
        /* <DEDUP_REMOVED lines=18> */
.L_x_10:
[----:B------:R-:W0:Y:S01]  /*1b50*/  LDC R12, c[0x0][0x388] ;  /* 0x0000e200ff0c7b82 */ /* 0x000e220000000800 */
[----:B------:R-:W-:Y:S01]  /*1b60*/  UIADD3 UR4, UPT, UPT, UR4, 0x1, URZ ;  /* 0x0000000104047890 */ /* 0x000fe2000fffe0ff */
[C---:B-----5:R-:W-:Y:S01]  /*1b70*/  FADD R19, R10.reuse, -R19 ;  /* 0x800000130a137221 */ /* 0x060fe20000000000 */
[----:B------:R-:W-:-:S03]  /*1b80*/  FADD R10, R10, -R11 ;  /* 0x8000000b0a0a7221 */ /* 0x000fc60000000000 */
[----:B------:R-:W-:Y:S01]  /*1b90*/  FFMA R2, R19, R19, R2 ;  /* 0x0000001313027223 */ /* 0x000fe20000000002 */
[----:B------:R-:W-:Y:S01]  /*1ba0*/  FFMA R3, R10, R10, R3 ;  /* 0x0000000a0a037223 */ /* 0x000fe20000000003 */
[----:B0-----:R-:W-:-:S13]  /*1bb0*/  ISETP.NE.AND P0, PT, R12, UR4, PT ;  /* 0x000000040c007c0c */ /* 0x001fda000bf05270 */
[----:B------:R-:W-:Y:S05]  /*1bc0*/  @!P0 BRA `(.L_x_0) ;  /* 0x0000001c00908947 */ /* 0x000fea0003800000 */
[----:B------:R-:W-:Y:S05]  /*1bd0*/  BRA `(.L_x_13) ;  /* 0xffffffe400bc7947 */ /* 0x000fea000383ffff */
.L_x_2:
[----:B------:R-:W-:Y:S01]  /*1be0*/  ULOP3.LUT UR12, UR4, 0x7, URZ, 0xc0, !UPT ;  /* 0x00000007040c7892 */ /* 0x000fe2000f8ec0ff */
[----:B------:R-:W-:Y:S01]  /*1bf0*/  CS2R R2, SRZ ;  /* 0x0000000000027805 */ /* 0x000fe2000001ff00 */
[----:B------:R-:W-:Y:S02]  /*1c00*/  ULOP3.LUT UR13, UR4, 0x3, URZ, 0xc0, !UPT ;  /* 0x00000003040d7892 */ /* 0x000fe4000f8ec0ff */
[----:B------:R-:W-:Y:S02]  /*1c10*/  UIADD3 UR5, UPT, UPT, UR12, -0x1, URZ ;  /* 0xffffffff0c057890 */ /* 0x000fe4000fffe0ff */
[----:B------:R-:W-:Y:S02]  /*1c20*/  ULOP3.LUT UR10, UR4, 0x7ffffff8, URZ, 0xc0, !UPT ;  /* 0x7ffffff8040a7892 */ /* 0x000fe4000f8ec0ff */
[----:B------:R-:W-:Y:S01]  /*1c30*/  UISETP.GE.U32.AND UP0, UPT, UR5, 0x3, UPT ;  /* 0x000000030500788c */ /* 0x000fe2000bf06070 */
[----:B------:R-:W-:-:S10]  /*1c40*/  UMOV UR4, URZ ;  /* 0x000000ff00047c82 */ /* 0x000fd40008000000 */
.L_x_19:
[----:B------:R-:W0:Y:S01]  /*1c50*/  LDCU UR5, c[0x0][0x3a8] ;  /* 0x00007500ff0577ac */ /* 0x000e220008000800 */
[----:B------:R-:W1:Y:S01]  /*1c60*/  LDCU.64 UR6, c[0x0][0x3a0] ;  /* 0x00007400ff0677ac */ /* 0x000e620008000a00 */
[----:B------:R-:W2:Y:S01]  /*1c70*/  LDCU UR14, c[0x0][0x394] ;  /* 0x00007280ff0e77ac */ /* 0x000ea20008000800 */
[----:B0-----:R-:W-:-:S05]  /*1c80*/  IMAD R6, R0, UR5, RZ ;  /* 0x0000000500067c24 */ /* 0x001fca000f8e02ff */
[----:B------:R-:W-:Y:S02]  /*1c90*/  SHF.R.S32.HI R7, RZ, 0x1f, R6 ;  /* 0x0000001fff077819 */ /* 0x000fe40000011406 */
[----:B------:R-:W-:-:S05]  /*1ca0*/  IADD3 R6, P0, PT, R6, UR4, RZ ;  /* 0x0000000406067c10 */ /* 0x000fca000ff1e0ff */
[----:B------:R-:W-:Y:S01]  /*1cb0*/  IMAD.X R7, RZ, RZ, R7, P0 ;  /* 0x000000ffff077224 */ /* 0x000fe200000e0607 */
[----:B-1----:R-:W-:-:S04]  /*1cc0*/  LEA R20, P0, R6, UR6, 0x2 ;  /* 0x0000000606147c11 */ /* 0x002fc8000f8010ff */
[----:B------:R-:W-:-:S05]  /*1cd0*/  LEA.HI.X R21, R6, UR7, R7, 0x2, P0 ;  /* 0x0000000706157c11 */ /* 0x000fca00080f1407 */
[----:B------:R0:W5:Y:S01]  /*1ce0*/  LDG.E R20, desc[UR8][R20.64] ;  /* 0x0000000814147981 */ /* 0x000162000c1e1900 */
[----:B--2---:R-:W-:Y:S01]  /*1cf0*/  UISETP.GE.U32.AND UP1, UPT, UR14, 0x8, UPT ;  /* 0x000000080e00788c */ /* 0x004fe2000bf26070 */
[----:B------:R-:W-:Y:S01]  /*1d00*/  SHF.R.S32.HI R9, RZ, 0x1f, R4 ;  /* 0x0000001fff097819 */ /* 0x000fe20000011404 */
[----:B------:R-:W-:Y:S01]  /*1d10*/  IMAD.MOV.U32 R23, RZ, RZ, RZ ;  /* 0x000000ffff177224 */ /* 0x000fe200078e00ff */
[----:B------:R-:W-:-:S06]  /*1d20*/  UMOV UR5, URZ ;  /* 0x000000ff00057c82 */ /* 0x000fcc0008000000 */
[----:B0-----:R-:W-:Y:S05]  /*1d30*/  BRA.U !UP1, `(.L_x_14) ;  /* 0x0000000509347547 */ /* 0x001fea000b800000 */
[----:B------:R-:W-:Y:S01]  /*1d40*/  IMAD.MOV.U32 R23, RZ, RZ, RZ ;  /* 0x000000ffff177224 */ /* 0x000fe200078e00ff */
[----:B------:R-:W0:Y:S01]  /*1d50*/  LDCU UR11, c[0x0][0x388] ;  /* 0x00007100ff0b77ac */ /* 0x000e220008000800 */
[----:B------:R-:W1:Y:S01]  /*1d60*/  LDCU.64 UR16, c[0x0][0x3b0] ;  /* 0x00007600ff1077ac */ /* 0x000e620008000a00 */
[----:B------:R-:W2:Y:S01]  /*1d70*/  LDCU.64 UR18, c[0x0][0x3d0] ;  /* 0x00007a00ff1277ac */ /* 0x000ea20008000a00 */
[----:B------:R-:W-:-:S05]  /*1d80*/  UMOV UR5, URZ ;  /* 0x000000ff00057c82 */ /* 0x000fca0008000000 */
.L_x_15:
[----:B0-----:R-:W-:Y:S02]  /*1d90*/  UIMAD UR6, UR5, UR11, UR4 ;  /* 0x0000000b050672a4 */ /* 0x001fe4000f8e0204 */
[----:B------:R-:W-:-:S04]  /*1da0*/  IADD3 R7, P0, PT, R4, UR5, RZ ;  /* 0x0000000504077c10 */ /* 0x000fc8000ff1e0ff */
[----:B------:R-:W-:Y:S01]  /*1db0*/  IADD3 R11, P1, PT, R5, UR6, RZ ;  /* 0x00000006050b7c10 */ /* 0x000fe2000ff3e0ff */
[----:B------:R-:W-:Y:S01]  /*1dc0*/  IMAD.X R14, RZ, RZ, R9, P0 ;  /* 0x000000ffff0e7224 */ /* 0x000fe200000e0609 */
[----:B-1----:R-:W-:-:S03]  /*1dd0*/  LEA R6, P0, R7, UR16, 0x2 ;  /* 0x0000001007067c11 */ /* 0x002fc6000f8010ff */
[----:B------:R-:W-:Y:S01]  /*1de0*/  IMAD.X R12, RZ, RZ, R8, P1 ;  /* 0x000000ffff0c7224 */ /* 0x000fe200008e0608 */
[----:B--2---:R-:W-:Y:S02]  /*1df0*/  LEA R10, P1, R11, UR18, 0x2 ;  /* 0x000000120b0a7c11 */ /* 0x004fe4000f8210ff */
[----:B------:R-:W-:Y:S02]  /*1e00*/  LEA.HI.X R7, R7, UR17, R14, 0x2, P0 ;  /* 0x0000001107077c11 */ /* 0x000fe400080f140e */
[----:B------:R-:W-:-:S03]  /*1e10*/  LEA.HI.X R11, R11, UR19, R12, 0x2, P1 ;  /* 0x000000130b0b7c11 */ /* 0x000fc600088f140c */
[----:B------:R-:W2:Y:S04]  /*1e20*/  LDG.E R24, desc[UR8][R6.64] ;  /* 0x0000000806187981 */ /* 0x000ea8000c1e1900 */
[----:B------:R0:W2:Y:S01]  /*1e30*/  LDG.E R21, desc[UR8][R10.64] ;  /* 0x000000080a157981 */ /* 0x0000a2000c1e1900 */
[----:B------:R-:W-:-:S03]  /*1e40*/  UIADD3 UR6, UPT, UPT, UR6, UR11, URZ ;  /* 0x0000000b06067290 */ /* 0x000fc6000fffe0ff */
[----:B------:R-:W3:Y:S01]  /*1e50*/  LDG.E R25, desc[UR8][R6.64+0x4] ;  /* 0x0000040806197981 */ /* 0x000ee2000c1e1900 */
[----:B------:R-:W-:Y:S02]  /*1e60*/  UIADD3 UR7, UPT, UPT, UR6, UR11, URZ ;  /* 0x0000000b06077290 */ /* 0x000fe4000fffe0ff */
[C---:B------:R-:W-:Y:S01]  /*1e70*/  IADD3 R13, P0, PT, R5.reuse, UR6, RZ ;  /* 0x00000006050d7c10 */ /* 0x040fe2000ff1e0ff */
[----:B------:R-:W4:Y:S03]  /*1e80*/  LDG.E R27, desc[UR8][R6.64+0xc] ;  /* 0x00000c08061b7981 */ /* 0x000f26000c1e1900 */
[----:B------:R-:W-:Y:S01]  /*1e90*/  IADD3 R12, P1, PT, R5, UR7, RZ ;  /* 0x00000007050c7c10 */ /* 0x000fe2000ff3e0ff */
[----:B------:R-:W-:Y:S01]  /*1ea0*/  IMAD.X R14, RZ, RZ, R8, P0 ;  /* 0x000000ffff0e7224 */ /* 0x000fe200000e0608 */
[C---:B------:R-:W-:Y:S01]  /*1eb0*/  LEA R18, P0, R13.reuse, UR18, 0x2 ;  /* 0x000000120d127c11 */ /* 0x040fe2000f8010ff */
[----:B------:R-:W-:Y:S01]  /*1ec0*/  UIADD3 UR7, UPT, UPT, UR7, UR11, URZ ;  /* 0x0000000b07077290 */ /* 0x000fe2000fffe0ff */
[----:B------:R-:W4:Y:S02]  /*1ed0*/  LDG.E R29, desc[UR8][R6.64+0x10] ;  /* 0x00001008061d7981 */ /* 0x000f24000c1e1900 */
[----:B------:R-:W-:Y:S01]  /*1ee0*/  LEA.HI.X R19, R13, UR19, R14, 0x2, P0 ;  /* 0x000000130d137c11 */ /* 0x000fe200080f140e */
[----:B------:R-:W-:Y:S01]  /*1ef0*/  IMAD.X R13, RZ, RZ, R8, P1 ;  /* 0x000000ffff0d7224 */ /* 0x000fe200008e0608 */
[----:B------:R-:W-:-:S02]  /*1f00*/  LEA R14, P0, R12, UR18, 0x2 ;  /* 0x000000120c0e7c11 */ /* 0x000fc4000f8010ff */
[----:B0-----:R-:W-:Y:S01]  /*1f10*/  IADD3 R11, P1, PT, R5, UR7, RZ ;  /* 0x00000007050b7c10 */ /* 0x001fe2000ff3e0ff */
[----:B------:R-:W-:Y:S01]  /*1f20*/  UIADD3 UR7, UPT, UPT, UR7, UR11, URZ ;  /* 0x0000000b07077290 */ /* 0x000fe2000fffe0ff */
[----:B------:R-:W-:Y:S01]  /*1f30*/  LEA.HI.X R15, R12, UR19, R13, 0x2, P0 ;  /* 0x000000130c0f7c11 */ /* 0x000fe200080f140d */
[----:B------:R0:W3:Y:S01]  /*1f40*/  LDG.E R22, desc[UR8][R18.64] ;  /* 0x0000000812167981 */ /* 0x0000e2000c1e1900 */
[----:B------:R-:W-:Y:S01]  /*1f50*/  LEA R10, P0, R11, UR18, 0x2 ;  /* 0x000000120b0a7c11 */ /* 0x000fe2000f8010ff */
[----:B------:R-:W-:Y:S01]  /*1f60*/  IMAD.X R12, RZ, RZ, R8, P1 ;  /* 0x000000ffff0c7224 */ /* 0x000fe200008e0608 */
[----:B------:R-:W-:Y:S02]  /*1f70*/  UIADD3 UR6, UPT, UPT, UR7, UR11, URZ ;  /* 0x0000000b07067290 */ /* 0x000fe4000fffe0ff */
[----:B------:R-:W-:Y:S01]  /*1f80*/  IADD3 R13, P1, PT, R5, UR7, RZ ;  /* 0x00000007050d7c10 */ /* 0x000fe2000ff3e0ff */
[----:B------:R-:W4:Y:S01]  /*1f90*/  LDG.E R14, desc[UR8][R14.64] ;  /* 0x000000080e0e7981 */ /* 0x000f22000c1e1900 */
[----:B------:R-:W-:-:S03]  /*1fa0*/  LEA.HI.X R11, R11, UR19, R12, 0x2, P0 ;  /* 0x000000130b0b7c11 */ /* 0x000fc600080f140c */
[--C-:B------:R-:W-:Y:S01]  /*1fb0*/  IMAD.X R16, RZ, RZ, R8.reuse, P1 ;  /* 0x000000ffff107224 */ /* 0x100fe200008e0608 */
[----:B------:R-:W-:Y:S01]  /*1fc0*/  IADD3 R17, P1, PT, R5, UR6, RZ ;  /* 0x0000000605117c10 */ /* 0x000fe2000ff3e0ff */
[----:B------:R-:W-:Y:S01]  /*1fd0*/  UIADD3 UR6, UPT, UPT, UR6, UR11, URZ ;  /* 0x0000000b06067290 */ /* 0x000fe2000fffe0ff */
[C---:B------:R-:W-:Y:S01]  /*1fe0*/  LEA R12, P0, R13.reuse, UR18, 0x2 ;  /* 0x000000120d0c7c11 */ /* 0x040fe2000f8010ff */
[----:B------:R1:W4:Y:S02]  /*1ff0*/  LDG.E R26, desc[UR8][R10.64] ;  /* 0x000000080a1a7981 */ /* 0x000324000c1e1900 */
[----:B------:R-:W-:Y:S01]  /*2000*/  IMAD.X R28, RZ, RZ, R8, P1 ;  /* 0x000000ffff1c7224 */ /* 0x000fe200008e0608 */
[----:B------:R-:W-:Y:S01]  /*2010*/  LEA.HI.X R13, R13, UR19, R16, 0x2, P0 ;  /* 0x000000130d0d7c11 */ /* 0x000fe200080f1410 */
[----:B------:R-:W4:Y:S01]  /*2020*/  LDG.E R15, desc[UR8][R6.64+0x8] ;  /* 0x00000808060f7981 */ /* 0x000f22000c1e1900 */
[----:B------:R-:W-:Y:S02]  /*2030*/  LEA R16, P0, R17, UR18, 0x2 ;  /* 0x0000001211107c11 */ /* 0x000fe4000f8010ff */
[----:B0-----:R-:W-:Y:S01]  /*2040*/  IADD3 R19, P1, PT, R5, UR6, RZ ;  /* 0x0000000605137c10 */ /* 0x001fe2000ff3e0ff */
[----:B------:R-:W-:Y:S01]  /*2050*/  UIADD3 UR6, UPT, UPT, UR6, UR11, URZ ;  /* 0x0000000b06067290 */ /* 0x000fe2000fffe0ff */
[----:B------:R-:W-:Y:S01]  /*2060*/  LEA.HI.X R17, R17, UR19, R28, 0x2, P0 ;  /* 0x0000001311117c11 */ /* 0x000fe200080f141c */
[----:B------:R-:W4:Y:S01]  /*2070*/  LDG.E R12, desc[UR8][R12.64] ;  /* 0x000000080c0c7981 */ /* 0x000f22000c1e1900 */
[----:B------:R-:W-:Y:S01]  /*2080*/  LEA R18, P0, R19, UR18, 0x2 ;  /* 0x0000001213127c11 */ /* 0x000fe2000f8010ff */
[----:B------:R-:W-:-:S02]  /*2090*/  IMAD.X R28, RZ, RZ, R8, P1 ;  /* 0x000000ffff1c7224 */ /* 0x000fc400008e0608 */
[----:B------:R-:W4:Y:S03]  /*20a0*/  LDG.E R16, desc[UR8][R16.64] ;  /* 0x0000000810107981 */ /* 0x000f26000c1e1900 */
[----:B------:R-:W-:Y:S02]  /*20b0*/  LEA.HI.X R19, R19, UR19, R28, 0x2, P0 ;  /* 0x0000001313137c11 */ /* 0x000fe400080f141c */
[----:B-1----:R-:W-:Y:S01]  /*20c0*/  IADD3 R11, P0, PT, R5, UR6, RZ ;  /* 0x00000006050b7c10 */ /* 0x002fe2000ff1e0ff */
[----:B------:R-:W4:Y:S04]  /*20d0*/  LDG.E R13, desc[UR8][R6.64+0x14] ;  /* 0x00001408060d7981 */ /* 0x000f28000c1e1900 */
[----:B------:R-:W-:Y:S01]  /*20e0*/  IMAD.X R28, RZ, RZ, R8, P0 ;  /* 0x000000ffff1c7224 */ /* 0x000fe200000e0608 */
[C---:B------:R-:W-:Y:S01]  /*20f0*/  LEA R10, P0, R11.reuse, UR18, 0x2 ;  /* 0x000000120b0a7c11 */ /* 0x040fe2000f8010ff */
[----:B------:R-:W4:Y:S03]  /*2100*/  LDG.E R18, desc[UR8][R18.64] ;  /* 0x0000000812127981 */ /* 0x000f26000c1e1900 */
[----:B------:R-:W-:-:S05]  /*2110*/  LEA.HI.X R11, R11, UR19, R28, 0x2, P0 ;  /* 0x000000130b0b7c11 */ /* 0x000fca00080f141c */
[----:B------:R-:W4:Y:S01]  /*2120*/  LDG.E R10, desc[UR8][R10.64] ;  /* 0x000000080a0a7981 */ /* 0x000f22000c1e1900 */
[----:B--2---:R-:W-:-:S03]  /*2130*/  FFMA R24, R24, R21, R23 ;  /* 0x0000001518187223 */ /* 0x004fc60000000017 */
[----:B------:R-:W2:Y:S04]  /*2140*/  LDG.E R21, desc[UR8][R6.64+0x18] ;  /* 0x0000180806157981 */ /* 0x000ea8000c1e1900 */
[----:B------:R-:W2:Y:S01]  /*2150*/  LDG.E R23, desc[UR8][R6.64+0x1c] ;  /* 0x00001c0806177981 */ /* 0x000ea2000c1e1900 */
[----:B------:R-:W-:-:S04]  /*2160*/  UIADD3 UR5, UPT, UPT, UR5, 0x8, URZ ;  /* 0x0000000805057890 */ /* 0x000fc8000fffe0ff */
[----:B------:R-:W-:Y:S01]  /*2170*/  UISETP.NE.AND UP1, UPT, UR5, UR10, UPT ;  /* 0x0000000a0500728c */ /* 0x000fe2000bf25270 */
[----:B---3--:R-:W-:-:S04]  /*2180*/  FFMA R22, R25, R22, R24 ;  /* 0x0000001619167223 */ /* 0x008fc80000000018 */
[----:B----4-:R-:W-:-:S04]  /*2190*/  FFMA R14, R15, R14, R22 ;  /* 0x0000000e0f0e7223 */ /* 0x010fc80000000016 */
[----:B------:R-:W-:-:S04]  /*21a0*/  FFMA R14, R27, R26, R14 ;  /* 0x0000001a1b0e7223 */ /* 0x000fc8000000000e */
[----:B------:R-:W-:-:S04]  /*21b0*/  FFMA R12, R29, R12, R14 ;  /* 0x0000000c1d0c7223 */ /* 0x000fc8000000000e */
[----:B------:R-:W-:-:S04]  /*21c0*/  FFMA R12, R13, R16, R12 ;  /* 0x000000100d0c7223 */ /* 0x000fc8000000000c */
[----:B--2---:R-:W-:-:S04]  /*21d0*/  FFMA R12, R21, R18, R12 ;  /* 0x00000012150c7223 */ /* 0x004fc8000000000c */
[----:B------:R-:W-:Y:S01]  /*21e0*/  FFMA R23, R23, R10, R12 ;  /* 0x0000000a17177223 */ /* 0x000fe2000000000c */
[----:B------:R-:W-:Y:S06]  /*21f0*/  BRA.U UP1, `(.L_x_15) ;  /* 0xfffffff901e47547 */ /* 0x000fec000b83ffff */
[----:B------:R-:W-:-:S05]  /*2200*/  UMOV UR5, UR10 ;  /* 0x0000000a00057c82 */ /* 0x000fca0008000000 */
.L_x_14:
[----:B------:R-:W-:-:S09]  /*2210*/  UISETP.NE.AND UP1, UPT, UR12, URZ, UPT ;  /* 0x000000ff0c00728c */ /* 0x000fd2000bf25270 */
[----:B------:R-:W-:Y:S05]  /*2220*/  BRA.U !UP1, `(.L_x_16) ;  /* 0x0000000509587547 */ /* 0x000fea000b800000 */
[----:B------:R-:W-:Y:S01]  /*2230*/  UISETP.NE.AND UP1, UPT, UR13, URZ, UPT ;  /* 0x000000ff0d00728c */ /* 0x000fe2000bf25270 */
[----:B------:R-:W-:Y:S10]  /*2240*/  BRA.U !UP0, `(.L_x_17) ;  /* 0x0000000108a07547 */ /* 0x000ff4000b800000 */
[----:B------:R-:W0:Y:S01]  /*2250*/  LDCU UR7, c[0x0][0x388] ;  /* 0x00007100ff0777ac */ /* 0x000e220008000800 */
[----:B------:R-:W-:Y:S01]  /*2260*/  IADD3 R6, P0, PT, R4, UR5, RZ ;  /* 0x0000000504067c10 */ /* 0x000fe2000ff1e0ff */
[----:B------:R-:W1:Y:S04]  /*2270*/  LDCU.64 UR16, c[0x0][0x3b0] ;  /* 0x00007600ff1077ac */ /* 0x000e680008000a00 */
[----:B------:R-:W-:Y:S01]  /*2280*/  IMAD.X R11, RZ, RZ, R9, P0 ;  /* 0x000000ffff0b7224 */ /* 0x000fe200000e0609 */
[----:B------:R-:W2:Y:S01]  /*2290*/  LDCU.64 UR18, c[0x0][0x3d0] ;  /* 0x00007a00ff1277ac */ /* 0x000ea20008000a00 */
        /* <DEDUP_REMOVED lines=8> */
[C---:B--2---:R-:W-:Y:S01]  /*2320*/  LEA R16, P0, R14.reuse, UR18, 0x2 ;  /* 0x000000120e107c11 */ /* 0x044fe2000f8010ff */
        /* <DEDUP_REMOVED lines=13> */
[----:B------:R-:W3:Y:S01]  /*2400*/  LDG.E R6, desc[UR8][R6.64] ;  /* 0x0000000806067981 */ /* 0x000ee2000c1e1900 */
[C---:B------:R-:W-:Y:S01]  /*2410*/  LEA R14, P0, R15.reuse, UR18, 0x2 ;  /* 0x000000120f0e7c11 */ /* 0x040fe2000f8010ff */
[----:B------:R-:W-:Y:S02]  /*2420*/  IMAD.X R22, RZ, RZ, R8, P1 ;  /* 0x000000ffff167224 */ /* 0x000fe400008e0608 */
[----:B------:R-:W4:Y:S03]  /*2430*/  LDG.E R12, desc[UR8][R12.64] ;  /* 0x000000080c0c7981 */ /* 0x000f26000c1e1900 */
[----:B------:R-:W-:Y:S01]  /*2440*/  LEA.HI.X R15, R15, UR19, R22, 0x2, P0 ;  /* 0x000000130f0f7c11 */ /* 0x000fe200080f1416 */
[----:B------:R-:W4:Y:S04]  /*2450*/  LDG.E R21, desc[UR8][R10.64+0x8] ;  /* 0x000008080a157981 */ /* 0x000f28000c1e1900 */
[----:B------:R-:W4:Y:S04]  /*2460*/  LDG.E R17, desc[UR8][R10.64+0xc] ;  /* 0x00000c080a117981 */ /* 0x000f28000c1e1900 */
[----:B------:R-:W4:Y:S01]  /*2470*/  LDG.E R14, desc[UR8][R14.64] ;  /* 0x000000080e0e7981 */ /* 0x000f22000c1e1900 */
[----:B------:R-:W-:Y:S01]  /*2480*/  UIADD3 UR5, UPT, UPT, UR5, 0x4, URZ ;  /* 0x0000000405057890 */ /* 0x000fe2000fffe0ff */
[----:B--2---:R-:W-:-:S04]  /*2490*/  FFMA R16, R18, R16, R23 ;  /* 0x0000001012107223 */ /* 0x004fc80000000017 */
[----:B---3--:R-:W-:-:S04]  /*24a0*/  FFMA R16, R19, R6, R16 ;  /* 0x0000000613107223 */ /* 0x008fc80000000010 */
[----:B----4-:R-:W-:-:S04]  /*24b0*/  FFMA R16, R21, R12, R16 ;  /* 0x0000000c15107223 */ /* 0x010fc80000000010 */
[----:B------:R-:W-:-:S07]  /*24c0*/  FFMA R23, R17, R14, R16 ;  /* 0x0000000e11177223 */ /* 0x000fce0000000010 */
.L_x_17:
[----:B------:R-:W-:Y:S05]  /*24d0*/  BRA.U !UP1, `(.L_x_16) ;  /* 0x0000000109ac7547 */ /* 0x000fea000b800000 */
[----:B------:R-:W-:Y:S02]  /*24e0*/  UISETP.NE.AND UP1, UPT, UR13, 0x1, UPT ;  /* 0x000000010d00788c */ /* 0x000fe4000bf25270 */
[----:B------:R-:W-:-:S07]  /*24f0*/  ULOP3.LUT UP2, URZ, UR14, 0x1, URZ, 0xc0, !UPT ;  /* 0x000000010eff7892 */ /* 0x000fce000f84c0ff */
[----:B------:R-:W-:Y:S05]  /*2500*/  BRA.U !UP1, `(.L_x_18) ;  /* 0x0000000109607547 */ /* 0x000fea000b800000 */
[----:B------:R-:W0:Y:S01]  /*2510*/  LDCU UR6, c[0x0][0x388] ;  /* 0x00007100ff0677ac */ /* 0x000e220008000800 */
[----:B------:R-:W-:Y:S01]  /*2520*/  IADD3 R7, P0, PT, R4, UR5, RZ ;  /* 0x0000000504077c10 */ /* 0x000fe2000ff1e0ff */
[----:B------:R-:W1:Y:S04]  /*2530*/  LDCU.64 UR14, c[0x0][0x3b0] ;  /* 0x00007600ff0e77ac */ /* 0x000e680008000a00 */
[----:B------:R-:W-:Y:S01]  /*2540*/  IMAD.X R12, RZ, RZ, R9, P0 ;  /* 0x000000ffff0c7224 */ /* 0x000fe200000e0609 */
[----:B------:R-:W2:Y:S01]  /*2550*/  LDCU.64 UR16, c[0x0][0x3d0] ;  /* 0x00007a00ff1077ac */ /* 0x000ea20008000a00 */
        /* <DEDUP_REMOVED lines=19> */
.L_x_18:
[----:B------:R-:W-:Y:S05]  /*2690*/  BRA.U !UP2, `(.L_x_16) ;  /* 0x000000010a3c7547 */ /* 0x000fea000b800000 */
[----:B------:R-:W0:Y:S01]  /*26a0*/  LDCU UR6, c[0x0][0x388] ;  /* 0x00007100ff0677ac */ /* 0x000e220008000800 */
[----:B------:R-:W-:Y:S01]  /*26b0*/  IADD3 R11, P0, PT, R4, UR5, RZ ;  /* 0x00000005040b7c10 */ /* 0x000fe2000ff1e0ff */
[----:B------:R-:W1:Y:S04]  /*26c0*/  LDCU.64 UR14, c[0x0][0x3b0] ;  /* 0x00007600ff0e77ac */ /* 0x000e680008000a00 */
[----:B------:R-:W-:Y:S01]  /*26d0*/  IMAD.X R14, RZ, RZ, R9, P0 ;  /* 0x000000ffff0e7224 */ /* 0x000fe200000e0609 */
[----:B------:R-:W2:Y:S01]  /*26e0*/  LDCU.64 UR16, c[0x0][0x3d0] ;  /* 0x00007a00ff1077ac */ /* 0x000ea20008000a00 */
        /* <DEDUP_REMOVED lines=10> */
.L_x_16:
[----:B------:R-:W0:Y:S01]  /*2790*/  LDC R12, c[0x0][0x388] ;  /* 0x0000e200ff0c7b82 */ /* 0x000e220000000800 */
[----:B------:R-:W-:Y:S01]  /*27a0*/  UIADD3 UR4, UPT, UPT, UR4, 0x1, URZ ;  /* 0x0000000104047890 */ /* 0x000fe2000fffe0ff */
[C---:B-----5:R-:W-:Y:S01]  /*27b0*/  FADD R23, R20.reuse, -R23 ;  /* 0x8000001714177221 */ /* 0x060fe20000000000 */
[----:B------:R-:W-:-:S03]  /*27c0*/  FFMA R3, R20, R20, R3 ;  /* 0x0000001414037223 */ /* 0x000fc60000000003 */
[----:B------:R-:W-:Y:S01]  /*27d0*/  FFMA R2, R23, R23, R2 ;  /* 0x0000001717027223 */ /* 0x000fe20000000002 */
[----:B0-----:R-:W-:-:S13]  /*27e0*/  ISETP.NE.AND P0, PT, R12, UR4, PT ;  /* 0x000000040c007c0c */ /* 0x001fda000bf05270 */
[----:B------:R-:W-:Y:S05]  /*27f0*/  @!P0 BRA `(.L_x_0) ;  /* 0x0000001000848947 */ /* 0x000fea0003800000 */
[----:B------:R-:W-:Y:S05]  /*2800*/  BRA `(.L_x_19) ;  /* 0xfffffff400107947 */ /* 0x000fea000383ffff */
.L_x_1:
[----:B------:R-:W0:Y:S01]  /*2810*/  LDCU UR4, c[0x0][0x398] ;  /* 0x00007300ff0477ac */ /* 0x000e220008000800 */
[----:B------:R-:W1:Y:S01]  /*2820*/  LDCU UR5, c[0x0][0x3a8] ;  /* 0x00007500ff0577ac */ /* 0x000e620008000800 */
[----:B0-----:R-:W-:Y:S01]  /*2830*/  UISETP.GE.AND UP0, UPT, UR4, 0x1, UPT ;  /* 0x000000010400788c */ /* 0x001fe2000bf06270 */
[----:B-1----:R-:W-:-:S05]  /*2840*/  IMAD R16, R0, UR5, RZ ;  /* 0x0000000500107c24 */ /* 0x002fca000f8e02ff */
[----:B------:R-:W-:-:S03]  /*2850*/  SHF.R.S32.HI R17, RZ, 0x1f, R16 ;  /* 0x0000001fff117819 */ /* 0x000fc60000011410 */
[----:B------:R-:W-:Y:S05]  /*2860*/  BRA.U !UP0, `(.L_x_20) ;  /* 0x0000000d08047547 */ /* 0x000fea000b800000 */
[----:B------:R-:W-:Y:S01]  /*2870*/  ULOP3.LUT UR12, UR4, 0x7, URZ, 0xc0, !UPT ;  /* 0x00000007040c7892 */ /* 0x000fe2000f8ec0ff */
[----:B------:R-:W-:Y:S01]  /*2880*/  CS2R R2, SRZ ;  /* 0x0000000000027805 */ /* 0x000fe2000001ff00 */
[----:B------:R-:W-:Y:S02]  /*2890*/  ULOP3.LUT UR13, UR4, 0x3, URZ, 0xc0, !UPT ;  /* 0x00000003040d7892 */ /* 0x000fe4000f8ec0ff */
[----:B------:R-:W-:Y:S02]  /*28a0*/  UIADD3 UR5, UPT, UPT, UR12, -0x1, URZ ;  /* 0xffffffff0c057890 */ /* 0x000fe4000fffe0ff */
[----:B------:R-:W-:Y:S02]  /*28b0*/  ULOP3.LUT UR7, UR4, 0x7ffffff8, URZ, 0xc0, !UPT ;  /* 0x7ffffff804077892 */ /* 0x000fe4000f8ec0ff */
[----:B------:R-:W-:Y:S01]  /*28c0*/  UISETP.GE.U32.AND UP0, UPT, UR5, 0x3, UPT ;  /* 0x000000030500788c */ /* 0x000fe2000bf06070 */
[----:B------:R-:W-:-:S10]  /*28d0*/  UMOV UR4, URZ ;  /* 0x000000ff00047c82 */ /* 0x000fd40008000000 */
.L_x_26:
[----:B------:R-:W0:Y:S01]  /*28e0*/  LDCU.64 UR10, c[0x0][0x3a0] ;  /* 0x00007400ff0a77ac */ /* 0x000e220008000a00 */
[----:B------:R-:W-:Y:S01]  /*28f0*/  IADD3 R5, P0, PT, R16, UR4, RZ ;  /* 0x0000000410057c10 */ /* 0x000fe2000ff1e0ff */
[----:B------:R-:W1:Y:S04]  /*2900*/  LDCU UR14, c[0x0][0x398] ;  /* 0x00007300ff0e77ac */ /* 0x000e680008000800 */
[----:B------:R-:W-:Y:S01]  /*2910*/  IMAD.X R8, RZ, RZ, R17, P0 ;  /* 0x000000ffff087224 */ /* 0x000fe200000e0611 */
[----:B0-----:R-:W-:-:S04]  /*2920*/  LEA R4, P0, R5, UR10, 0x2 ;  /* 0x0000000a05047c11 */ /* 0x001fc8000f8010ff */
[----:B------:R-:W-:-:S05]  /*2930*/  LEA.HI.X R5, R5, UR11, R8, 0x2, P0 ;  /* 0x0000000b05057c11 */ /* 0x000fca00080f1408 */
[----:B------:R0:W5:Y:S01]  /*2940*/  LDG.E R19, desc[UR8][R4.64] ;  /* 0x0000000804137981 */ /* 0x000162000c1e1900 */
[----:B-1----:R-:W-:Y:S01]  /*2950*/  UISETP.GE.U32.AND UP1, UPT, UR14, 0x8, UPT ;  /* 0x000000080e00788c */ /* 0x002fe2000bf26070 */
[----:B------:R-:W-:Y:S01]  /*2960*/  SHF.R.S32.HI R18, RZ, 0x1f, R7 ;  /* 0x0000001fff127819 */ /* 0x000fe20000011407 */
[----:B------:R-:W-:Y:S01]  /*2970*/  IMAD.MOV.U32 R22, RZ, RZ, RZ ;  /* 0x000000ffff167224 */ /* 0x000fe200078e00ff */
[----:B------:R-:W-:Y:S01]  /*2980*/  SHF.R.S32.HI R20, RZ, 0x1f, R6 ;  /* 0x0000001fff147819 */ /* 0x000fe20000011406 */
[----:B------:R-:W-:-:S05]  /*2990*/  UMOV UR5, URZ ;  /* 0x000000ff00057c82 */ /* 0x000fca0008000000 */
[----:B0-----:R-:W-:Y:S05]  /*29a0*/  BRA.U !UP1, `(.L_x_21) ;  /* 0x0000000509347547 */ /* 0x001fea000b800000 */
[----:B------:R-:W-:Y:S01]  /*29b0*/  IMAD.MOV.U32 R22, RZ, RZ, RZ ;  /* 0x000000ffff167224 */ /* 0x000fe200078e00ff */
[----:B------:R-:W0:Y:S01]  /*29c0*/  LDCU UR11, c[0x0][0x388] ;  /* 0x00007100ff0b77ac */ /* 0x000e220008000800 */
[----:B------:R-:W1:Y:S01]  /*29d0*/  LDCU.64 UR16, c[0x0][0x3c0] ;  /* 0x00007800ff1077ac */ /* 0x000e620008000a00 */
[----:B------:R-:W2:Y:S01]  /*29e0*/  LDCU.64 UR18, c[0x0][0x3e0] ;  /* 0x00007c00ff1277ac */ /* 0x000ea20008000a00 */
[----:B------:R-:W-:-:S05]  /*29f0*/  UMOV UR5, URZ ;  /* 0x000000ff00057c82 */ /* 0x000fca0008000000 */
.L_x_22:
[----:B0-----:R-:W-:Y:S02]  /*2a00*/  UIMAD UR10, UR5, UR11, UR4 ;  /* 0x0000000b050a72a4 */ /* 0x001fe4000f8e0204 */
[----:B------:R-:W-:Y:S02]  /*2a10*/  IADD3 R5, P0, PT, R6, UR5, RZ ;  /* 0x0000000506057c10 */ /* 0x000fe4000ff1e0ff */
[----:B------:R-:W-:Y:S02]  /*2a20*/  UIADD3 UR6, UPT, UPT, UR10, UR11, URZ ;  /* 0x0000000b0a067290 */ /* 0x000fe4000fffe0ff */
[----:B------:R-:W-:Y:S01]  /*2a30*/  IADD3 R8, P1, PT, R7, UR10, RZ ;  /* 0x0000000a07087c10 */ /* 0x000fe2000ff3e0ff */
[----:B------:R-:W-:Y:S01]  /*2a40*/  IMAD.X R12, RZ, RZ, R20, P0 ;  /* 0x000000ffff0c7224 */ /* 0x000fe200000e0614 */
[----:B-1----:R-:W-:Y:S02]  /*2a50*/  LEA R4, P0, R5, UR16, 0x2 ;  /* 0x0000001005047c11 */ /* 0x002fe4000f8010ff */
[----:B------:R-:W-:Y:S01]  /*2a60*/  IADD3 R9, P2, PT, R7, UR6, RZ ;  /* 0x0000000607097c10 */ /* 0x000fe2000ff5e0ff */
[----:B------:R-:W-:Y:S01]  /*2a70*/  IMAD.X R11, RZ, RZ, R18, P1 ;  /* 0x000000ffff0b7224 */ /* 0x000fe200008e0612 */
[----:B--2---:R-:W-:-:S02]  /*2a80*/  LEA R10, P1, R8, UR18, 0x2 ;  /* 0x00000012080a7c11 */ /* 0x004fc4000f8210ff */
[----:B------:R-:W-:Y:S01]  /*2a90*/  LEA.HI.X R5, R5, UR17, R12, 0x2, P0 ;  /* 0x0000001105057c11 */ /* 0x000fe200080f140c */
[----:B------:R-:W-:Y:S01]  /*2aa0*/  IMAD.X R12, RZ, RZ, R18, P2 ;  /* 0x000000ffff0c7224 */ /* 0x000fe200010e0612 */
[----:B------:R-:W-:Y:S02]  /*2ab0*/  LEA.HI.X R11, R8, UR19, R11, 0x2, P1 ;  /* 0x00000013080b7c11 */ /* 0x000fe400088f140b */
[C---:B------:R-:W-:Y:S01]  /*2ac0*/  LEA R8, P0, R9.reuse, UR18, 0x2 ;  /* 0x0000001209087c11 */ /* 0x040fe2000f8010ff */
[----:B------:R-:W2:Y:S03]  /*2ad0*/  LDG.E R21, desc[UR8][R4.64] ;  /* 0x0000000804157981 */ /* 0x000ea6000c1e1900 */
[----:B------:R-:W-:Y:S01]  /*2ae0*/  LEA.HI.X R9, R9, UR19, R12, 0x2, P0 ;  /* 0x0000001309097c11 */ /* 0x000fe200080f140c */
[----:B------:R0:W2:Y:S04]  /*2af0*/  LDG.E R23, desc[UR8][R10.64] ;  /* 0x000000080a177981 */ /* 0x0000a8000c1e1900 */
[----:B------:R1:W3:Y:S04]  /*2b00*/  LDG.E R24, desc[UR8][R8.64] ;  /* 0x0000000808187981 */ /* 0x0002e8000c1e1900 */
[----:B------:R-:W3:Y:S01]  /*2b10*/  LDG.E R27, desc[UR8][R4.64+0x4] ;  /* 0x00000408041b7981 */ /* 0x000ee2000c1e1900 */
[----:B------:R-:W-:-:S06]  /*2b20*/  UIADD3 UR6, UPT, UPT, UR6, UR11, URZ ;  /* 0x0000000b06067290 */ /* 0x000fcc000fffe0ff */
[----:B------:R-:W-:Y:S01]  /*2b30*/  IADD3 R12, P0, PT, R7, UR6, RZ ;  /* 0x00000006070c7c10 */ /* 0x000fe2000ff1e0ff */
[----:B------:R-:W-:-:S04]  /*2b40*/  UIADD3 UR6, UPT, UPT, UR6, UR11, URZ ;  /* 0x0000000b06067290 */ /* 0x000fc8000fffe0ff */
[----:B------:R-:W-:Y:S01]  /*2b50*/  IMAD.X R13, RZ, RZ, R18, P0 ;  /* 0x000000ffff0d7224 */ /* 0x000fe200000e0612 */
[----:B------:R-:W-:Y:S01]  /*2b60*/  LEA R14, P0, R12, UR18, 0x2 ;  /* 0x000000120c0e7c11 */ /* 0x000fe2000f8010ff */
[----:B------:R-:W-:-:S03]  /*2b70*/  UIADD3 UR10, UPT, UPT, UR6, UR11, URZ ;  /* 0x0000000b060a7290 */ /* 0x000fc6000fffe0ff */
[----:B------:R-:W-:Y:S02]  /*2b80*/  LEA.HI.X R15, R12, UR19, R13, 0x2, P0 ;  /* 0x000000130c0f7c11 */ /* 0x000fe400080f140d */
[C---:B------:R-:W-:Y:S01]  /*2b90*/  IADD3 R26, P0, PT, R7.reuse, UR6, RZ ;  /* 0x00000006071a7c10 */ /* 0x040fe2000ff1e0ff */
[----:B------:R-:W-:Y:S02]  /*2ba0*/  UIADD3 UR6, UPT, UPT, UR10, UR11, URZ ;  /* 0x0000000b0a067290 */ /* 0x000fe4000fffe0ff */
[C---:B0-----:R-:W-:Y:S01]  /*2bb0*/  IADD3 R11, P1, PT, R7.reuse, UR10, RZ ;  /* 0x0000000a070b7c10 */ /* 0x041fe2000ff3e0ff */
[----:B------:R0:W4:Y:S01]  /*2bc0*/  LDG.E R25, desc[UR8][R14.64] ;  /* 0x000000080e197981 */ /* 0x000122000c1e1900 */
[--C-:B-1----:R-:W-:Y:S02]  /*2bd0*/  IMAD.X R9, RZ, RZ, R18.reuse, P0 ;  /* 0x000000ffff097224 */ /* 0x102fe400000e0612 */
[----:B------:R-:W-:Y:S01]  /*2be0*/  IADD3 R13, P2, PT, R7, UR6, RZ ;  /* 0x00000006070d7c10 */ /* 0x000fe2000ff5e0ff */
[----:B------:R-:W-:Y:S01]  /*2bf0*/  IMAD.X R12, RZ, RZ, R18, P1 ;  /* 0x000000ffff0c7224 */ /* 0x000fe200008e0612 */
[----:B------:R-:W-:Y:S01]  /*2c00*/  UIADD3 UR6, UPT, UPT, UR6, UR11, URZ ;  /* 0x0000000b06067290 */ /* 0x000fe2000fffe0ff */
[----:B------:R-:W-:-:S02]  /*2c10*/  LEA R8, P0, R26, UR18, 0x2 ;  /* 0x000000121a087c11 */ /* 0x000fc4000f8010ff */
[C---:B------:R-:W-:Y:S01]  /*2c20*/  LEA R10, P1, R11.reuse, UR18, 0x2 ;  /* 0x000000120b0a7c11 */ /* 0x040fe2000f8210ff */
[----:B------:R-:W-:Y:S01]  /*2c30*/  IMAD.X R28, RZ, RZ, R18, P2 ;  /* 0x000000ffff1c7224 */ /* 0x000fe200010e0612 */
[----:B------:R-:W-:Y:S02]  /*2c40*/  LEA.HI.X R9, R26, UR19, R9, 0x2, P0 ;  /* 0x000000131a097c11 */ /* 0x000fe400080f1409 */
[----:B------:R-:W-:Y:S02]  /*2c50*/  LEA.HI.X R11, R11, UR19, R12, 0x2, P1 ;  /* 0x000000130b0b7c11 */ /* 0x000fe400088f140c */
[----:B------:R-:W-:Y:S01]  /*2c60*/  LEA R12, P0, R13, UR18, 0x2 ;  /* 0x000000120d0c7c11 */ /* 0x000fe2000f8010ff */
[----:B------:R1:W4:Y:S01]  /*2c70*/  LDG.E R26, desc[UR8][R8.64] ;  /* 0x00000008081a7981 */ /* 0x000322000c1e1900 */
[----:B0-----:R-:W-:Y:S02]  /*2c80*/  IADD3 R15, P1, PT, R7, UR6, RZ ;  /* 0x00000006070f7c10 */ /* 0x001fe4000ff3e0ff */
[----:B------:R-:W-:Y:S01]  /*2c90*/  LEA.HI.X R13, R13, UR19, R28, 0x2, P0 ;  /* 0x000000130d0d7c11 */ /* 0x000fe200080f141c */
[----:B------:R-:W4:Y:S01]  /*2ca0*/  LDG.E R10, desc[UR8][R10.64] ;  /* 0x000000080a0a7981 */ /* 0x000f22000c1e1900 */
[C---:B------:R-:W-:Y:S01]  /*2cb0*/  LEA R14, P0, R15.reuse, UR18, 0x2 ;  /* 0x000000120f0e7c11 */ /* 0x040fe2000f8010ff */
[----:B------:R-:W-:Y:S01]  /*2cc0*/  IMAD.X R28, RZ, RZ, R18, P1 ;  /* 0x000000ffff1c7224 */ /* 0x000fe200008e0612 */
[----:B------:R-:W-:Y:S01]  /*2cd0*/  UIADD3 UR6, UPT, UPT, UR6, UR11, URZ ;  /* 0x0000000b06067290 */ /* 0x000fe2000fffe0ff */
[----:B------:R-:W4:Y:S03]  /*2ce0*/  LDG.E R12, desc[UR8][R12.64] ;  /* 0x000000080c0c7981 */ /* 0x000f26000c1e1900 */
[----:B------:R-:W-:-:S02]  /*2cf0*/  LEA.HI.X R15, R15, UR19, R28, 0x2, P0 ;  /* 0x000000130f0f7c11 */ /* 0x000fc400080f141c */
[----:B------:R-:W4:Y:S01]  /*2d00*/  LDG.E R28, desc[UR8][R4.64+0x8] ;  /* 0x00000808041c7981 */ /* 0x000f22000c1e1900 */
[----:B-1----:R-:W-:-:S03]  /*2d10*/  IADD3 R9, P0, PT, R7, UR6, RZ ;  /* 0x0000000607097c10 */ /* 0x002fc6000ff1e0ff */
[----:B------:R-:W4:Y:S04]  /*2d20*/  LDG.E R11, desc[UR8][R4.64+0x10] ;  /* 0x00001008040b7981 */ /* 0x000f28000c1e1900 */
[----:B------:R-:W4:Y:S04]  /*2d30*/  LDG.E R14, desc[UR8][R14.64] ;  /* 0x000000080e0e7981 */ /* 0x000f28000c1e1900 */
[----:B------:R-:W4:Y:S01]  /*2d40*/  LDG.E R13, desc[UR8][R4.64+0x18] ;  /* 0x00001808040d7981 */ /* 0x000f22000c1e1900 */
[----:B--2---:R-:W-:-:S03]  /*2d50*/  FFMA R22, R21, R23, R22 ;  /* 0x0000001715167223 */ /* 0x004fc60000000016 */
[----:B------:R-:W2:Y:S04]  /*2d60*/  LDG.E R21, desc[UR8][R4.64+0xc] ;  /* 0x00000c0804157981 */ /* 0x000ea8000c1e1900 */
[----:B------:R-:W2:Y:S01]  /*2d70*/  LDG.E R23, desc[UR8][R4.64+0x14] ;  /* 0x0000140804177981 */ /* 0x000ea2000c1e1900 */
[----:B---3--:R-:W-:Y:S01]  /*2d80*/  FFMA R27, R27, R24, R22 ;  /* 0x000000181b1b7223 */ /* 0x008fe20000000016 */
[----:B------:R-:W-:Y:S01]  /*2d90*/  IMAD.X R22, RZ, RZ, R18, P0 ;  /* 0x000000ffff167224 */ /* 0x000fe200000e0612 */
[----:B------:R-:W-:-:S04]  /*2da0*/  LEA R8, P0, R9, UR18, 0x2 ;  /* 0x0000001209087c11 */ /* 0x000fc8000f8010ff */
[----:B------:R-:W-:Y:S02]  /*2db0*/  LEA.HI.X R9, R9, UR19, R22, 0x2, P0 ;  /* 0x0000001309097c11 */ /* 0x000fe400080f1416 */
[----:B------:R-:W3:Y:S04]  /*2dc0*/  LDG.E R22, desc[UR8][R4.64+0x1c] ;  /* 0x00001c0804167981 */ /* 0x000ee8000c1e1900 */
[----:B------:R-:W3:Y:S01]  /*2dd0*/  LDG.E R8, desc[UR8][R8.64] ;  /* 0x0000000808087981 */ /* 0x000ee2000c1e1900 */
[----:B------:R-:W-:-:S04]  /*2de0*/  UIADD3 UR5, UPT, UPT, UR5, 0x8, URZ ;  /* 0x0000000805057890 */ /* 0x000fc8000fffe0ff */
[----:B------:R-:W-:Y:S01]  /*2df0*/  UISETP.NE.AND UP1, UPT, UR5, UR7, UPT ;  /* 0x000000070500728c */ /* 0x000fe2000bf25270 */
[----:B----4-:R-:W-:-:S04]  /*2e00*/  FFMA R28, R28, R25, R27 ;  /* 0x000000191c1c7223 */ /* 0x010fc8000000001b */
[----:B--2---:R-:W-:-:S04]  /*2e10*/  FFMA R26, R21, R26, R28 ;  /* 0x0000001a151a7223 */ /* 0x004fc8000000001c */
[----:B------:R-:W-:-:S04]  /*2e20*/  FFMA R10, R11, R10, R26 ;  /* 0x0000000a0b0a7223 */ /* 0x000fc8000000001a */
[----:B------:R-:W-:-:S04]  /*2e30*/  FFMA R10, R23, R12, R10 ;  /* 0x0000000c170a7223 */ /* 0x000fc8000000000a */
[----:B------:R-:W-:-:S04]  /*2e40*/  FFMA R13, R13, R14, R10 ;  /* 0x0000000e0d0d7223 */ /* 0x000fc8000000000a */
[----:B---3--:R-:W-:Y:S01]  /*2e50*/  FFMA R22, R22, R8, R13 ;  /* 0x0000000816167223 */ /* 0x008fe2000000000d */
[----:B------:R-:W-:Y:S06]  /*2e60*/  BRA.U UP1, `(.L_x_22) ;  /* 0xfffffff901e47547 */ /* 0x000fec000b83ffff */
[----:B------:R-:W-:-:S05]  /*2e70*/  UMOV UR5, UR7 ;  /* 0x0000000700057c82 */ /* 0x000fca0008000000 */
.L_x_21:
        /* <DEDUP_REMOVED lines=27> */
[----:B------:R-:W-:-:S02]  /*3030*/  LEA R10, P0, R11, UR18, 0x2 ;  /* 0x000000120b0a7c11 */ /* 0x000fc4000f8010ff */
[----:B------:R-:W-:Y:S01]  /*3040*/  IADD3 R15, P1, PT, R7, UR6, RZ ;  /* 0x00000006070f7c10 */ /* 0x000fe2000ff3e0ff */
[----:B------:R-:W2:Y:S01]  /*3050*/  LDG.E R13, desc[UR8][R12.64] ;  /* 0x000000080c0d7981 */ /* 0x000ea2000c1e1900 */
[----:B------:R-:W-:Y:S02]  /*3060*/  LEA.HI.X R11, R11, UR19, R14, 0x2, P0 ;  /* 0x000000130b0b7c11 */ /* 0x000fe400080f140e */
[C---:B------:R-:W-:Y:S01]  /*3070*/  LEA R14, P0, R15.reuse, UR18, 0x2 ;  /* 0x000000120f0e7c11 */ /* 0x040fe2000f8010ff */
[----:B------:R-:W-:Y:S01]  /*3080*/  IMAD.X R26, RZ, RZ, R18, P1 ;  /* 0x000000ffff1a7224 */ /* 0x000fe200008e0612 */
[----:B------:R-:W3:Y:S04]  /*3090*/  LDG.E R8, desc[UR8][R8.64] ;  /* 0x0000000808087981 */ /* 0x000ee8000c1e1900 */
[----:B------:R-:W-:Y:S01]  /*30a0*/  LEA.HI.X R15, R15, UR19, R26, 0x2, P0 ;  /* 0x000000130f0f7c11 */ /* 0x000fe200080f141a */
[----:B------:R-:W4:Y:S04]  /*30b0*/  LDG.E R10, desc[UR8][R10.64] ;  /* 0x000000080a0a7981 */ /* 0x000f28000c1e1900 */
        /* <DEDUP_REMOVED lines=8> */
.L_x_24:
        /* <DEDUP_REMOVED lines=10> */
[----:B------:R-:W-:Y:S02]  /*31e0*/  UIADD3 UR6, UPT, UPT, UR14, UR6, URZ ;  /* 0x000000060e067290 */ /* 0x000fe4000fffe0ff */
[----:B------:R-:W-:Y:S02]  /*31f0*/  IADD3 R9, P1, PT, R7, UR14, RZ ;  /* 0x0000000e07097c10 */ /* 0x000fe4000ff3e0ff */
[----:B--2---:R-:W-:Y:S02]  /*3200*/  LEA R4, P0, R5, UR10, 0x2 ;  /* 0x0000000a05047c11 */ /* 0x004fe4000f8010ff */
[----:B------:R-:W-:Y:S01]  /*3210*/  IADD3 R11, P2, PT, R7, UR6, RZ ;  /* 0x00000006070b7c10 */ /* 0x000fe2000ff5e0ff */
[----:B------:R-:W-:Y:S01]  /*3220*/  IMAD.X R12, RZ, RZ, R18, P1 ;  /* 0x000000ffff0c7224 */ /* 0x000fe200008e0612 */
[----:B-1----:R-:W-:Y:S02]  /*3230*/  LEA R8, P1, R9, UR16, 0x2 ;  /* 0x0000001009087c11 */ /* 0x002fe4000f8210ff */
[----:B------:R-:W-:-:S02]  /*3240*/  LEA.HI.X R5, R5, UR11, R10, 0x2, P0 ;  /* 0x0000000b05057c11 */ /* 0x000fc400080f140a */
[----:B------:R-:W-:Y:S01]  /*3250*/  LEA.HI.X R9, R9, UR17, R12, 0x2, P1 ;  /* 0x0000001109097c11 */ /* 0x000fe200088f140c */
[----:B------:R-:W-:Y:S01]  /*3260*/  IMAD.X R12, RZ, RZ, R18, P2 ;  /* 0x000000ffff0c7224 */ /* 0x000fe200010e0612 */
[C---:B------:R-:W-:Y:S01]  /*3270*/  LEA R10, P0, R11.reuse, UR16, 0x2 ;  /* 0x000000100b0a7c11 */ /* 0x040fe2000f8010ff */
[----:B------:R-:W2:Y:S03]  /*3280*/  LDG.E R13, desc[UR8][R4.64] ;  /* 0x00000008040d7981 */ /* 0x000ea6000c1e1900 */
[----:B------:R-:W-:Y:S01]  /*3290*/  LEA.HI.X R11, R11, UR17, R12, 0x2, P0 ;  /* 0x000000110b0b7c11 */ /* 0x000fe200080f140c */
[----:B------:R-:W2:Y:S04]  /*32a0*/  LDG.E R8, desc[UR8][R8.64] ;  /* 0x0000000808087981 */ /* 0x000ea8000c1e1900 */
[----:B------:R-:W3:Y:S04]  /*32b0*/  LDG.E R12, desc[UR8][R4.64+0x4] ;  /* 0x00000408040c7981 */ /* 0x000ee8000c1e1900 */
[----:B------:R-:W3:Y:S01]  /*32c0*/  LDG.E R10, desc[UR8][R10.64] ;  /* 0x000000080a0a7981 */ /* 0x000ee2000c1e1900 */
[----:B------:R-:W-:Y:S01]  /*32d0*/  UIADD3 UR5, UPT, UPT, UR5, 0x2, URZ ;  /* 0x0000000205057890 */ /* 0x000fe2000fffe0ff */
[----:B--2---:R-:W-:-:S04]  /*32e0*/  FFMA R13, R13, R8, R22 ;  /* 0x000000080d0d7223 */ /* 0x004fc80000000016 */
[----:B---3--:R-:W-:-:S07]  /*32f0*/  FFMA R22, R12, R10, R13 ;  /* 0x0000000a0c167223 */ /* 0x008fce000000000d */
.L_x_25:
        /* <DEDUP_REMOVED lines=11> */
[C---:B--2---:R-:W-:Y:S02]  /*33b0*/  LEA R8, P1, R9.reuse, UR14, 0x2 ;  /* 0x0000000e09087c11 */ /* 0x044fe4000f8210ff */
[----:B------:R-:W2:Y:S02]  /*33c0*/  LDG.E R5, desc[UR8][R4.64] ;  /* 0x0000000804057981 */ /* 0x000ea4000c1e1900 */
[----:B------:R-:W-:-:S05]  /*33d0*/  LEA.HI.X R9, R9, UR15, R18, 0x2, P1 ;  /* 0x0000000f09097c11 */ /* 0x000fca00088f1412 */
[----:B------:R-:W2:Y:S02]  /*33e0*/  LDG.E R8, desc[UR8][R8.64] ;  /* 0x0000000808087981 */ /* 0x000ea4000c1e1900 */
[----:B--2---:R-:W-:-:S07]  /*33f0*/  FFMA R22, R5, R8, R22 ;  /* 0x0000000805167223 */ /* 0x004fce0000000016 */
.L_x_23:
        /* <DEDUP_REMOVED lines=8> */
.L_x_20:
[C---:B------:R-:W-:Y:S01]  /*3480*/  VIADD R2, R12.reuse, 0xffffffff ;  /* 0xffffffff0c027836 */ /* 0x040fe20000000000 */
[----:B------:R-:W-:Y:S01]  /*3490*/  LOP3.LUT R10, R12, 0x7, RZ, 0xc0, !PT ;  /* 0x000000070c0a7812 */ /* 0x000fe200078ec0ff */
[----:B------:R-:W-:-:S03]  /*34a0*/  IMAD.MOV.U32 R5, RZ, RZ, RZ ;  /* 0x000000ffff057224 */ /* 0x000fc600078e00ff */
[----:B------:R-:W-:Y:S02]  /*34b0*/  ISETP.GE.U32.AND P1, PT, R2, 0x7, PT ;  /* 0x000000070200780c */ /* 0x000fe40003f26070 */
[----:B------:R-:W-:Y:S02]  /*34c0*/  CS2R R2, SRZ ;  /* 0x0000000000027805 */ /* 0x000fe4000001ff00 */
[----:B------:R-:W-:-:S09]  /*34d0*/  ISETP.NE.AND P0, PT, R10, RZ, PT ;  /* 0x000000ff0a00720c */ /* 0x000fd20003f05270 */
[----:B------:R-:W-:Y:S05]  /*34e0*/  @!P1 BRA `(.L_x_27) ;  /* 0x00000000008c9947 */ /* 0x000fea0003800000 */
[----:B------:R-:W-:Y:S01]  /*34f0*/  LOP3.LUT R5, R12, 0x7ffffff8, RZ, 0xc0, !PT ;  /* 0x7ffffff80c057812 */ /* 0x000fe200078ec0ff */
[----:B------:R-:W-:Y:S01]  /*3500*/  IMAD.MOV.U32 R3, RZ, RZ, RZ ;  /* 0x000000ffff037224 */ /* 0x000fe200078e00ff */
[----:B------:R-:W0:Y:S01]  /*3510*/  LDCU.64 UR6, c[0x0][0x3a0] ;  /* 0x00007400ff0677ac */ /* 0x000e220008000a00 */
[----:B------:R-:W-:-:S05]  /*3520*/  UMOV UR4, URZ ;  /* 0x000000ff00047c82 */ /* 0x000fca0008000000 */
.L_x_28:
[----:B------:R-:W-:-:S05]  /*3530*/  IADD3 R4, P1, PT, R16, UR4, RZ ;  /* 0x0000000410047c10 */ /* 0x000fca000ff3e0ff */
[----:B------:R-:W-:Y:S01]  /*3540*/  IMAD.X R7, RZ, RZ, R17, P1 ;  /* 0x000000ffff077224 */ /* 0x000fe200008e0611 */
[----:B0-----:R-:W-:-:S04]  /*3550*/  LEA R6, P1, R4, UR6, 0x2 ;  /* 0x0000000604067c11 */ /* 0x001fc8000f8210ff */
[----:B------:R-:W-:-:S05]  /*3560*/  LEA.HI.X R7, R4, UR7, R7, 0x2, P1 ;  /* 0x0000000704077c11 */ /* 0x000fca00088f1407 */
[----:B------:R-:W2:Y:S04]  /*3570*/  LDG.E R9, desc[UR8][R6.64] ;  /* 0x0000000806097981 */ /* 0x000ea8000c1e1900 */
[----:B------:R-:W3:Y:S04]  /*3580*/  LDG.E R11, desc[UR8][R6.64+0x4] ;  /* 0x00000408060b7981 */ /* 0x000ee8000c1e1900 */
[----:B------:R-:W4:Y:S04]  /*3590*/  LDG.E R13, desc[UR8][R6.64+0x8] ;  /* 0x00000808060d7981 */ /* 0x000f28000c1e1900 */
[----:B------:R-:W5:Y:S04]  /*35a0*/  LDG.E R15, desc[UR8][R6.64+0xc] ;  /* 0x00000c08060f7981 */ /* 0x000f68000c1e1900 */
[----:B------:R-:W5:Y:S04]  /*35b0*/  LDG.E R19, desc[UR8][R6.64+0x10] ;  /* 0x0000100806137981 */ /* 0x000f68000c1e1900 */
[----:B------:R-:W5:Y:S04]  /*35c0*/  LDG.E R21, desc[UR8][R6.64+0x14] ;  /* 0x0000140806157981 */ /* 0x000f68000c1e1900 */
[----:B------:R-:W5:Y:S04]  /*35d0*/  LDG.E R4, desc[UR8][R6.64+0x18] ;  /* 0x0000180806047981 */ /* 0x000f68000c1e1900 */
[----:B------:R0:W5:Y:S01]  /*35e0*/  LDG.E R8, desc[UR8][R6.64+0x1c] ;  /* 0x00001c0806087981 */ /* 0x000162000c1e1900 */
[----:B------:R-:W-:-:S06]  /*35f0*/  UIADD3 UR4, UPT, UPT, UR4, 0x8, URZ ;  /* 0x0000000804047890 */ /* 0x000fcc000fffe0ff */
[----:B------:R-:W-:Y:S01]  /*3600*/  ISETP.NE.AND P1, PT, R5, UR4, PT ;  /* 0x0000000405007c0c */ /* 0x000fe2000bf25270 */
[CC--:B--2---:R-:W-:Y:S01]  /*3610*/  FFMA R2, R9.reuse, R9.reuse, R2 ;  /* 0x0000000909027223 */ /* 0x0c4fe20000000002 */
[----:B------:R-:W-:-:S03]  /*3620*/  FFMA R3, R9, R9, R3 ;  /* 0x0000000909037223 */ /* 0x000fc60000000003 */
[CC--:B---3--:R-:W-:Y:S01]  /*3630*/  FFMA R2, R11.reuse, R11.reuse, R2 ;  /* 0x0000000b0b027223 */ /* 0x0c8fe20000000002 */
[----:B------:R-:W-:-:S03]  /*3640*/  FFMA R3, R11, R11, R3 ;  /* 0x0000000b0b037223 */ /* 0x000fc60000000003 */
[CC--:B----4-:R-:W-:Y:S01]  /*3650*/  FFMA R2, R13.reuse, R13.reuse, R2 ;  /* 0x0000000d0d027223 */ /* 0x0d0fe20000000002 */
[----:B------:R-:W-:-:S03]  /*3660*/  FFMA R3, R13, R13, R3 ;  /* 0x0000000d0d037223 */ /* 0x000fc60000000003 */
[CC--:B-----5:R-:W-:Y:S01]  /*3670*/  FFMA R2, R15.reuse, R15.reuse, R2 ;  /* 0x0000000f0f027223 */ /* 0x0e0fe20000000002 */
[----:B------:R-:W-:-:S03]  /*3680*/  FFMA R3, R15, R15, R3 ;  /* 0x0000000f0f037223 */ /* 0x000fc60000000003 */
[CC--:B------:R-:W-:Y:S01]  /*3690*/  FFMA R2, R19.reuse, R19.reuse, R2 ;  /* 0x0000001313027223 */ /* 0x0c0fe20000000002 */
[----:B------:R-:W-:-:S03]  /*36a0*/  FFMA R3, R19, R19, R3 ;  /* 0x0000001313037223 */ /* 0x000fc60000000003 */
[CC--:B0-----:R-:W-:Y:S01]  /*36b0*/  FFMA R7, R21.reuse, R21.reuse, R2 ;  /* 0x0000001515077223 */ /* 0x0c1fe20000000002 */
[----:B------:R-:W-:-:S03]  /*36c0*/  FFMA R3, R21, R21, R3 ;  /* 0x0000001515037223 */ /* 0x000fc60000000003 */
[CC--:B------:R-:W-:Y:S01]  /*36d0*/  FFMA R7, R4.reuse, R4.reuse, R7 ;  /* 0x0000000404077223 */ /* 0x0c0fe20000000007 */
[----:B------:R-:W-:-:S03]  /*36e0*/  FFMA R3, R4, R4, R3 ;  /* 0x0000000404037223 */ /* 0x000fc60000000003 */
[CC--:B------:R-:W-:Y:S01]  /*36f0*/  FFMA R2, R8.reuse, R8.reuse, R7 ;  /* 0x0000000808027223 */ /* 0x0c0fe20000000007 */
[----:B------:R-:W-:Y:S01]  /*3700*/  FFMA R3, R8, R8, R3 ;  /* 0x0000000808037223 */ /* 0x000fe20000000003 */
[----:B------:R-:W-:Y:S06]  /*3710*/  @P1 BRA `(.L_x_28) ;  /* 0xfffffffc00841947 */ /* 0x000fec000383ffff */
.L_x_27:
[----:B------:R-:W-:Y:S05]  /*3720*/  @!P0 BRA `(.L_x_0) ;  /* 0x0000000000b88947 */ /* 0x000fea0003800000 */
[----:B------:R-:W-:Y:S02]  /*3730*/  ISETP.GE.U32.AND P0, PT, R10, 0x4, PT ;  /* 0x000000040a00780c */ /* 0x000fe40003f06070 */
[----:B------:R-:W-:-:S04]  /*3740*/  LOP3.LUT R8, R12, 0x3, RZ, 0xc0, !PT ;  /* 0x000000030c087812 */ /* 0x000fc800078ec0ff */
[----:B------:R-:W-:-:S07]  /*3750*/  ISETP.NE.AND P1, PT, R8, RZ, PT ;  /* 0x000000ff0800720c */ /* 0x000fce0003f25270 */
[----:B------:R-:W-:Y:S06]  /*3760*/  @!P0 BRA `(.L_x_29) ;  /* 0x0000000000488947 */ /* 0x000fec0003800000 */
[----:B------:R-:W0:Y:S01]  /*3770*/  LDCU.64 UR4, c[0x0][0x3a0] ;  /* 0x00007400ff0477ac */ /* 0x000e220008000a00 */
[----:B------:R-:W-:-:S05]  /*3780*/  IADD3 R4, P0, PT, R16, R5, RZ ;  /* 0x0000000510047210 */ /* 0x000fca0007f1e0ff */
[----:B------:R-:W-:Y:S01]  /*3790*/  IMAD.X R7, RZ, RZ, R17, P0 ;  /* 0x000000ffff077224 */ /* 0x000fe200000e0611 */
[----:B0-----:R-:W-:-:S04]  /*37a0*/  LEA R6, P0, R4, UR4, 0x2 ;  /* 0x0000000404067c11 */ /* 0x001fc8000f8010ff */
[----:B------:R-:W-:-:S05]  /*37b0*/  LEA.HI.X R7, R4, UR5, R7, 0x2, P0 ;  /* 0x0000000504077c11 */ /* 0x000fca00080f1407 */
[----:B------:R-:W2:Y:S04]  /*37c0*/  LDG.E R9, desc[UR8][R6.64] ;  /* 0x0000000806097981 */ /* 0x000ea8000c1e1900 */
[----:B------:R-:W3:Y:S04]  /*37d0*/  LDG.E R11, desc[UR8][R6.64+0x4] ;  /* 0x00000408060b7981 */ /* 0x000ee8000c1e1900 */
[----:B------:R-:W4:Y:S04]  /*37e0*/  LDG.E R13, desc[UR8][R6.64+0x8] ;  /* 0x00000808060d7981 */ /* 0x000f28000c1e1900 */
[----:B------:R-:W5:Y:S01]  /*37f0*/  LDG.E R15, desc[UR8][R6.64+0xc] ;  /* 0x00000c08060f7981 */ /* 0x000f62000c1e1900 */
[----:B------:R-:W-:-:S02]  /*3800*/  VIADD R5, R5, 0x4 ;  /* 0x0000000405057836 */ /* 0x000fc40000000000 */
[CC--:B--2---:R-:W-:Y:S01]  /*3810*/  FFMA R2, R9.reuse, R9.reuse, R2 ;  /* 0x0000000909027223 */ /* 0x0c4fe20000000002 */
[----:B------:R-:W-:-:S03]  /*3820*/  FFMA R3, R9, R9, R3 ;  /* 0x0000000909037223 */ /* 0x000fc60000000003 */
[CC--:B---3--:R-:W-:Y:S01]  /*3830*/  FFMA R2, R11.reuse, R11.reuse, R2 ;  /* 0x0000000b0b027223 */ /* 0x0c8fe20000000002 */
[----:B------:R-:W-:-:S03]  /*3840*/  FFMA R3, R11, R11, R3 ;  /* 0x0000000b0b037223 */ /* 0x000fc60000000003 */
[CC--:B----4-:R-:W-:Y:S01]  /*3850*/  FFMA R2, R13.reuse, R13.reuse, R2 ;  /* 0x0000000d0d027223 */ /* 0x0d0fe20000000002 */
[----:B------:R-:W-:-:S03]  /*3860*/  FFMA R3, R13, R13, R3 ;  /* 0x0000000d0d037223 */ /* 0x000fc60000000003 */
[CC--:B-----5:R-:W-:Y:S01]  /*3870*/  FFMA R2, R15.reuse, R15.reuse, R2 ;  /* 0x0000000f0f027223 */ /* 0x0e0fe20000000002 */
[----:B------:R-:W-:-:S07]  /*3880*/  FFMA R3, R15, R15, R3 ;  /* 0x0000000f0f037223 */ /* 0x000fce0000000003 */
.L_x_29:
[----:B------:R-:W-:Y:S05]  /*3890*/  @!P1 BRA `(.L_x_0) ;  /* 0x00000000005c9947 */ /* 0x000fea0003800000 */
[----:B------:R-:W-:Y:S02]  /*38a0*/  ISETP.NE.AND P1, PT, R8, 0x1, PT ;  /* 0x000000010800780c */ /* 0x000fe40003f25270 */
[----:B------:R-:W-:-:S04]  /*38b0*/  LOP3.LUT R4, R12, 0x1, RZ, 0xc0, !PT ;  /* 0x000000010c047812 */ /* 0x000fc800078ec0ff */
[----:B------:R-:W-:-:S07]  /*38c0*/  ISETP.NE.U32.AND P0, PT, R4, 0x1, PT ;  /* 0x000000010400780c */ /* 0x000fce0003f05070 */
[----:B------:R-:W0:Y:S01]  /*38d0*/  @P1 LDC.64 R10, c[0x0][0x3a0] ;  /* 0x0000e800ff0a1b82 */ /* 0x000e220000000a00 */
[----:B------:R-:W-:Y:S01]  /*38e0*/  @P1 IADD3 R8, P2, PT, R16, R5, RZ ;  /* 0x0000000510081210 */ /* 0x000fe20007f5e0ff */
[----:B------:R-:W-:-:S04]  /*38f0*/  @P1 VIADD R5, R5, 0x2 ;  /* 0x0000000205051836 */ /* 0x000fc80000000000 */
[--C-:B------:R-:W-:Y:S01]  /*3900*/  @P1 IMAD.X R9, RZ, RZ, R17.reuse, P2 ;  /* 0x000000ffff091224 */ /* 0x100fe200010e0611 */
[----:B------:R-:W-:Y:S01]  /*3910*/  @!P0 IADD3 R16, P2, PT, R16, R5, RZ ;  /* 0x0000000510108210 */ /* 0x000fe20007f5e0ff */
[----:B------:R-:W1:Y:S04]  /*3920*/  @!P0 LDC.64 R6, c[0x0][0x3a0] ;  /* 0x0000e800ff068b82 */ /* 0x000e680000000a00 */
[----:B------:R-:W-:Y:S01]  /*3930*/  @!P0 IMAD.X R17, RZ, RZ, R17, P2 ;  /* 0x000000ffff118224 */ /* 0x000fe200010e0611 */
[----:B0-----:R-:W-:-:S04]  /*3940*/  @P1 LEA R4, P3, R8, R10, 0x2 ;  /* 0x0000000a08041211 */ /* 0x001fc800078610ff */
[----:B------:R-:W-:Y:S02]  /*3950*/  @P1 LEA.HI.X R5, R8, R11, R9, 0x2, P3 ;  /* 0x0000000b08051211 */ /* 0x000fe400018f1409 */
[----:B-1----:R-:W-:-:S03]  /*3960*/  @!P0 LEA R6, P2, R16, R6, 0x2 ;  /* 0x0000000610068211 */ /* 0x002fc600078410ff */
[----:B------:R-:W2:Y:S01]  /*3970*/  @P1 LDG.E R9, desc[UR8][R4.64] ;  /* 0x0000000804091981 */ /* 0x000ea2000c1e1900 */
[----:B------:R-:W-:-:S03]  /*3980*/  @!P0 LEA.HI.X R7, R16, R7, R17, 0x2, P2 ;  /* 0x0000000710078211 */ /* 0x000fc600010f1411 */
[----:B------:R-:W3:Y:S04]  /*3990*/  @P1 LDG.E R11, desc[UR8][R4.64+0x4] ;  /* 0x00000408040b1981 */ /* 0x000ee8000c1e1900 */
[----:B------:R-:W4:Y:S01]  /*39a0*/  @!P0 LDG.E R7, desc[UR8][R6.64] ;  /* 0x0000000806078981 */ /* 0x000f22000c1e1900 */
[CC--:B--2---:R-:W-:Y:S01]  /*39b0*/  @P1 FFMA R8, R9.reuse, R9.reuse, R2 ;  /* 0x0000000909081223 */ /* 0x0c4fe20000000002 */
[----:B------:R-:W-:-:S03]  /*39c0*/  @P1 FFMA R9, R9, R9, R3 ;  /* 0x0000000909091223 */ /* 0x000fc60000000003 */
[CC--:B---3--:R-:W-:Y:S01]  /*39d0*/  @P1 FFMA R2, R11.reuse, R11.reuse, R8 ;  /* 0x0000000b0b021223 */ /* 0x0c8fe20000000008 */
[----:B------:R-:W-:-:S03]  /*39e0*/  @P1 FFMA R3, R11, R11, R9 ;  /* 0x0000000b0b031223 */ /* 0x000fc60000000009 */
[CC--:B----4-:R-:W-:Y:S01]  /*39f0*/  @!P0 FFMA R2, R7.reuse, R7.reuse, R2 ;  /* 0x0000000707028223 */ /* 0x0d0fe20000000002 */
[----:B------:R-:W-:-:S07]  /*3a00*/  @!P0 FFMA R3, R7, R7, R3 ;  /* 0x0000000707038223 */ /* 0x000fce0000000003 */
.L_x_0:
[----:B------:R-:W0:Y:S01]  /*3a10*/  LDCU UR4, c[0x0][0x384] ;  /* 0x00007080ff0477ac */ /* 0x000e220008000800 */
[----:B------:R-:W-:Y:S01]  /*3a20*/  I2FP.F32.S32 R5, R12 ;  /* 0x0000000c00057245 */ /* 0x000fe20000201400 */
[----:B------:R-:W-:Y:S01]  /*3a30*/  FADD R2, R2, -R3 ;  /* 0x8000000302027221 */ /* 0x000fe20000000000 */
[----:B------:R-:W-:Y:S01]  /*3a40*/  BSSY.RECONVERGENT B0, `(.L_x_30) ;  /* 0x0000012000007945 */ /* 0x000fe20003800200 */
[----:B0-----:R-:W-:-:S05]  /*3a50*/  I2FP.F32.S32 R4, UR4 ;  /* 0x0000000400047c45 */ /* 0x001fca0008201400 */
[C---:B------:R-:W-:Y:S01]  /*3a60*/  FMUL R9, R4.reuse, R3 ;  /* 0x0000000304097220 */ /* 0x040fe20000400000 */
[----:B------:R-:W-:-:S03]  /*3a70*/  FADD R4, R4, R4 ;  /* 0x0000000404047221 */ /* 0x000fc60000000000 */
[----:B------:R-:W0:Y:S01]  /*3a80*/  MUFU.RCP R6, R9 ;  /* 0x0000000900067308 */ /* 0x000e220000001000 */
[----:B------:R-:W-:-:S04]  /*3a90*/  FADD R4, -R4, R5 ;  /* 0x0000000504047221 */ /* 0x000fc80000000100 */
[----:B------:R-:W-:-:S04]  /*3aa0*/  FADD R3, R4, -1 ;  /* 0xbf80000004037421 */ /* 0x000fc80000000000 */
[----:B------:R-:W-:-:S04]  /*3ab0*/  FMUL R2, R2, R3 ;  /* 0x0000000302027220 */ /* 0x000fc80000400000 */
[----:B------:R-:W1:Y:S01]  /*3ac0*/  FCHK P0, R2, R9 ;  /* 0x0000000902007302 */ /* 0x000e620000000000 */
[----:B0-----:R-:W-:-:S04]  /*3ad0*/  FFMA R5, -R9, R6, 1 ;  /* 0x3f80000009057423 */ /* 0x001fc80000000106 */
[----:B------:R-:W-:-:S04]  /*3ae0*/  FFMA R5, R6, R5, R6 ;  /* 0x0000000506057223 */ /* 0x000fc80000000006 */
[----:B------:R-:W-:-:S04]  /*3af0*/  FFMA R4, R2, R5, RZ ;  /* 0x0000000502047223 */ /* 0x000fc800000000ff */
[----:B------:R-:W-:-:S04]  /*3b00*/  FFMA R3, -R9, R4, R2 ;  /* 0x0000000409037223 */ /* 0x000fc80000000102 */
[----:B------:R-:W-:Y:S01]  /*3b10*/  FFMA R4, R5, R3, R4 ;  /* 0x0000000305047223 */ /* 0x000fe20000000004 */
[----:B-1----:R-:W-:Y:S06]  /*3b20*/  @!P0 BRA `(.L_x_31) ;  /* 0x00000000000c8947 */ /* 0x002fec0003800000 */
[----:B------:R-:W-:-:S07]  /*3b30*/  MOV R4, 0x3b50 ;  /* 0x00003b5000047802 */ /* 0x000fce0000000f00 */
[----:B------:R-:W-:Y:S05]  /*3b40*/  CALL.REL.NOINC `($__internal_0_$__cuda_sm3x_div_rn_noftz_f32_slowpath) ;  /* 0x0000000000207944 */ /* 0x000fea0003c00000 */
[----:B------:R-:W-:-:S07]  /*3b50*/  IMAD.MOV.U32 R4, RZ, RZ, R2 ;  /* 0x000000ffff047224 */ /* 0x000fce00078e0002 */
.L_x_31:
[----:B------:R-:W-:Y:S05]  /*3b60*/  BSYNC.RECONVERGENT B0 ;  /* 0x0000000000007941 */ /* 0x000fea0003800200 */
.L_x_30:
[----:B------:R-:W0:Y:S01]  /*3b70*/  LDC.64 R2, c[0x0][0x3f0] ;  /* 0x0000fc00ff027b82 */ /* 0x000e220000000a00 */
[----:B------:R-:W-:-:S04]  /*3b80*/  FSETP.NE.AND P0, PT, |R4|, +INF , PT ;  /* 0x7f8000000400780b */ /* 0x000fc80003f05200 */
[----:B------:R-:W-:Y:S01]  /*3b90*/  FSEL R5, R4, RZ, P0 ;  /* 0x000000ff04057208 */ /* 0x000fe20000000000 */
[----:B0-----:R-:W-:-:S05]  /*3ba0*/  IMAD.WIDE R2, R0, 0x4, R2 ;  /* 0x0000000400027825 */ /* 0x001fca00078e0202 */
[----:B------:R-:W-:Y:S01]  /*3bb0*/  STG.E desc[UR8][R2.64], R5 ;  /* 0x0000000502007986 */ /* 0x000fe2000c101908 */
[----:B------:R-:W-:Y:S05]  /*3bc0*/  EXIT ;  /* 0x000000000000794d */ /* 0x000fea0003800000 */
        .weak           $__internal_0_$__cuda_sm3x_div_rn_noftz_f32_slowpath
        .type           $__internal_0_$__cuda_sm3x_div_rn_noftz_f32_slowpath,@function
        .size           $__internal_0_$__cuda_sm3x_div_rn_noftz_f32_slowpath,(.L_x_214 - $__internal_0_$__cuda_sm3x_div_rn_noftz_f32_slowpath)
$__internal_0_$__cuda_sm3x_div_rn_noftz_f32_slowpath:
[--C-:B------:R-:W-:Y:S01]  /*3bd0*/  SHF.R.U32.HI R5, RZ, 0x17, R9.reuse ;  /* 0x00000017ff057819 */ /* 0x100fe20000011609 */
[----:B------:R-:W-:Y:S01]  /*3be0*/  BSSY.RECONVERGENT B1, `(.L_x_32) ;  /* 0x0000065000017945 */ /* 0x000fe20003800200 */
[--C-:B------:R-:W-:Y:S01]  /*3bf0*/  SHF.R.U32.HI R3, RZ, 0x17, R2.reuse ;  /* 0x00000017ff037819 */ /* 0x100fe20000011602 */
[----:B------:R-:W-:Y:S01]  /*3c00*/  IMAD.MOV.U32 R6, RZ, RZ, R9 ;  /* 0x000000ffff067224 */ /* 0x000fe200078e0009 */
[----:B------:R-:W-:Y:S01]  /*3c10*/  LOP3.LUT R13, R5, 0xff, RZ, 0xc0, !PT ;  /* 0x000000ff050d7812 */ /* 0x000fe200078ec0ff */
[----:B------:R-:W-:Y:S01]  /*3c20*/  IMAD.MOV.U32 R5, RZ, RZ, R2 ;  /* 0x000000ffff057224 */ /* 0x000fe200078e0002 */
[----:B------:R-:W-:-:S03]  /*3c30*/  LOP3.LUT R10, R3, 0xff, RZ, 0xc0, !PT ;  /* 0x000000ff030a7812 */ /* 0x000fc600078ec0ff */
[----:B------:R-:W-:Y:S02]  /*3c40*/  VIADD R11, R13, 0xffffffff ;  /* 0xffffffff0d0b7836 */ /* 0x000fe40000000000 */
[----:B------:R-:W-:-:S03]  /*3c50*/  VIADD R8, R10, 0xffffffff ;  /* 0xffffffff0a087836 */ /* 0x000fc60000000000 */
[----:B------:R-:W-:-:S04]  /*3c60*/  ISETP.GT.U32.AND P0, PT, R11, 0xfd, PT ;  /* 0x000000fd0b00780c */ /* 0x000fc80003f04070 */
[----:B------:R-:W-:-:S13]  /*3c70*/  ISETP.GT.U32.OR P0, PT, R8, 0xfd, P0 ;  /* 0x000000fd0800780c */ /* 0x000fda0000704470 */
[----:B------:R-:W-:Y:S01]  /*3c80*/  @!P0 IMAD.MOV.U32 R7, RZ, RZ, RZ ;  /* 0x000000ffff078224 */ /* 0x000fe200078e00ff */
[----:B------:R-:W-:Y:S06]  /*3c90*/  @!P0 BRA `(.L_x_33) ;  /* 0x0000000000608947 */ /* 0x000fec0003800000 */
[----:B------:R-:W-:Y:S01]  /*3ca0*/  FSETP.GTU.FTZ.AND P0, PT, |R2|, +INF , PT ;  /* 0x7f8000000200780b */ /* 0x000fe20003f1c200 */
[----:B------:R-:W-:Y:S01]  /*3cb0*/  IMAD.MOV.U32 R3, RZ, RZ, R9 ;  /* 0x000000ffff037224 */ /* 0x000fe200078e0009 */
[----:B------:R-:W-:-:S04]  /*3cc0*/  FSETP.GTU.FTZ.AND P1, PT, |R9|, +INF , PT ;  /* 0x7f8000000900780b */ /* 0x000fc80003f3c200 */
[----:B------:R-:W-:-:S13]  /*3cd0*/  PLOP3.LUT P0, PT, P0, P1, PT, 0xf8, 0x8f ;  /* 0x00000000008f781c */ /* 0x000fda0000703f70 */
[----:B------:R-:W-:Y:S05]  /*3ce0*/  @P0 BRA `(.L_x_34) ;  /* 0x00000004004c0947 */ /* 0x000fea0003800000 */
[----:B------:R-:W-:-:S13]  /*3cf0*/  LOP3.LUT P0, RZ, R6, 0x7fffffff, R5, 0xc8, !PT ;  /* 0x7fffffff06ff7812 */ /* 0x000fda000780c805 */
[----:B------:R-:W-:Y:S05]  /*3d00*/  @!P0 BRA `(.L_x_35) ;  /* 0x00000004003c8947 */ /* 0x000fea0003800000 */
[C---:B------:R-:W-:Y:S02]  /*3d10*/  FSETP.NEU.FTZ.AND P1, PT, |R2|.reuse, +INF , PT ;  /* 0x7f8000000200780b */ /* 0x040fe40003f3d200 */
[----:B------:R-:W-:Y:S02]  /*3d20*/  FSETP.NEU.FTZ.AND P2, PT, |R3|, +INF , PT ;  /* 0x7f8000000300780b */ /* 0x000fe40003f5d200 */
[----:B------:R-:W-:-:S11]  /*3d30*/  FSETP.NEU.FTZ.AND P0, PT, |R2|, +INF , PT ;  /* 0x7f8000000200780b */ /* 0x000fd60003f1d200 */
[----:B------:R-:W-:Y:S05]  /*3d40*/  @!P2 BRA !P1, `(.L_x_35) ;  /* 0x00000004002ca947 */ /* 0x000fea0004800000 */
[----:B------:R-:W-:-:S04]  /*3d50*/  LOP3.LUT P1, RZ, R5, 0x7fffffff, RZ, 0xc0, !PT ;  /* 0x7fffffff05ff7812 */ /* 0x000fc8000782c0ff */
[----:B------:R-:W-:-:S13]  /*3d60*/  PLOP3.LUT P1, PT, P2, P1, PT, 0x2f, 0xf2 ;  /* 0x0000000000f2781c */ /* 0x000fda0001722577 */
[----:B------:R-:W-:Y:S05]  /*3d70*/  @P1 BRA `(.L_x_36) ;  /* 0x0000000400181947 */ /* 0x000fea0003800000 */
[----:B------:R-:W-:-:S04]  /*3d80*/  LOP3.LUT P1, RZ, R6, 0x7fffffff, RZ, 0xc0, !PT ;  /* 0x7fffffff06ff7812 */ /* 0x000fc8000782c0ff */
[----:B------:R-:W-:-:S13]  /*3d90*/  PLOP3.LUT P0, PT, P0, P1, PT, 0x2f, 0xf2 ;  /* 0x0000000000f2781c */ /* 0x000fda0000702577 */
[----:B------:R-:W-:Y:S05]  /*3da0*/  @P0 BRA `(.L_x_37) ;  /* 0x0000000400000947 */ /* 0x000fea0003800000 */
[----:B------:R-:W-:Y:S02]  /*3db0*/  ISETP.GE.AND P0, PT, R8, RZ, PT ;  /* 0x000000ff0800720c */ /* 0x000fe40003f06270 */
[----:B------:R-:W-:-:S11]  /*3dc0*/  ISETP.GE.AND P1, PT, R11, RZ, PT ;  /* 0x000000ff0b00720c */ /* 0x000fd60003f26270 */
[----:B------:R-:W-:Y:S02]  /*3dd0*/  @P0 IMAD.MOV.U32 R7, RZ, RZ, RZ ;  /* 0x000000ffff070224 */ /* 0x000fe400078e00ff */
[----:B------:R-:W-:Y:S01]  /*3de0*/  @!P0 FFMA R5, R2, 1.84467440737095516160e+19, RZ ;  /* 0x5f80000002058823 */ /* 0x000fe200000000ff */
[----:B------:R-:W-:Y:S02]  /*3df0*/  @!P0 IMAD.MOV.U32 R7, RZ, RZ, -0x40 ;  /* 0xffffffc0ff078424 */ /* 0x000fe400078e00ff */
[----:B------:R-:W-:Y:S02]  /*3e00*/  @!P1 FFMA R6, R3, 1.84467440737095516160e+19, RZ ;  /* 0x5f80000003069823 */ /* 0x000fe400000000ff */
[----:B------:R-:W-:-:S07]  /*3e10*/  @!P1 VIADD R7, R7, 0x40 ;  /* 0x0000004007079836 */ /* 0x000fce0000000000 */
.L_x_33:
[----:B------:R-:W-:Y:S01]  /*3e20*/  LEA R3, R13, 0xc0800000, 0x17 ;  /* 0xc08000000d037811 */ /* 0x000fe200078eb8ff */
[----:B------:R-:W-:Y:S04]  /*3e30*/  BSSY.RECONVERGENT B2, `(.L_x_38) ;  /* 0x0000036000027945 */ /* 0x000fe80003800200 */
[----:B------:R-:W-:Y:S02]  /*3e40*/  IMAD.IADD R3, R6, 0x1, -R3 ;  /* 0x0000000106037824 */ /* 0x000fe400078e0a03 */
[----:B------:R-:W-:Y:S02]  /*3e50*/  VIADD R6, R10, 0xffffff81 ;  /* 0xffffff810a067836 */ /* 0x000fe40000000000 */
[----:B------:R-:W0:Y:S01]  /*3e60*/  MUFU.RCP R8, R3 ;  /* 0x0000000300087308 */ /* 0x000e220000001000 */
[----:B------:R-:W-:Y:S01]  /*3e70*/  FADD.FTZ R9, -R3, -RZ ;  /* 0x800000ff03097221 */ /* 0x000fe20000010100 */
[C---:B------:R-:W-:Y:S01]  /*3e80*/  IMAD R2, R6.reuse, -0x800000, R5 ;  /* 0xff80000006027824 */ /* 0x040fe200078e0205 */
[----:B------:R-:W-:-:S05]  /*3e90*/  IADD3 R6, PT, PT, R6, 0x7f, -R13 ;  /* 0x0000007f06067810 */ /* 0x000fca0007ffe80d */
[----:B------:R-:W-:Y:S02]  /*3ea0*/  IMAD.IADD R6, R6, 0x1, R7 ;  /* 0x0000000106067824 */ /* 0x000fe400078e0207 */
[----:B0-----:R-:W-:-:S04]  /*3eb0*/  FFMA R11, R8, R9, 1 ;  /* 0x3f800000080b7423 */ /* 0x001fc80000000009 */
[----:B------:R-:W-:-:S04]  /*3ec0*/  FFMA R10, R8, R11, R8 ;  /* 0x0000000b080a7223 */ /* 0x000fc80000000008 */
[----:B------:R-:W-:-:S04]  /*3ed0*/  FFMA R5, R2, R10, RZ ;  /* 0x0000000a02057223 */ /* 0x000fc800000000ff */
[----:B------:R-:W-:-:S04]  /*3ee0*/  FFMA R8, R9, R5, R2 ;  /* 0x0000000509087223 */ /* 0x000fc80000000002 */
[----:B------:R-:W-:-:S04]  /*3ef0*/  FFMA R11, R10, R8, R5 ;  /* 0x000000080a0b7223 */ /* 0x000fc80000000005 */
[----:B------:R-:W-:-:S04]  /*3f00*/  FFMA R8, R9, R11, R2 ;  /* 0x0000000b09087223 */ /* 0x000fc80000000002 */
[----:B------:R-:W-:-:S05]  /*3f10*/  FFMA R2, R10, R8, R11 ;  /* 0x000000080a027223 */ /* 0x000fca000000000b */
[----:B------:R-:W-:-:S04]  /*3f20*/  SHF.R.U32.HI R3, RZ, 0x17, R2 ;  /* 0x00000017ff037819 */ /* 0x000fc80000011602 */
[----:B------:R-:W-:-:S05]  /*3f30*/  LOP3.LUT R3, R3, 0xff, RZ, 0xc0, !PT ;  /* 0x000000ff03037812 */ /* 0x000fca00078ec0ff */
[----:B------:R-:W-:-:S04]  /*3f40*/  IMAD.IADD R7, R3, 0x1, R6 ;  /* 0x0000000103077824 */ /* 0x000fc800078e0206 */
[----:B------:R-:W-:-:S05]  /*3f50*/  VIADD R3, R7, 0xffffffff ;  /* 0xffffffff07037836 */ /* 0x000fca0000000000 */
[----:B------:R-:W-:-:S13]  /*3f60*/  ISETP.GE.U32.AND P0, PT, R3, 0xfe, PT ;  /* 0x000000fe0300780c */ /* 0x000fda0003f06070 */
[----:B------:R-:W-:Y:S05]  /*3f70*/  @!P0 BRA `(.L_x_39) ;  /* 0x0000000000808947 */ /* 0x000fea0003800000 */
[----:B------:R-:W-:-:S13]  /*3f80*/  ISETP.GT.AND P0, PT, R7, 0xfe, PT ;  /* 0x000000fe0700780c */ /* 0x000fda0003f04270 */
[----:B------:R-:W-:Y:S05]  /*3f90*/  @P0 BRA `(.L_x_40) ;  /* 0x00000000006c0947 */ /* 0x000fea0003800000 */
[----:B------:R-:W-:-:S13]  /*3fa0*/  ISETP.GE.AND P0, PT, R7, 0x1, PT ;  /* 0x000000010700780c */ /* 0x000fda0003f06270 */
[----:B------:R-:W-:Y:S05]  /*3fb0*/  @P0 BRA `(.L_x_41) ;  /* 0x0000000000740947 */ /* 0x000fea0003800000 */
[----:B------:R-:W-:Y:S02]  /*3fc0*/  ISETP.GE.AND P0, PT, R7, -0x18, PT ;  /* 0xffffffe80700780c */ /* 0x000fe40003f06270 */
[----:B------:R-:W-:-:S11]  /*3fd0*/  LOP3.LUT R2, R2, 0x80000000, RZ, 0xc0, !PT ;  /* 0x8000000002027812 */ /* 0x000fd600078ec0ff */
[----:B------:R-:W-:Y:S05]  /*3fe0*/  @!P0 BRA `(.L_x_41) ;  /* 0x0000000000688947 */ /* 0x000fea0003800000 */
[CCC-:B------:R-:W-:Y:S01]  /*3ff0*/  FFMA.RZ R3, R10.reuse, R8.reuse, R11.reuse ;  /* 0x000000080a037223 */ /* 0x1c0fe2000000c00b */
[CCC-:B------:R-:W-:Y:S01]  /*4000*/  FFMA.RM R6, R10.reuse, R8.reuse, R11.reuse ;  /* 0x000000080a067223 */ /* 0x1c0fe2000000400b */
[C---:B------:R-:W-:Y:S02]  /*4010*/  ISETP.NE.AND P2, PT, R7.reuse, RZ, PT ;  /* 0x000000ff0700720c */ /* 0x040fe40003f45270 */
[----:B------:R-:W-:Y:S02]  /*4020*/  ISETP.NE.AND P1, PT, R7, RZ, PT ;  /* 0x000000ff0700720c */ /* 0x000fe40003f25270 */
[----:B------:R-:W-:Y:S01]  /*4030*/  LOP3.LUT R5, R3, 0x7fffff, RZ, 0xc0, !PT ;  /* 0x007fffff03057812 */ /* 0x000fe200078ec0ff */
[----:B------:R-:W-:Y:S01]  /*4040*/  FFMA.RP R3, R10, R8, R11 ;  /* 0x000000080a037223 */ /* 0x000fe2000000800b */
[----:B------:R-:W-:Y:S02]  /*4050*/  VIADD R8, R7, 0x20 ;  /* 0x0000002007087836 */ /* 0x000fe40000000000 */
[----:B------:R-:W-:Y:S01]  /*4060*/  LOP3.LUT R5, R5, 0x800000, RZ, 0xfc, !PT ;  /* 0x0080000005057812 */ /* 0x000fe200078efcff */
[----:B------:R-:W-:Y:S01]  /*4070*/  IMAD.MOV R7, RZ, RZ, -R7 ;  /* 0x000000ffff077224 */ /* 0x000fe200078e0a07 */
[----:B------:R-:W-:-:S02]  /*4080*/  FSETP.NEU.FTZ.AND P0, PT, R3, R6, PT ;  /* 0x000000060300720b */ /* 0x000fc40003f1d000 */
[----:B------:R-:W-:Y:S02]  /*4090*/  SHF.L.U32 R8, R5, R8, RZ ;  /* 0x0000000805087219 */ /* 0x000fe400000006ff */
[----:B------:R-:W-:Y:S02]  /*40a0*/  SEL R6, R7, RZ, P2 ;  /* 0x000000ff07067207 */ /* 0x000fe40001000000 */
[----:B------:R-:W-:Y:S02]  /*40b0*/  ISETP.NE.AND P1, PT, R8, RZ, P1 ;  /* 0x000000ff0800720c */ /* 0x000fe40000f25270 */
[----:B------:R-:W-:Y:S02]  /*40c0*/  SHF.R.U32.HI R6, RZ, R6, R5 ;  /* 0x00000006ff067219 */ /* 0x000fe40000011605 */
[----:B------:R-:W-:Y:S02]  /*40d0*/  PLOP3.LUT P0, PT, P0, P1, PT, 0xf8, 0x8f ;  /* 0x00000000008f781c */ /* 0x000fe40000703f70 */
[----:B------:R-:W-:-:S02]  /*40e0*/  SHF.R.U32.HI R8, RZ, 0x1, R6 ;  /* 0x00000001ff087819 */ /* 0x000fc40000011606 */
[----:B------:R-:W-:-:S04]  /*40f0*/  SEL R3, RZ, 0x1, !P0 ;  /* 0x00000001ff037807 */ /* 0x000fc80004000000 */
[----:B------:R-:W-:-:S04]  /*4100*/  LOP3.LUT R3, R3, 0x1, R8, 0xf8, !PT ;  /* 0x0000000103037812 */ /* 0x000fc800078ef808 */
[----:B------:R-:W-:-:S05]  /*4110*/  LOP3.LUT R3, R3, R6, RZ, 0xc0, !PT ;  /* 0x0000000603037212 */ /* 0x000fca00078ec0ff */
[----:B------:R-:W-:-:S05]  /*4120*/  IMAD.IADD R3, R8, 0x1, R3 ;  /* 0x0000000108037824 */ /* 0x000fca00078e0203 */
[----:B------:R-:W-:Y:S01]  /*4130*/  LOP3.LUT R2, R3, R2, RZ, 0xfc, !PT ;  /* 0x0000000203027212 */ /* 0x000fe200078efcff */
[----:B------:R-:W-:Y:S06]  /*4140*/  BRA `(.L_x_41) ;  /* 0x0000000000107947 */ /* 0x000fec0003800000 */
.L_x_40:
[----:B------:R-:W-:-:S04]  /*4150*/  LOP3.LUT R2, R2, 0x80000000, RZ, 0xc0, !PT ;  /* 0x8000000002027812 */ /* 0x000fc800078ec0ff */
[----:B------:R-:W-:Y:S01]  /*4160*/  LOP3.LUT R2, R2, 0x7f800000, RZ, 0xfc, !PT ;  /* 0x7f80000002027812 */ /* 0x000fe200078efcff */
[----:B------:R-:W-:Y:S06]  /*4170*/  BRA `(.L_x_41) ;  /* 0x0000000000047947 */ /* 0x000fec0003800000 */
.L_x_39:
[----:B------:R-:W-:-:S07]  /*4180*/  IMAD R2, R6, 0x800000, R2 ;  /* 0x0080000006027824 */ /* 0x000fce00078e0202 */
.L_x_41:
[----:B------:R-:W-:Y:S05]  /*4190*/  BSYNC.RECONVERGENT B2 ;  /* 0x0000000000027941 */ /* 0x000fea0003800200 */
.L_x_38:
[----:B------:R-:W-:Y:S05]  /*41a0*/  BRA `(.L_x_42) ;  /* 0x0000000000207947 */ /* 0x000fea0003800000 */
.L_x_37:
[----:B------:R-:W-:-:S04]  /*41b0*/  LOP3.LUT R2, R6, 0x80000000, R5, 0x48, !PT ;  /* 0x8000000006027812 */ /* 0x000fc800078e4805 */
[----:B------:R-:W-:Y:S01]  /*41c0*/  LOP3.LUT R2, R2, 0x7f800000, RZ, 0xfc, !PT ;  /* 0x7f80000002027812 */ /* 0x000fe200078efcff */
[----:B------:R-:W-:Y:S06]  /*41d0*/  BRA `(.L_x_42) ;  /* 0x0000000000147947 */ /* 0x000fec0003800000 */
.L_x_36:
[----:B------:R-:W-:Y:S01]  /*41e0*/  LOP3.LUT R2, R6, 0x80000000, R5, 0x48, !PT ;  /* 0x8000000006027812 */ /* 0x000fe200078e4805 */
[----:B------:R-:W-:Y:S06]  /*41f0*/  BRA `(.L_x_42) ;  /* 0x00000000000c7947 */ /* 0x000fec0003800000 */
.L_x_35:
[----:B------:R-:W0:Y:S01]  /*4200*/  MUFU.RSQ R2, -QNAN ;  /* 0xffc0000000027908 */ /* 0x000e220000001400 */
[----:B------:R-:W-:Y:S05]  /*4210*/  BRA `(.L_x_42) ;  /* 0x0000000000047947 */ /* 0x000fea0003800000 */
.L_x_34:
[----:B------:R-:W-:-:S07]  /*4220*/  FADD.FTZ R2, R2, R3 ;  /* 0x0000000302027221 */ /* 0x000fce0000010000 */
.L_x_42:
[----:B------:R-:W-:Y:S05]  /*4230*/  BSYNC.RECONVERGENT B1 ;  /* 0x0000000000017941 */ /* 0x000fea0003800200 */
.L_x_32:
[----:B------:R-:W-:-:S04]  /*4240*/  IMAD.MOV.U32 R5, RZ, RZ, 0x0 ;  /* 0x00000000ff057424 */ /* 0x000fc800078e00ff */
[----:B0-----:R-:W-:Y:S05]  /*4250*/  RET.REL.NODEC R4 `(_Z5ftestiiiiiiiPfiS_iS_iS_iS_iS_) ;  /* 0xffffffbc04687950 */ /* 0x001fea0003c3ffff */
.L_x_43:
[----:B------:R-:W-:-:S00]  /*4260*/  BRA `(.L_x_43) ;  /* 0xfffffffc00fc7947 */ /* 0x000fc0000383ffff */
[----:B------:R-:W-:-:S00]  /*4270*/  NOP ;  /* 0x0000000000007918 */ /* 0x000fc00000000000 */
        /* <DEDUP_REMOVED lines=8> */
.L_x_214:


//--------------------- .text._Z15getUnrestrictediiiiPfiS_iS_iS_iS_i --------------------------
	.section	.text._Z15getUnrestrictediiiiPfiS_iS_iS_iS_i,"ax",@progbits
	.align	128
        .global         _Z15getUnrestrictediiiiPfiS_iS_iS_iS_i
        .type           _Z15getUnrestrictediiiiPfiS_iS_iS_iS_i,@function
        .size           _Z15getUnrestrictediiiiPfiS_iS_iS_iS_i,(.L_x_217 - _Z15getUnrestrictediiiiPfiS_iS_iS_iS_i)
        .other          _Z15getUnrestrictediiiiPfiS_iS_iS_iS_i,@"STO_CUDA_ENTRY STV_DEFAULT"
_Z15getUnrestrictediiiiPfiS_iS_iS_iS_i:
.text._Z15getUnrestrictediiiiPfiS_iS_iS_iS_i:
[----:B------:R-:W-:Y:S01]  /*0000*/  LDC R1, c[0x0][0x37c] ;  /* 0x0000df00ff017b82 */ /* 0x000fe20000000800 */
[----:B------:R-:W0:Y:S01]  /*0010*/  S2R R3, SR_CTAID.Y ;  /* 0x0000000000037919 */ /* 0x000e220000002600 */
[----:B------:R-:W1:Y:S01]  /*0020*/  LDCU.64 UR4, c[0x0][0x380] ;  /* 0x00007000ff0477ac */ /* 0x000e620008000a00 */
[----:B------:R-:W0:Y:S01]  /*0030*/  S2R R0, SR_TID.Y ;  /* 0x0000000000007919 */ /* 0x000e220000002200 */
[----:B------:R-:W2:Y:S01]  /*0040*/  S2R R2, SR_CTAID.X ;  /* 0x0000000000027919 */ /* 0x000ea20000002500 */
[----:B------:R-:W2:Y:S01]  /*0050*/  S2R R5, SR_TID.X ;  /* 0x0000000000057919 */ /* 0x000ea20000002100 */
[----:B0-----:R-:W-:-:S04]  /*0060*/  LEA R3, R3, R0, 0x4 ;  /* 0x0000000003037211 */ /* 0x001fc800078e20ff */
[----:B-1----:R-:W-:Y:S01]  /*0070*/  ISETP.GE.AND P0, PT, R3, UR5, PT ;  /* 0x0000000503007c0c */ /* 0x002fe2000bf06270 */
[----:B--2---:R-:W-:-:S05]  /*0080*/  IMAD R2, R2, 0x10, R5 ;  /* 0x0000001002027824 */ /* 0x004fca00078e0205 */
[----:B------:R-:W-:-:S13]  /*0090*/  ISETP.GE.OR P0, PT, R2, UR4, P0 ;  /* 0x0000000402007c0c */ /* 0x000fda0008706670 */
[----:B------:R-:W-:Y:S05]  /*00a0*/  @P0 EXIT ;  /* 0x000000000000094d */ /* 0x000fea0003800000 */
[----:B------:R-:W0:Y:S01]  /*00b0*/  LDCU UR6, c[0x0][0x388] ;  /* 0x00007100ff0677ac */ /* 0x000e220008000800 */
[----:B------:R-:W1:Y:S01]  /*00c0*/  LDC.64 R12, c[0x0][0x390] ;  /* 0x0000e400ff0c7b82 */ /* 0x000e620000000a00 */
[----:B------:R-:W-:Y:S01]  /*00d0*/  IMAD R2, R3, UR4, R2 ;  /* 0x0000000403027c24 */ /* 0x000fe2000f8e0202 */
[----:B------:R-:W2:Y:S01]  /*00e0*/  LDCU UR5, c[0x0][0x398] ;  /* 0x00007300ff0577ac */ /* 0x000ea20008000800 */
[----:B------:R-:W3:Y:S01]  /*00f0*/  LDCU.64 UR18, c[0x0][0x358] ;  /* 0x00006b00ff1277ac */ /* 0x000ee20008000a00 */
[----:B0-----:R-:W-:-:S04]  /*0100*/  MOV R22, UR6 ;  /* 0x0000000600167c02 */ /* 0x001fc80008000f00 */
[----:B------:R-:W-:Y:S01]  /*0110*/  ISETP.GE.AND P0, PT, R22, 0x1, PT ;  /* 0x000000011600780c */ /* 0x000fe20003f06270 */
[----:B--2---:R-:W-:-:S04]  /*0120*/  IMAD R3, R2, UR5, RZ ;  /* 0x0000000502037c24 */ /* 0x004fc8000f8e02ff */
[----:B-1----:R-:W-:-:S08]  /*0130*/  IMAD.WIDE R12, R3, 0x4, R12 ;  /* 0x00000004030c7825 */ /* 0x002fd000078e020c */
[----:B---3--:R-:W-:Y:S05]  /*0140*/  @!P0 BRA `(.L_x_44) ;  /* 0x0000000400088947 */ /* 0x008fea0003800000 */
[C---:B------:R-:W-:Y:S01]  /*0150*/  VIADD R0, R22.reuse, 0xffffffff ;  /* 0xffffffff16007836 */ /* 0x040fe20000000000 */
[----:B------:R-:W-:Y:S01]  /*0160*/  LOP3.LUT R6, R22, 0xf, RZ, 0xc0, !PT ;  /* 0x0000000f16067812 */ /* 0x000fe200078ec0ff */
[----:B------:R-:W-:-:S03]  /*0170*/  HFMA2 R3, -RZ, RZ, 0, 0 ;  /* 0x00000000ff037431 */ /* 0x000fc600000001ff */
[----:B------:R-:W-:Y:S02]  /*0180*/  ISETP.GE.U32.AND P0, PT, R0, 0xf, PT ;  /* 0x0000000f0000780c */ /* 0x000fe40003f06070 */
[----:B------:R-:W-:-:S11]  /*0190*/  ISETP.NE.AND P1, PT, R6, RZ, PT ;  /* 0x000000ff0600720c */ /* 0x000fd60003f25270 */
[----:B------:R-:W-:Y:S05]  /*01a0*/  @!P0 BRA `(.L_x_45) ;  /* 0x00000000005c8947 */ /* 0x000fea0003800000 */
[----:B------:R-:W-:Y:S01]  /*01b0*/  LOP3.LUT R3, R22, 0x7ffffff0, RZ, 0xc0, !PT ;  /* 0x7ffffff016037812 */ /* 0x000fe200078ec0ff */
[----:B------:R-:W-:Y:S01]  /*01c0*/  IMAD.MOV.U32 R0, RZ, RZ, RZ ;  /* 0x000000ffff007224 */ /* 0x000fe200078e00ff */
[----:B------:R-:W-:-:S07]  /*01d0*/  MOV R7, 0x3f800000 ;  /* 0x3f80000000077802 */ /* 0x000fce0000000f00 */
.L_x_46:
[----:B0-----:R-:W-:-:S04]  /*01e0*/  IMAD.WIDE.U32 R4, R0, 0x4, R12 ;  /* 0x0000000400047825 */ /* 0x001fc800078e000c */
[----:B------:R-:W-:Y:S01]  /*01f0*/  VIADD R0, R0, 0x10 ;  /* 0x0000001000007836 */ /* 0x000fe20000000000 */
[----:B------:R0:W-:Y:S04]  /*0200*/  STG.E desc[UR18][R4.64], R7 ;  /* 0x0000000704007986 */ /* 0x0001e8000c101912 */
[----:B------:R0:W-:Y:S01]  /*0210*/  STG.E desc[UR18][R4.64+0x4], R7 ;  /* 0x0000040704007986 */ /* 0x0001e2000c101912 */
[----:B------:R-:W-:-:S03]  /*0220*/  ISETP.NE.AND P0, PT, R0, R3, PT ;  /* 0x000000030000720c */ /* 0x000fc60003f05270 */
[----:B------:R0:W-:Y:S04]  /*0230*/  STG.E desc[UR18][R4.64+0x8], R7 ;  /* 0x0000080704007986 */ /* 0x0001e8000c101912 */
        /* <DEDUP_REMOVED lines=12> */
[----:B------:R0:W-:Y:S01]  /*0300*/  STG.E desc[UR18][R4.64+0x3c], R7 ;  /* 0x00003c0704007986 */ /* 0x0001e2000c101912 */
[----:B------:R-:W-:Y:S05]  /*0310*/  @P0 BRA `(.L_x_46) ;  /* 0xfffffffc00b00947 */ /* 0x000fea000383ffff */
.L_x_45:
[----:B------:R-:W-:Y:S05]  /*0320*/  @!P1 BRA `(.L_x_44) ;  /* 0x0000000000909947 */ /* 0x000fea0003800000 */
[----:B------:R-:W-:Y:S02]  /*0330*/  ISETP.GE.U32.AND P0, PT, R6, 0x8, PT ;  /* 0x000000080600780c */ /* 0x000fe40003f06070 */
[----:B------:R-:W-:-:S04]  /*0340*/  LOP3.LUT R0, R22, 0x7, RZ, 0xc0, !PT ;  /* 0x0000000716007812 */ /* 0x000fc800078ec0ff */
[----:B------:R-:W-:-:S07]  /*0350*/  ISETP.NE.AND P1, PT, R0, RZ, PT ;  /* 0x000000ff0000720c */ /* 0x000fce0003f25270 */
[----:B------:R-:W-:Y:S06]  /*0360*/  @!P0 BRA `(.L_x_47) ;  /* 0x00000000002c8947 */ /* 0x000fec0003800000 */
[----:B0-----:R-:W-:Y:S01]  /*0370*/  MOV R7, 0x3f800000 ;  /* 0x3f80000000077802 */ /* 0x001fe20000000f00 */
[----:B------:R-:W-:-:S04]  /*0380*/  IMAD.WIDE.U32 R4, R3, 0x4, R12 ;  /* 0x0000000403047825 */ /* 0x000fc800078e000c */
[----:B------:R-:W-:Y:S01]  /*0390*/  VIADD R3, R3, 0x8 ;  /* 0x0000000803037836 */ /* 0x000fe20000000000 */
[----:B------:R1:W-:Y:S04]  /*03a0*/  STG.E desc[UR18][R4.64], R7 ;  /* 0x0000000704007986 */ /* 0x0003e8000c101912 */
[----:B------:R1:W-:Y:S04]  /*03b0*/  STG.E desc[UR18][R4.64+0x4], R7 ;  /* 0x0000040704007986 */ /* 0x0003e8000c101912 */
[----:B------:R1:W-:Y:S04]  /*03c0*/  STG.E desc[UR18][R4.64+0x8], R7 ;  /* 0x0000080704007986 */ /* 0x0003e8000c101912 */
[----:B------:R1:W-:Y:S04]  /*03d0*/  STG.E desc[UR18][R4.64+0xc], R7 ;  /* 0x00000c0704007986 */ /* 0x0003e8000c101912 */
[----:B------:R1:W-:Y:S04]  /*03e0*/  STG.E desc[UR18][R4.64+0x10], R7 ;  /* 0x0000100704007986 */ /* 0x0003e8000c101912 */
[----:B------:R1:W-:Y:S04]  /*03f0*/  STG.E desc[UR18][R4.64+0x14], R7 ;  /* 0x0000140704007986 */ /* 0x0003e8000c101912 */
[----:B------:R1:W-:Y:S04]  /*0400*/  STG.E desc[UR18][R4.64+0x18], R7 ;  /* 0x0000180704007986 */ /* 0x0003e8000c101912 */
[----:B------:R1:W-:Y:S02]  /*0410*/  STG.E desc[UR18][R4.64+0x1c], R7 ;  /* 0x00001c0704007986 */ /* 0x0003e4000c101912 */
.L_x_47:
[----:B------:R-:W-:Y:S05]  /*0420*/  @!P1 BRA `(.L_x_44) ;  /* 0x0000000000509947 */ /* 0x000fea0003800000 */
[----:B------:R-:W-:Y:S02]  /*0430*/  ISETP.GE.U32.AND P0, PT, R0, 0x4, PT ;  /* 0x000000040000780c */ /* 0x000fe40003f06070 */
[----:B------:R-:W-:-:S04]  /*0440*/  LOP3.LUT R6, R22, 0x3, RZ, 0xc0, !PT ;  /* 0x0000000316067812 */ /* 0x000fc800078ec0ff */
[----:B------:R-:W-:-:S07]  /*0450*/  ISETP.NE.AND P1, PT, R6, RZ, PT ;  /* 0x000000ff0600720c */ /* 0x000fce0003f25270 */
[----:B------:R-:W-:Y:S06]  /*0460*/  @!P0 BRA `(.L_x_48) ;  /* 0x00000000001c8947 */ /* 0x000fec0003800000 */
[----:B01----:R-:W-:Y:S02]  /*0470*/  HFMA2 R7, -RZ, RZ, 1.875, 0 ;  /* 0x3f800000ff077431 */ /* 0x003fe400000001ff */
[----:B------:R-:W-:-:S04]  /*0480*/  IMAD.WIDE.U32 R4, R3, 0x4, R12 ;  /* 0x0000000403047825 */ /* 0x000fc800078e000c */
[----:B------:R-:W-:Y:S01]  /*0490*/  VIADD R3, R3, 0x4 ;  /* 0x0000000403037836 */ /* 0x000fe20000000000 */
[----:B------:R2:W-:Y:S04]  /*04a0*/  STG.E desc[UR18][R4.64], R7 ;  /* 0x0000000704007986 */ /* 0x0005e8000c101912 */
[----:B------:R2:W-:Y:S04]  /*04b0*/  STG.E desc[UR18][R4.64+0x4], R7 ;  /* 0x0000040704007986 */ /* 0x0005e8000c101912 */
[----:B------:R2:W-:Y:S04]  /*04c0*/  STG.E desc[UR18][R4.64+0x8], R7 ;  /* 0x0000080704007986 */ /* 0x0005e8000c101912 */
[----:B------:R2:W-:Y:S02]  /*04d0*/  STG.E desc[UR18][R4.64+0xc], R7 ;  /* 0x00000c0704007986 */ /* 0x0005e4000c101912 */
.L_x_48:
[----:B------:R-:W-:Y:S05]  /*04e0*/  @!P1 BRA `(.L_x_44) ;  /* 0x0000000000209947 */ /* 0x000fea0003800000 */
[----:B012---:R-:W-:Y:S01]  /*04f0*/  MOV R7, 0x3f800000 ;  /* 0x3f80000000077802 */ /* 0x007fe20000000f00 */
[----:B------:R-:W-:-:S06]  /*0500*/  UMOV UR4, URZ ;  /* 0x000000ff00047c82 */ /* 0x000fcc0008000000 */
.L_x_49:
[----:B------:R-:W-:Y:S01]  /*0510*/  IMAD.WIDE.U32 R4, R3, 0x4, R12 ;  /* 0x0000000403047825 */ /* 0x000fe200078e000c */
[----:B------:R-:W-:-:S03]  /*0520*/  UIADD3 UR4, UPT, UPT, UR4, 0x1, URZ ;  /* 0x0000000104047890 */ /* 0x000fc6000fffe0ff */
[----:B------:R-:W-:Y:S01]  /*0530*/  VIADD R3, R3, 0x1 ;  /* 0x0000000103037836 */ /* 0x000fe20000000000 */
[----:B------:R3:W-:Y:S02]  /*0540*/  STG.E desc[UR18][R4.64], R7 ;  /* 0x0000000704007986 */ /* 0x0007e4000c101912 */
[----:B------:R-:W-:-:S13]  /*0550*/  ISETP.NE.AND P0, PT, R6, UR4, PT ;  /* 0x0000000406007c0c */ /* 0x000fda000bf05270 */
[----:B---3--:R-:W-:Y:S05]  /*0560*/  @P0 BRA `(.L_x_49) ;  /* 0xfffffffc00e80947 */ /* 0x008fea000383ffff */
.L_x_44:
[----:B------:R-:W3:Y:S01]  /*0570*/  LDCU UR12, c[0x0][0x38c] ;  /* 0x00007180ff0c77ac */ /* 0x000ee20008000800 */
[----:B------:R-:W4:Y:S01]  /*0580*/  LDC.64 R10, c[0x0][0x3d0] ;  /* 0x0000f400ff0a7b82 */ /* 0x000f220000000a00 */
[----:B------:R-:W5:Y:S01]  /*0590*/  LDCU UR5, c[0x0][0x3d8] ;  /* 0x00007b00ff0577ac */ /* 0x000f620008000800 */
[----:B------:R-:W0:Y:S06]  /*05a0*/  LDCU UR4, c[0x0][0x3a8] ;  /* 0x00007500ff0477ac */ /* 0x000e2c0008000800 */
[----:B------:R-:W1:Y:S01]  /*05b0*/  LDC.64 R8, c[0x0][0x3b0] ;  /* 0x0000ec00ff087b82 */ /* 0x000e620000000a00 */
[----:B------:R-:W1:Y:S01]  /*05c0*/  LDCU UR6, c[0x0][0x3b8] ;  /* 0x00007700ff0677ac */ /* 0x000e620008000800 */
[----:B------:R-:W1:Y:S01]  /*05d0*/  LDCU UR7, c[0x0][0x3c8] ;  /* 0x00007900ff0777ac */ /* 0x000e620008000800 */
[----:B---3--:R-:W-:-:S04]  /*05e0*/  VIMNMX R0, PT, PT, R22, UR12, PT ;  /* 0x0000000c16007c48 */ /* 0x008fc8000bfe0100 */
[----:B------:R-:W-:Y:S01]  /*05f0*/  ISETP.GE.AND P0, PT, R0, 0x1, PT ;  /* 0x000000010000780c */ /* 0x000fe20003f06270 */
[----:B-----5:R-:W-:Y:S01]  /*0600*/  IMAD R3, R2, UR5, RZ ;  /* 0x0000000502037c24 */ /* 0x020fe2000f8e02ff */
[----:B------:R-:W-:Y:S01]  /*0610*/  ISETP.GT.AND P1, PT, R0, RZ, PT ;  /* 0x000000ff0000720c */ /* 0x000fe20003f24270 */
[----:B0-----:R-:W-:Y:S02]  /*0620*/  IMAD R0, R2, UR4, RZ ;  /* 0x0000000402007c24 */ /* 0x001fe4000f8e02ff */
[----:B----4-:R-:W-:-:S03]  /*0630*/  IMAD.WIDE R10, R3, 0x4, R10 ;  /* 0x00000004030a7825 */ /* 0x010fc600078e020a */
[----:B------:R-:W-:Y:S01]  /*0640*/  SHF.R.S32.HI R3, RZ, 0x1f, R0 ;  /* 0x0000001fff037819 */ /* 0x000fe20000011400 */
[C---:B-12---:R-:W-:Y:S02]  /*0650*/  IMAD R5, R2.reuse, UR6, RZ ;  /* 0x0000000602057c24 */ /* 0x046fe4000f8e02ff */
[----:B------:R-:W-:Y:S02]  /*0660*/  IMAD R2, R2, UR7, RZ ;  /* 0x0000000702027c24 */ /* 0x000fe4000f8e02ff */
[----:B------:R-:W-:Y:S01]  /*0670*/  IMAD.WIDE R8, R5, 0x4, R8 ;  /* 0x0000000405087825 */ /* 0x000fe200078e0208 */
[----:B------:R-:W-:Y:S06]  /*0680*/  @!P0 BRA `(.L_x_50) ;  /* 0x0000000c000c8947 */ /* 0x000fec0003800000 */
[----:B------:R-:W-:Y:S02]  /*0690*/  ULOP3.LUT UR6, UR12, 0xf, URZ, 0xc0, !UPT ;  /* 0x0000000f0c067892 */ /* 0x000fe4000f8ec0ff */
[----:B------:R-:W-:Y:S02]  /*06a0*/  ULOP3.LUT UR7, UR12, 0x7, URZ, 0xc0, !UPT ;  /* 0x000000070c077892 */ /* 0x000fe4000f8ec0ff */
[----:B------:R-:W-:Y:S02]  /*06b0*/  UIADD3 UR4, UPT, UPT, UR6, -0x1, URZ ;  /* 0xffffffff06047890 */ /* 0x000fe4000fffe0ff */
[----:B------:R-:W-:Y:S02]  /*06c0*/  UIADD3 UR8, UPT, UPT, UR7, -0x1, URZ ;  /* 0xffffffff07087890 */ /* 0x000fe4000fffe0ff */
[----:B------:R-:W-:Y:S02]  /*06d0*/  UISETP.GE.U32.AND UP0, UPT, UR4, 0x7, UPT ;  /* 0x000000070400788c */ /* 0x000fe4000bf06070 */
[----:B------:R-:W-:-:S02]  /*06e0*/  ULOP3.LUT UR9, UR12, 0x7ffffff0, URZ, 0xc0, !UPT ;  /* 0x7ffffff00c097892 */ /* 0x000fc4000f8ec0ff */
[----:B------:R-:W-:Y:S02]  /*06f0*/  ULOP3.LUT UR5, UR12, 0x3, URZ, 0xc0, !UPT ;  /* 0x000000030c057892 */ /* 0x000fe4000f8ec0ff */
[----:B------:R-:W-:Y:S01]  /*0700*/  UISETP.GE.U32.AND UP1, UPT, UR8, 0x3, UPT ;  /* 0x000000030800788c */ /* 0x000fe2000bf26070 */
[----:B------:R-:W-:-:S10]  /*0710*/  UMOV UR4, URZ ;  /* 0x000000ff00047c82 */ /* 0x000fd40008000000 */
.L_x_56:
[----:B0-----:R-:W0:Y:S01]  /*0720*/  LDCU UR12, c[0x0][0x38c] ;  /* 0x00007180ff0c77ac */ /* 0x001e220008000800 */
[----:B------:R-:W-:Y:S01]  /*0730*/  HFMA2 R4, -RZ, RZ, 0, 0 ;  /* 0x00000000ff047431 */ /* 0x000fe200000001ff */
[----:B0-----:R-:W-:-:S09]  /*0740*/  UISETP.GE.U32.AND UP2, UPT, UR12, 0x10, UPT ;  /* 0x000000100c00788c */ /* 0x001fd2000bf46070 */
[----:B-1234-:R-:W-:Y:S05]  /*0750*/  BRA.U !UP2, `(.L_x_51) ;  /* 0x000000050a587547 */ /* 0x01efea000b800000 */
[----:B------:R-:W0:Y:S01]  /*0760*/  LDC R4, c[0x0][0x388] ;  /* 0x0000e200ff047b82 */ /* 0x000e220000000800 */
[----:B------:R-:W-:-:S07]  /*0770*/  IMAD.MOV.U32 R5, RZ, RZ, RZ ;  /* 0x000000ffff057224 */ /* 0x000fce00078e00ff */
.L_x_52:
[----:B01----:R-:W-:-:S04]  /*0780*/  IMAD R15, R5, R4, UR4 ;  /* 0x00000004050f7e24 */ /* 0x003fc8000f8e0204 */
[----:B------:R-:W-:-:S05]  /*0790*/  IMAD.WIDE.U32 R6, R15, 0x4, R12 ;  /* 0x000000040f067825 */ /* 0x000fca00078e000c */
[----:B------:R-:W2:Y:S01]  /*07a0*/  LDG.E R25, desc[UR18][R6.64] ;  /* 0x0000001206197981 */ /* 0x000ea2000c1e1900 */
[C---:B------:R-:W-:Y:S01]  /*07b0*/  IADD3 R19, PT, PT, R15.reuse, R4, RZ ;  /* 0x000000040f137210 */ /* 0x040fe20007ffe0ff */
[----:B------:R-:W-:-:S04]  /*07c0*/  IMAD.WIDE.U32 R14, R15, 0x4, R8 ;  /* 0x000000040f0e7825 */ /* 0x000fc800078e0008 */
[C---:B------:R-:W-:Y:S01]  /*07d0*/  IMAD.WIDE.U32 R16, R19.reuse, 0x4, R12 ;  /* 0x0000000413107825 */ /* 0x040fe200078e000c */
[----:B--2---:R0:W-:Y:S04]  /*07e0*/  STG.E desc[UR18][R14.64], R25 ;  /* 0x000000190e007986 */ /* 0x0041e8000c101912 */
[----:B------:R-:W2:Y:S01]  /*07f0*/  LDG.E R27, desc[UR18][R16.64] ;  /* 0x00000012101b7981 */ /* 0x000ea2000c1e1900 */
[C---:B------:R-:W-:Y:S02]  /*0800*/  IMAD.IADD R23, R19.reuse, 0x1, R4 ;  /* 0x0000000113177824 */ /* 0x040fe400078e0204 */
[----:B------:R-:W-:-:S04]  /*0810*/  IMAD.WIDE.U32 R18, R19, 0x4, R8 ;  /* 0x0000000413127825 */ /* 0x000fc800078e0008 */
[C---:B------:R-:W-:Y:S01]  /*0820*/  IMAD.WIDE.U32 R20, R23.reuse, 0x4, R12 ;  /* 0x0000000417147825 */ /* 0x040fe200078e000c */
[C---:B------:R-:W-:Y:S01]  /*0830*/  IADD3 R24, PT, PT, R23.reuse, R4, RZ ;  /* 0x0000000417187210 */ /* 0x040fe20007ffe0ff */
[----:B--2---:R1:W-:Y:S04]  /*0840*/  STG.E desc[UR18][R18.64], R27 ;  /* 0x0000001b12007986 */ /* 0x0043e8000c101912 */
[----:B------:R-:W2:Y:S01]  /*0850*/  LDG.E R29, desc[UR18][R20.64] ;  /* 0x00000012141d7981 */ /* 0x000ea2000c1e1900 */
[----:B------:R-:W-:-:S04]  /*0860*/  IMAD.WIDE.U32 R6, R23, 0x4, R8 ;  /* 0x0000000417067825 */ /* 0x000fc800078e0008 */
[C---:B------:R-:W-:Y:S01]  /*0870*/  IMAD.WIDE.U32 R22, R24.reuse, 0x4, R12 ;  /* 0x0000000418167825 */ /* 0x040fe200078e000c */
[----:B--2---:R2:W-:Y:S04]  /*0880*/  STG.E desc[UR18][R6.64], R29 ;  /* 0x0000001d06007986 */ /* 0x0045e8000c101912 */
[----:B0-----:R-:W3:Y:S01]  /*0890*/  LDG.E R25, desc[UR18][R22.64] ;  /* 0x0000001216197981 */ /* 0x001ee2000c1e1900 */
[C---:B------:R-:W-:Y:S02]  /*08a0*/  IMAD.IADD R26, R24.reuse, 0x1, R4 ;  /* 0x00000001181a7824 */ /* 0x040fe400078e0204 */
[----:B------:R-:W-:-:S04]  /*08b0*/  IMAD.WIDE.U32 R14, R24, 0x4, R8 ;  /* 0x00000004180e7825 */ /* 0x000fc800078e0008 */
[C---:B------:R-:W-:Y:S01]  /*08c0*/  IMAD.WIDE.U32 R16, R26.reuse, 0x4, R12 ;  /* 0x000000041a107825 */ /* 0x040fe200078e000c */
[C---:B------:R-:W-:Y:S01]  /*08d0*/  IADD3 R24, PT, PT, R26.reuse, R4, RZ ;  /* 0x000000041a187210 */ /* 0x040fe20007ffe0ff */
[----:B---3--:R0:W-:Y:S04]  /*08e0*/  STG.E desc[UR18][R14.64], R25 ;  /* 0x000000190e007986 */ /* 0x0081e8000c101912 */
[----:B-1----:R-:W3:Y:S01]  /*08f0*/  LDG.E R27, desc[UR18][R16.64] ;  /* 0x00000012101b7981 */ /* 0x002ee2000c1e1900 */
[----:B------:R-:W-:-:S04]  /*0900*/  IMAD.WIDE.U32 R18, R26, 0x4, R8 ;  /* 0x000000041a127825 */ /* 0x000fc800078e0008 */
[C---:B------:R-:W-:Y:S01]  /*0910*/  IMAD.WIDE.U32 R20, R24.reuse, 0x4, R12 ;  /* 0x0000000418147825 */ /* 0x040fe200078e000c */
[----:B---3--:R1:W-:Y:S04]  /*0920*/  STG.E desc[UR18][R18.64], R27 ;  /* 0x0000001b12007986 */ /* 0x0083e8000c101912 */
[----:B--2---:R-:W2:Y:S01]  /*0930*/  LDG.E R29, desc[UR18][R20.64] ;  /* 0x00000012141d7981 */ /* 0x004ea2000c1e1900 */
[C---:B------:R-:W-:Y:S02]  /*0940*/  IMAD.IADD R26, R24.reuse, 0x1, R4 ;  /* 0x00000001181a7824 */ /* 0x040fe400078e0204 */
[----:B------:R-:W-:-:S04]  /*0950*/  IMAD.WIDE.U32 R6, R24, 0x4, R8 ;  /* 0x0000000418067825 */ /* 0x000fc800078e0008 */
[C---:B------:R-:W-:Y:S01]  /*0960*/  IMAD.WIDE.U32 R22, R26.reuse, 0x4, R12 ;  /* 0x000000041a167825 */ /* 0x040fe200078e000c */
[C---:B------:R-:W-:Y:S01]  /*0970*/  IADD3 R24, PT, PT, R26.reuse, R4, RZ ;  /* 0x000000041a187210 */ /* 0x040fe20007ffe0ff */
[----:B--2---:R2:W-:Y:S04]  /*0980*/  STG.E desc[UR18][R6.64], R29 ;  /* 0x0000001d06007986 */ /* 0x0045e8000c101912 */
[----:B0-----:R-:W3:Y:S01]  /*0990*/  LDG.E R25, desc[UR18][R22.64] ;  /* 0x0000001216197981 */ /* 0x001ee2000c1e1900 */
[----:B------:R-:W-:-:S04]  /*09a0*/  IMAD.WIDE.U32 R14, R26, 0x4, R8 ;  /* 0x000000041a0e7825 */ /* 0x000fc800078e0008 */
[C---:B------:R-:W-:Y:S01]  /*09b0*/  IMAD.WIDE.U32 R16, R24.reuse, 0x4, R12 ;  /* 0x0000000418107825 */ /* 0x040fe200078e000c */
[----:B---3--:R0:W-:Y:S04]  /*09c0*/  STG.E desc[UR18][R14.64], R25 ;  /* 0x000000190e007986 */ /* 0x0081e8000c101912 */
[----:B-1----:R-:W3:Y:S01]  /*09d0*/  LDG.E R27, desc[UR18][R16.64] ;  /* 0x00000012101b7981 */ /* 0x002ee2000c1e1900 */
[C---:B------:R-:W-:Y:S02]  /*09e0*/  IMAD.IADD R26, R24.reuse, 0x1, R4 ;  /* 0x00000001181a7824 */ /* 0x040fe400078e0204 */
[----:B------:R-:W-:-:S04]  /*09f0*/  IMAD.WIDE.U32 R18, R24, 0x4, R8 ;  /* 0x0000000418127825 */ /* 0x000fc800078e0008 */
[C---:B------:R-:W-:Y:S01]  /*0a00*/  IMAD.WIDE.U32 R20, R26.reuse, 0x4, R12 ;  /* 0x000000041a147825 */ /* 0x040fe200078e000c */
[C---:B------:R-:W-:Y:S01]  /*0a10*/  IADD3 R24, PT, PT, R26.reuse, R4, RZ ;  /* 0x000000041a187210 */ /* 0x040fe20007ffe0ff */
[----:B---3--:R1:W-:Y:S04]  /*0a20*/  STG.E desc[UR18][R18.64], R27 ;  /* 0x0000001b12007986 */ /* 0x0083e8000c101912 */
[----:B--2---:R-:W2:Y:S01]  /*0a30*/  LDG.E R29, desc[UR18][R20.64] ;  /* 0x00000012141d7981 */ /* 0x004ea2000c1e1900 */
        /* <DEDUP_REMOVED lines=22> */
[----:B---3--:R0:W-:Y:S05]  /*0ba0*/  STG.E desc[UR18][R14.64], R25 ;  /* 0x000000190e007986 */ /* 0x0081ea000c101912 */
[----:B------:R-:W3:Y:S01]  /*0bb0*/  LDG.E R17, desc[UR18][R16.64] ;  /* 0x0000001210117981 */ /* 0x000ee2000c1e1900 */
[C---:B-1----:R-:W-:Y:S02]  /*0bc0*/  IMAD.IADD R27, R24.reuse, 0x1, R4 ;  /* 0x00000001181b7824 */ /* 0x042fe400078e0204 */
[----:B------:R-:W-:-:S04]  /*0bd0*/  IMAD.WIDE.U32 R18, R24, 0x4, R8 ;  /* 0x0000000418127825 */ /* 0x000fc800078e0008 */
[C---:B------:R-:W-:Y:S01]  /*0be0*/  IMAD.WIDE.U32 R20, R27.reuse, 0x4, R12 ;  /* 0x000000041b147825 */ /* 0x040fe200078e000c */
[C---:B--2---:R-:W-:Y:S01]  /*0bf0*/  IADD3 R29, PT, PT, R27.reuse, R4, RZ ;  /* 0x000000041b1d7210 */ /* 0x044fe20007ffe0ff */
[----:B---3--:R1:W-:Y:S04]  /*0c00*/  STG.E desc[UR18][R18.64], R17 ;  /* 0x0000001112007986 */ /* 0x0083e8000c101912 */
[----:B------:R-:W2:Y:S01]  /*0c10*/  LDG.E R21, desc[UR18][R20.64] ;  /* 0x0000001214157981 */ /* 0x000ea2000c1e1900 */
[----:B------:R-:W-:-:S04]  /*0c20*/  IMAD.WIDE.U32 R6, R27, 0x4, R8 ;  /* 0x000000041b067825 */ /* 0x000fc800078e0008 */
[C---:B------:R-:W-:Y:S01]  /*0c30*/  IMAD.WIDE.U32 R22, R29.reuse, 0x4, R12 ;  /* 0x000000041d167825 */ /* 0x040fe200078e000c */
[----:B--2---:R1:W-:Y:S05]  /*0c40*/  STG.E desc[UR18][R6.64], R21 ;  /* 0x0000001506007986 */ /* 0x0043ea000c101912 */
[----:B------:R-:W2:Y:S01]  /*0c50*/  LDG.E R23, desc[UR18][R22.64] ;  /* 0x0000001216177981 */ /* 0x000ea2000c1e1900 */
[----:B0-----:R-:W-:-:S04]  /*0c60*/  IMAD.WIDE.U32 R14, R29, 0x4, R8 ;  /* 0x000000041d0e7825 */ /* 0x001fc800078e0008 */
[----:B------:R-:W-:-:S05]  /*0c70*/  VIADD R5, R5, 0x10 ;  /* 0x0000001005057836 */ /* 0x000fca0000000000 */
[----:B------:R-:W-:Y:S01]  /*0c80*/  ISETP.NE.AND P0, PT, R5, UR9, PT ;  /* 0x0000000905007c0c */ /* 0x000fe2000bf05270 */
[----:B--2---:R1:W-:-:S12]  /*0c90*/  STG.E desc[UR18][R14.64], R23 ;  /* 0x000000170e007986 */ /* 0x0043d8000c101912 */
[----:B------:R-:W-:Y:S05]  /*0ca0*/  @P0 BRA `(.L_x_52) ;  /* 0xfffffff800b40947 */ /* 0x000fea000383ffff */
[----:B------:R-:W-:-:S07]  /*0cb0*/  MOV R4, UR9 ;  /* 0x0000000900047c02 */ /* 0x000fce0008000f00 */
.L_x_51:
[----:B------:R-:W-:-:S09]  /*0cc0*/  UISETP.NE.AND UP2, UPT, UR6, URZ, UPT ;  /* 0x000000ff0600728c */ /* 0x000fd2000bf45270 */
[----:B------:R-:W-:Y:S05]  /*0cd0*/  BRA.U !UP2, `(.L_x_53) ;  /* 0x000000050a687547 */ /* 0x000fea000b800000 */
[----:B------:R-:W-:Y:S01]  /*0ce0*/  UISETP.NE.AND UP2, UPT, UR7, URZ, UPT ;  /* 0x000000ff0700728c */ /* 0x000fe2000bf45270 */
[----:B------:R-:W-:Y:S10]  /*0cf0*/  BRA.U !UP0, `(.L_x_54) ;  /* 0x0000000108a87547 */ /* 0x000ff4000b800000 */
[----:B------:R-:W1:Y:S02]  /*0d00*/  LDC R5, c[0x0][0x388] ;  /* 0x0000e200ff057b82 */ /* 0x000e640000000800 */
[----:B-1----:R-:W-:-:S04]  /*0d10*/  IMAD R15, R4, R5, UR4 ;  /* 0x00000004040f7e24 */ /* 0x002fc8000f8e0205 */
[----:B------:R-:W-:-:S05]  /*0d20*/  IMAD.WIDE.U32 R6, R15, 0x4, R12 ;  /* 0x000000040f067825 */ /* 0x000fca00078e000c */
        /* <DEDUP_REMOVED lines=30> */
[----:B------:R-:W3:Y:S01]  /*0f10*/  LDG.E R23, desc[UR18][R22.64] ;  /* 0x0000001216177981 */ /* 0x000ee2000c1e1900 */
[C---:B------:R-:W-:Y:S02]  /*0f20*/  IMAD.IADD R5, R29.reuse, 0x1, R5 ;  /* 0x000000011d057824 */ /* 0x040fe400078e0205 */
[----:B0-----:R-:W-:-:S04]  /*0f30*/  IMAD.WIDE.U32 R14, R29, 0x4, R8 ;  /* 0x000000041d0e7825 */ /* 0x001fc800078e0008 */
[C---:B------:R-:W-:Y:S01]  /*0f40*/  IMAD.WIDE.U32 R16, R5.reuse, 0x4, R12 ;  /* 0x0000000405107825 */ /* 0x040fe200078e000c */
[----:B---3--:R2:W-:Y:S05]  /*0f50*/  STG.E desc[UR18][R14.64], R23 ;  /* 0x000000170e007986 */ /* 0x0085ea000c101912 */
[----:B------:R-:W3:Y:S01]  /*0f60*/  LDG.E R17, desc[UR18][R16.64] ;  /* 0x0000001210117981 */ /* 0x000ee2000c1e1900 */
[----:B-1----:R-:W-:Y:S01]  /*0f70*/  IMAD.WIDE.U32 R18, R5, 0x4, R8 ;  /* 0x0000000405127825 */ /* 0x002fe200078e0008 */
[----:B------:R-:W-:-:S04]  /*0f80*/  IADD3 R4, PT, PT, R4, 0x8, RZ ;  /* 0x0000000804047810 */ /* 0x000fc80007ffe0ff */
[----:B---3--:R2:W-:Y:S03]  /*0f90*/  STG.E desc[UR18][R18.64], R17 ;  /* 0x0000001112007986 */ /* 0x0085e6000c101912 */
.L_x_54:
[----:B------:R-:W-:Y:S05]  /*0fa0*/  BRA.U !UP2, `(.L_x_53) ;  /* 0x000000010ab47547 */ /* 0x000fea000b800000 */
[----:B------:R-:W-:Y:S01]  /*0fb0*/  UISETP.NE.AND UP2, UPT, UR5, URZ, UPT ;  /* 0x000000ff0500728c */ /* 0x000fe2000bf45270 */
[----:B------:R-:W-:Y:S10]  /*0fc0*/  BRA.U !UP1, `(.L_x_55) ;  /* 0x0000000109587547 */ /* 0x000ff4000b800000 */
[----:B-12---:R-:W0:Y:S02]  /*0fd0*/  LDC R23, c[0x0][0x388] ;  /* 0x0000e200ff177b82 */ /* 0x006e240000000800 */
[----:B0-----:R-:W-:-:S04]  /*0fe0*/  IMAD R15, R4, R23, UR4 ;  /* 0x00000004040f7e24 */ /* 0x001fc8000f8e0217 */
[----:B------:R-:W-:-:S05]  /*0ff0*/  IMAD.WIDE.U32 R6, R15, 0x4, R12 ;  /* 0x000000040f067825 */ /* 0x000fca00078e000c */
[----:B------:R-:W2:Y:S01]  /*1000*/  LDG.E R5, desc[UR18][R6.64] ;  /* 0x0000001206057981 */ /* 0x000ea2000c1e1900 */
[C---:B------:R-:W-:Y:S01]  /*1010*/  IADD3 R19, PT, PT, R15.reuse, R23, RZ ;  /* 0x000000170f137210 */ /* 0x040fe20007ffe0ff */
[----:B------:R-:W-:-:S04]  /*1020*/  IMAD.WIDE.U32 R14, R15, 0x4, R8 ;  /* 0x000000040f0e7825 */ /* 0x000fc800078e0008 */
[C---:B------:R-:W-:Y:S01]  /*1030*/  IMAD.WIDE.U32 R16, R19.reuse, 0x4, R12 ;  /* 0x0000000413107825 */ /* 0x040fe200078e000c */
[----:B--2---:R0:W-:Y:S05]  /*1040*/  STG.E desc[UR18][R14.64], R5 ;  /* 0x000000050e007986 */ /* 0x0041ea000c101912 */
        /* <DEDUP_REMOVED lines=9> */
[----:B--2---:R3:W-:Y:S05]  /*10e0*/  STG.E desc[UR18][R6.64], R21 ;  /* 0x0000001506007986 */ /* 0x0047ea000c101912 */
[----:B------:R-:W2:Y:S01]  /*10f0*/  LDG.E R23, desc[UR18][R22.64] ;  /* 0x0000001216177981 */ /* 0x000ea2000c1e1900 */
[----:B0-----:R-:W-:Y:S01]  /*1100*/  IMAD.WIDE.U32 R14, R27, 0x4, R8 ;  /* 0x000000041b0e7825 */ /* 0x001fe200078e0008 */
[----:B------:R-:W-:-:S04]  /*1110*/  IADD3 R4, PT, PT, R4, 0x4, RZ ;  /* 0x0000000404047810 */ /* 0x000fc80007ffe0ff */
[----:B--2---:R3:W-:Y:S03]  /*1120*/  STG.E desc[UR18][R14.64], R23 ;  /* 0x000000170e007986 */ /* 0x0047e6000c101912 */
.L_x_55:
[----:B------:R-:W-:Y:S05]  /*1130*/  BRA.U !UP2, `(.L_x_53) ;  /* 0x000000010a507547 */ /* 0x000fea000b800000 */
[----:B-123--:R-:W0:Y:S02]  /*1140*/  LDC R14, c[0x0][0x388] ;  /* 0x0000e200ff0e7b82 */ /* 0x00ee240000000800 */
[----:B0-----:R-:W-:-:S04]  /*1150*/  IMAD R15, R4, R14, UR4 ;  /* 0x00000004040f7e24 */ /* 0x001fc8000f8e020e */
[----:B------:R-:W-:-:S06]  /*1160*/  IMAD.WIDE.U32 R4, R15, 0x4, R12 ;  /* 0x000000040f047825 */ /* 0x000fcc00078e000c */
[----:B------:R-:W2:Y:S01]  /*1170*/  LDG.E R5, desc[UR18][R4.64] ;  /* 0x0000001204057981 */ /* 0x000ea2000c1e1900 */
[----:B------:R-:W-:Y:S01]  /*1180*/  IMAD.WIDE.U32 R6, R15, 0x4, R8 ;  /* 0x000000040f067825 */ /* 0x000fe200078e0008 */
[----:B------:R-:W-:-:S04]  /*1190*/  UISETP.NE.AND UP2, UPT, UR5, 0x1, UPT ;  /* 0x000000010500788c */ /* 0x000fc8000bf45270 */
[----:B--2---:R0:W-:Y:S05]  /*11a0*/  STG.E desc[UR18][R6.64], R5 ;  /* 0x0000000506007986 */ /* 0x0041ea000c101912 */
[----:B------:R-:W-:Y:S05]  /*11b0*/  BRA.U !UP2, `(.L_x_53) ;  /* 0x000000010a307547 */ /* 0x000fea000b800000 */
[----:B------:R-:W-:-:S04]  /*11c0*/  IMAD.IADD R15, R15, 0x1, R14 ;  /* 0x000000010f0f7824 */ /* 0x000fc800078e020e */
[----:B0-----:R-:W-:-:S06]  /*11d0*/  IMAD.WIDE.U32 R4, R15, 0x4, R12 ;  /* 0x000000040f047825 */ /* 0x001fcc00078e000c */
[----:B------:R-:W2:Y:S01]  /*11e0*/  LDG.E R5, desc[UR18][R4.64] ;  /* 0x0000001204057981 */ /* 0x000ea2000c1e1900 */
[----:B------:R-:W-:Y:S01]  /*11f0*/  IMAD.WIDE.U32 R6, R15, 0x4, R8 ;  /* 0x000000040f067825 */ /* 0x000fe200078e0008 */
[----:B------:R-:W-:-:S04]  /*1200*/  UISETP.NE.AND UP2, UPT, UR5, 0x2, UPT ;  /* 0x000000020500788c */ /* 0x000fc8000bf45270 */
[----:B--2---:R4:W-:Y:S05]  /*1210*/  STG.E desc[UR18][R6.64], R5 ;  /* 0x0000000506007986 */ /* 0x0049ea000c101912 */
[----:B------:R-:W-:Y:S05]  /*1220*/  BRA.U !UP2, `(.L_x_53) ;  /* 0x000000010a147547 */ /* 0x000fea000b800000 */
[----:B----4-:R-:W-:-:S05]  /*1230*/  IADD3 R7, PT, PT, R15, R14, RZ ;  /* 0x0000000e0f077210 */ /* 0x010fca0007ffe0ff */
[----:B------:R-:W-:-:S06]  /*1240*/  IMAD.WIDE.U32 R4, R7, 0x4, R12 ;  /* 0x0000000407047825 */ /* 0x000fcc00078e000c */
[----:B------:R-:W2:Y:S01]  /*1250*/  LDG.E R5, desc[UR18][R4.64] ;  /* 0x0000001204057981 */ /* 0x000ea2000c1e1900 */
[----:B------:R-:W-:-:S05]  /*1260*/  IMAD.WIDE.U32 R6, R7, 0x4, R8 ;  /* 0x0000000407067825 */ /* 0x000fca00078e0008 */
[----:B--2---:R0:W-:Y:S02]  /*1270*/  STG.E desc[UR18][R6.64], R5 ;  /* 0x0000000506007986 */ /* 0x0041e4000c101912 */
.L_x_53:
[----:B------:R-:W5:Y:S01]  /*1280*/  LDC R22, c[0x0][0x388] ;  /* 0x0000e200ff167b82 */ /* 0x000f620000000800 */
[----:B------:R-:W-:-:S06]  /*1290*/  UIADD3 UR4, UPT, UPT, UR4, 0x1, URZ ;  /* 0x0000000104047890 */ /* 0x000fcc000fffe0ff */
[----:B-----5:R-:W-:-:S13]  /*12a0*/  ISETP.NE.AND P0, PT, R22, UR4, PT ;  /* 0x0000000416007c0c */ /* 0x020fda000bf05270 */
[----:B------:R-:W-:Y:S05]  /*12b0*/  @P0 BRA `(.L_x_56) ;  /* 0xfffffff400180947 */ /* 0x000fea000383ffff */
.L_x_50:
[----:B------:R-:W-:Y:S05]  /*12c0*/  @!P1 BRA `(.L_x_57) ;  /* 0x0000002000789947 */ /* 0x000fea0003800000 */
[C---:B0---4-:R-:W-:Y:S01]  /*12d0*/  LOP3.LUT R5, R22.reuse, 0xf, RZ, 0xc0, !PT ;  /* 0x0000000f16057812 */ /* 0x051fe200078ec0ff */
[----:B------:R-:W-:Y:S01]  /*12e0*/  UMOV UR4, URZ ;  /* 0x000000ff00047c82 */ /* 0x000fe20008000000 */
[C---:B-123--:R-:W-:Y:S02]  /*12f0*/  LOP3.LUT R6, R22.reuse, 0x7, RZ, 0xc0, !PT ;  /* 0x0000000716067812 */ /* 0x04efe400078ec0ff */
[C---:B------:R-:W-:Y:S01]  /*1300*/  IADD3 R4, PT, PT, R22.reuse, -0x1, RZ ;  /* 0xffffffff16047810 */ /* 0x040fe20007ffe0ff */
[----:B------:R-:W-:Y:S01]  /*1310*/  VIADD R23, R5, 0xffffffff ;  /* 0xffffffff05177836 */ /* 0x000fe20000000000 */
[C---:B------:R-:W-:Y:S02]  /*1320*/  LOP3.LUT R7, R22.reuse, 0x7ffffff0, RZ, 0xc0, !PT ;  /* 0x7ffffff016077812 */ /* 0x040fe400078ec0ff */
[----:B------:R-:W-:Y:S02]  /*1330*/  LOP3.LUT R22, R22, 0x3, RZ, 0xc0, !PT ;  /* 0x0000000316167812 */ /* 0x000fe400078ec0ff */
[----:B------:R-:W-:-:S07]  /*1340*/  IADD3 R24, PT, PT, R6, -0x1, RZ ;  /* 0xffffffff06187810 */ /* 0x000fce0007ffe0ff */
.L_x_86:
[----:B0---4-:R-:W0:Y:S01]  /*1350*/  LDC R15, c[0x0][0x388] ;  /* 0x0000e200ff0f7b82 */ /* 0x011e220000000800 */
[----:B------:R-:W-:Y:S02]  /*1360*/  UISETP.NE.AND UP0, UPT, UR4, URZ, UPT ;  /* 0x000000ff0400728c */ /* 0x000fe4000bf05270 */
[----:B0-----:R-:W-:-:S04]  /*1370*/  IMAD R15, R15, UR4, RZ ;  /* 0x000000040f0f7c24 */ /* 0x001fc8000f8e02ff */
[----:B------:R-:W-:-:S03]  /*1380*/  IMAD.WIDE.U32 R14, R15, 0x4, R8 ;  /* 0x000000040f0e7825 */ /* 0x000fc600078e0008 */
[----:B-123--:R-:W-:Y:S05]  /*1390*/  BRA.U !UP0, `(.L_x_58) ;  /* 0x00000011087c7547 */ /* 0x00efea000b800000 */
[----:B------:R-:W-:-:S05]  /*13a0*/  UMOV UR5, URZ ;  /* 0x000000ff00057c82 */ /* 0x000fca0008000000 */
.L_x_69:
[----:B0-----:R-:W0:Y:S01]  /*13b0*/  LDC R17, c[0x0][0x388] ;  /* 0x0000e200ff117b82 */ /* 0x001e220000000800 */
[----:B------:R-:W-:Y:S01]  /*13c0*/  ISETP.GE.U32.AND P0, PT, R4, 0xf, PT ;  /* 0x0000000f0400780c */ /* 0x000fe20003f06070 */
[----:B------:R-:W-:Y:S02]  /*13d0*/  HFMA2 R27, -RZ, RZ, 0, 0 ;  /* 0x00000000ff1b7431 */ /* 0x000fe400000001ff */
[----:B------:R-:W-:Y:S02]  /*13e0*/  IMAD.MOV.U32 R25, RZ, RZ, RZ ;  /* 0x000000ffff197224 */ /* 0x000fe400078e00ff */
[----:B0-----:R-:W-:Y:S01]  /*13f0*/  IMAD R17, R17, UR5, RZ ;  /* 0x0000000511117c24 */ /* 0x001fe2000f8e02ff */
[----:B------:R-:W-:-:S03]  /*1400*/  UIADD3 UR5, UPT, UPT, UR5, 0x1, URZ ;  /* 0x0000000105057890 */ /* 0x000fc6000fffe0ff */
[----:B------:R-:W-:Y:S01]  /*1410*/  IMAD.WIDE.U32 R16, R17, 0x4, R8 ;  /* 0x0000000411107825 */ /* 0x000fe200078e0008 */
[----:B------:R-:W-:-:S03]  /*1420*/  UISETP.NE.AND UP0, UPT, UR5, UR4, UPT ;  /* 0x000000040500728c */ /* 0x000fc6000bf05270 */
[----:B-1234-:R-:W-:Y:S08]  /*1430*/  @!P0 BRA `(.L_x_59) ;  /* 0x0000000000e08947 */ /* 0x01eff00003800000 */
[----:B------:R-:W-:Y:S02]  /*1440*/  MOV R27, RZ ;  /* 0x000000ff001b7202 */ /* 0x000fe40000000f00 */
[----:B------:R-:W-:-:S07]  /*1450*/  MOV R25, RZ ;  /* 0x000000ff00197202 */ /* 0x000fce0000000f00 */
.L_x_60:
[----:B------:R-:W-:-:S04]  /*1460*/  IMAD.WIDE.U32 R20, R27, 0x4, R16 ;  /* 0x000000041b147825 */ /* 0x000fc800078e0010 */
[----:B------:R-:W-:Y:S01]  /*1470*/  IMAD.WIDE.U32 R18, R27, 0x4, R14 ;  /* 0x000000041b127825 */ /* 0x000fe200078e000e */
[----:B------:R-:W2:Y:S04]  /*1480*/  LDG.E R26, desc[UR18][R20.64] ;  /* 0x00000012141a7981 */ /* 0x000ea8000c1e1900 */
[----:B------:R-:W2:Y:S04]  /*1490*/  LDG.E R28, desc[UR18][R18.64] ;  /* 0x00000012121c7981 */ /* 0x000ea8000c1e1900 */
[----:B------:R-:W3:Y:S01]  /*14a0*/  LDG.E R29, desc[UR18][R20.64+0x3c] ;  /* 0x00003c12141d7981 */ /* 0x000ee2000c1e1900 */
[----:B--2---:R-:W-:-:S03]  /*14b0*/  FFMA R26, R26, R28, R25 ;  /* 0x0000001c1a1a7223 */ /* 0x004fc60000000019 */
[----:B------:R-:W2:Y:S04]  /*14c0*/  LDG.E R25, desc[UR18][R20.64+0x4] ;  /* 0x0000041214197981 */ /* 0x000ea8000c1e1900 */
[----:B------:R-:W2:Y:S02]  /*14d0*/  LDG.E R28, desc[UR18][R18.64+0x4] ;  /* 0x00000412121c7981 */ /* 0x000ea4000c1e1900 */
[----:B--2---:R-:W-:Y:S02]  /*14e0*/  FFMA R25, R25, R28, R26 ;  /* 0x0000001c19197223 */ /* 0x004fe4000000001a */
[----:B------:R-:W2:Y:S04]  /*14f0*/  LDG.E R26, desc[UR18][R20.64+0x8] ;  /* 0x00000812141a7981 */ /* 0x000ea8000c1e1900 */
[----:B------:R-:W2:Y:S02]  /*1500*/  LDG.E R28, desc[UR18][R18.64+0x8] ;  /* 0x00000812121c7981 */ /* 0x000ea4000c1e1900 */
[----:B--2---:R-:W-:-:S02]  /*1510*/  FFMA R25, R26, R28, R25 ;  /* 0x0000001c1a197223 */ /* 0x004fc40000000019 */
        /* <DEDUP_REMOVED lines=31> */
[----:B------:R-:W2:Y:S01]  /*1710*/  LDG.E R28, desc[UR18][R18.64+0x34] ;  /* 0x00003412121c7981 */ /* 0x000ea2000c1e1900 */
[----:B------:R-:W-:-:S05]  /*1720*/  VIADD R27, R27, 0x10 ;  /* 0x000000101b1b7836 */ /* 0x000fca0000000000 */
[----:B------:R-:W-:Y:S01]  /*1730*/  ISETP.NE.AND P1, PT, R27, R7, PT ;  /* 0x000000071b00720c */ /* 0x000fe20003f25270 */
[----:B--2---:R-:W-:Y:S02]  /*1740*/  FFMA R26, R25, R28, R26 ;  /* 0x0000001c191a7223 */ /* 0x004fe4000000001a */
[----:B------:R-:W2:Y:S04]  /*1750*/  LDG.E R25, desc[UR18][R20.64+0x38] ;  /* 0x0000381214197981 */ /* 0x000ea8000c1e1900 */
[----:B------:R-:W2:Y:S04]  /*1760*/  LDG.E R28, desc[UR18][R18.64+0x38] ;  /* 0x00003812121c7981 */ /* 0x000ea8000c1e1900 */
[----:B------:R-:W3:Y:S01]  /*1770*/  LDG.E R18, desc[UR18][R18.64+0x3c] ;  /* 0x00003c1212127981 */ /* 0x000ee2000c1e1900 */
[----:B--2---:R-:W-:-:S04]  /*1780*/  FFMA R25, R25, R28, R26 ;  /* 0x0000001c19197223 */ /* 0x004fc8000000001a */
[----:B---3--:R-:W-:Y:S01]  /*1790*/  FFMA R25, R29, R18, R25 ;  /* 0x000000121d197223 */ /* 0x008fe20000000019 */
[----:B------:R-:W-:Y:S06]  /*17a0*/  @P1 BRA `(.L_x_60) ;  /* 0xfffffffc002c1947 */ /* 0x000fec000383ffff */
[----:B------:R-:W-:-:S07]  /*17b0*/  MOV R27, R7 ;  /* 0x00000007001b7202 */ /* 0x000fce0000000f00 */
.L_x_59:
[----:B------:R-:W-:-:S13]  /*17c0*/  ISETP.NE.AND P1, PT, R5, RZ, PT ;  /* 0x000000ff0500720c */ /* 0x000fda0003f25270 */
[----:B------:R-:W-:Y:S05]  /*17d0*/  @!P1 BRA `(.L_x_61) ;  /* 0x0000000400009947 */ /* 0x000fea0003800000 */
[----:B------:R-:W-:Y:S02]  /*17e0*/  ISETP.GE.U32.AND P2, PT, R23, 0x7, PT ;  /* 0x000000071700780c */ /* 0x000fe40003f46070 */
[----:B------:R-:W-:-:S11]  /*17f0*/  ISETP.NE.AND P3, PT, R6, RZ, PT ;  /* 0x000000ff0600720c */ /* 0x000fd60003f65270 */
[----:B------:R-:W-:Y:S05]  /*1800*/  @!P2 BRA `(.L_x_62) ;  /* 0x00000000006ca947 */ /* 0x000fea0003800000 */
        /* <DEDUP_REMOVED lines=22> */
[----:B------:R-:W2:Y:S04]  /*1970*/  LDG.E R28, desc[UR18][R18.64+0x18] ;  /* 0x00001812121c7981 */ /* 0x000ea8000c1e1900 */
[----:B------:R-:W3:Y:S01]  /*1980*/  LDG.E R18, desc[UR18][R18.64+0x1c] ;  /* 0x00001c1212127981 */ /* 0x000ee2000c1e1900 */
[----:B------:R-:W-:Y:S01]  /*1990*/  IADD3 R27, PT, PT, R27, 0x8, RZ ;  /* 0x000000081b1b7810 */ /* 0x000fe20007ffe0ff */
[----:B--2---:R-:W-:-:S04]  /*19a0*/  FFMA R25, R25, R28, R26 ;  /* 0x0000001c19197223 */ /* 0x004fc8000000001a */
[----:B---3--:R-:W-:-:S07]  /*19b0*/  FFMA R25, R29, R18, R25 ;  /* 0x000000121d197223 */ /* 0x008fce0000000019 */
.L_x_62:
        /* <DEDUP_REMOVED lines=14> */
[----:B------:R-:W2:Y:S04]  /*1aa0*/  LDG.E R28, desc[UR18][R18.64+0x8] ;  /* 0x00000812121c7981 */ /* 0x000ea8000c1e1900 */
[----:B------:R-:W3:Y:S01]  /*1ab0*/  LDG.E R18, desc[UR18][R18.64+0xc] ;  /* 0x00000c1212127981 */ /* 0x000ee2000c1e1900 */
[----:B------:R-:W-:-:S02]  /*1ac0*/  VIADD R27, R27, 0x4 ;  /* 0x000000041b1b7836 */ /* 0x000fc40000000000 */
[----:B--2---:R-:W-:-:S04]  /*1ad0*/  FFMA R25, R25, R28, R26 ;  /* 0x0000001c19197223 */ /* 0x004fc8000000001a */
[----:B---3--:R-:W-:-:S07]  /*1ae0*/  FFMA R25, R29, R18, R25 ;  /* 0x000000121d197223 */ /* 0x008fce0000000019 */
.L_x_63:
[----:B------:R-:W-:Y:S05]  /*1af0*/  @!P3 BRA `(.L_x_61) ;  /* 0x000000000038b947 */ /* 0x000fea0003800000 */
[----:B------:R-:W-:-:S04]  /*1b00*/  IMAD.WIDE.U32 R18, R27, 0x4, R16 ;  /* 0x000000041b127825 */ /* 0x000fc800078e0010 */
[----:B------:R-:W-:Y:S01]  /*1b10*/  IMAD.WIDE.U32 R20, R27, 0x4, R14 ;  /* 0x000000041b147825 */ /* 0x000fe200078e000e */
[----:B------:R-:W2:Y:S04]  /*1b20*/  LDG.E R26, desc[UR18][R18.64] ;  /* 0x00000012121a7981 */ /* 0x000ea8000c1e1900 */
[----:B------:R-:W2:Y:S01]  /*1b30*/  LDG.E R27, desc[UR18][R20.64] ;  /* 0x00000012141b7981 */ /* 0x000ea2000c1e1900 */
[----:B------:R-:W-:Y:S01]  /*1b40*/  ISETP.NE.AND P2, PT, R22, 0x1, PT ;  /* 0x000000011600780c */ /* 0x000fe20003f45270 */
[----:B--2---:R-:W-:-:S12]  /*1b50*/  FFMA R25, R26, R27, R25 ;  /* 0x0000001b1a197223 */ /* 0x004fd80000000019 */
[----:B------:R-:W-:Y:S05]  /*1b60*/  @!P2 BRA `(.L_x_61) ;  /* 0x00000000001ca947 */ /* 0x000fea0003800000 */
[----:B------:R-:W-:Y:S01]  /*1b70*/  ISETP.NE.AND P2, PT, R22, 0x2, PT ;  /* 0x000000021600780c */ /* 0x000fe20003f45270 */
[----:B------:R-:W2:Y:S04]  /*1b80*/  LDG.E R26, desc[UR18][R18.64+0x4] ;  /* 0x00000412121a7981 */ /* 0x000ea8000c1e1900 */
[----:B------:R-:W2:Y:S08]  /*1b90*/  LDG.E R27, desc[UR18][R20.64+0x4] ;  /* 0x00000412141b7981 */ /* 0x000eb0000c1e1900 */
[----:B------:R-:W3:Y:S04]  /*1ba0*/  @P2 LDG.E R28, desc[UR18][R18.64+0x8] ;  /* 0x00000812121c2981 */ /* 0x000ee8000c1e1900 */
[----:B------:R-:W3:Y:S01]  /*1bb0*/  @P2 LDG.E R29, desc[UR18][R20.64+0x8] ;  /* 0x00000812141d2981 */ /* 0x000ee2000c1e1900 */
[----:B--2---:R-:W-:-:S04]  /*1bc0*/  FFMA R25, R26, R27, R25 ;  /* 0x0000001b1a197223 */ /* 0x004fc80000000019 */
[----:B---3--:R-:W-:-:S07]  /*1bd0*/  @P2 FFMA R25, R28, R29, R25 ;  /* 0x0000001d1c192223 */ /* 0x008fce0000000019 */
.L_x_61:
[----:B------:R-:W-:Y:S01]  /*1be0*/  HFMA2 R27, -RZ, RZ, 0, 0 ;  /* 0x00000000ff1b7431 */ /* 0x000fe200000001ff */
[----:B------:R-:W-:Y:S06]  /*1bf0*/  @!P0 BRA `(.L_x_64) ;  /* 0x00000004001c8947 */ /* 0x000fec0003800000 */
[----:B------:R-:W-:-:S07]  /*1c00*/  MOV R27, RZ ;  /* 0x000000ff001b7202 */ /* 0x000fce0000000f00 */
.L_x_65:
[----:B------:R-:W-:-:S04]  /*1c10*/  IMAD.WIDE.U32 R20, R27, 0x4, R16 ;  /* 0x000000041b147825 */ /* 0x000fc800078e0010 */
[----:B0-----:R-:W-:Y:S01]  /*1c20*/  IMAD.WIDE.U32 R18, R27, 0x4, R14 ;  /* 0x000000041b127825 */ /* 0x001fe200078e000e */
[----:B------:R-:W2:Y:S04]  /*1c30*/  LDG.E R26, desc[UR18][R20.64] ;  /* 0x00000012141a7981 */ /* 0x000ea8000c1e1900 */
[----:B------:R-:W2:Y:S04]  /*1c40*/  LDG.E R29, desc[UR18][R18.64] ;  /* 0x00000012121d7981 */ /* 0x000ea8000c1e1900 */
[----:B------:R-:W3:Y:S01]  /*1c50*/  LDG.E R28, desc[UR18][R18.64+0x4] ;  /* 0x00000412121c7981 */ /* 0x000ee2000c1e1900 */
[----:B--2---:R-:W-:-:S05]  /*1c60*/  FFMA R29, R26, -R25, R29 ;  /* 0x800000191a1d7223 */ /* 0x004fca000000001d */
[----:B------:R0:W-:Y:S04]  /*1c70*/  STG.E desc[UR18][R18.64], R29 ;  /* 0x0000001d12007986 */ /* 0x0001e8000c101912 */
[----:B------:R-:W3:Y:S04]  /*1c80*/  LDG.E R26, desc[UR18][R20.64+0x4] ;  /* 0x00000412141a7981 */ /* 0x000ee8000c1e1900 */
[----:B0-----:R-:W2:Y:S01]  /*1c90*/  LDG.E R29, desc[UR18][R18.64+0x8] ;  /* 0x00000812121d7981 */ /* 0x001ea2000c1e1900 */
[----:B---3--:R-:W-:-:S05]  /*1ca0*/  FFMA R26, R26, -R25, R28 ;  /* 0x800000191a1a7223 */ /* 0x008fca000000001c */
[----:B------:R0:W-:Y:S04]  /*1cb0*/  STG.E desc[UR18][R18.64+0x4], R26 ;  /* 0x0000041a12007986 */ /* 0x0001e8000c101912 */
[----:B------:R-:W2:Y:S02]  /*1cc0*/  LDG.E R28, desc[UR18][R20.64+0x8] ;  /* 0x00000812141c7981 */ /* 0x000ea4000c1e1900 */
[-C--:B--2---:R-:W-:Y:S02]  /*1cd0*/  FFMA R28, R28, -R25.reuse, R29 ;  /* 0x800000191c1c7223 */ /* 0x084fe4000000001d */
[----:B------:R-:W2:Y:S04]  /*1ce0*/  LDG.E R29, desc[UR18][R18.64+0xc] ;  /* 0x00000c12121d7981 */ /* 0x000ea8000c1e1900 */
[----:B------:R-:W-:Y:S04]  /*1cf0*/  STG.E desc[UR18][R18.64+0x8], R28 ;  /* 0x0000081c12007986 */ /* 0x000fe8000c101912 */
[----:B0-----:R-:W2:Y:S02]  /*1d00*/  LDG.E R26, desc[UR18][R20.64+0xc] ;  /* 0x00000c12141a7981 */ /* 0x001ea4000c1e1900 */
[----:B--2---:R-:W-:-:S05]  /*1d10*/  FFMA R29, R26, -R25, R29 ;  /* 0x800000191a1d7223 */ /* 0x004fca000000001d */
[----:B------:R0:W-:Y:S04]  /*1d20*/  STG.E desc[UR18][R18.64+0xc], R29 ;  /* 0x00000c1d12007986 */ /* 0x0001e8000c101912 */
[----:B------:R-:W2:Y:S04]  /*1d30*/  LDG.E R26, desc[UR18][R20.64+0x10] ;  /* 0x00001012141a7981 */ /* 0x000ea8000c1e1900 */
[----:B0-----:R-:W2:Y:S02]  /*1d40*/  LDG.E R29, desc[UR18][R18.64+0x10] ;  /* 0x00001012121d7981 */ /* 0x001ea4000c1e1900 */
[----:B--2---:R-:W-:-:S02]  /*1d50*/  FFMA R26, R26, -R25, R29 ;  /* 0x800000191a1a7223 */ /* 0x004fc4000000001d */
[----:B------:R-:W2:Y:S04]  /*1d60*/  LDG.E R29, desc[UR18][R18.64+0x14] ;  /* 0x00001412121d7981 */ /* 0x000ea8000c1e1900 */
[----:B------:R0:W-:Y:S04]  /*1d70*/  STG.E desc[UR18][R18.64+0x10], R26 ;  /* 0x0000101a12007986 */ /* 0x0001e8000c101912 */
[----:B0-----:R-:W2:Y:S02]  /*1d80*/  LDG.E R26, desc[UR18][R20.64+0x14] ;  /* 0x00001412141a7981 */ /* 0x001ea4000c1e1900 */
[----:B--2---:R-:W-:-:S02]  /*1d90*/  FFMA R28, R26, -R25, R29 ;  /* 0x800000191a1c7223 */ /* 0x004fc4000000001d */
[----:B------:R-:W2:Y:S04]  /*1da0*/  LDG.E R29, desc[UR18][R18.64+0x18] ;  /* 0x00001812121d7981 */ /* 0x000ea8000c1e1900 */
[----:B------:R-:W-:Y:S04]  /*1db0*/  STG.E desc[UR18][R18.64+0x14], R28 ;  /* 0x0000141c12007986 */ /* 0x000fe8000c101912 */
[----:B------:R-:W2:Y:S02]  /*1dc0*/  LDG.E R26, desc[UR18][R20.64+0x18] ;  /* 0x00001812141a7981 */ /* 0x000ea4000c1e1900 */
        /* <DEDUP_REMOVED lines=34> */
[----:B------:R0:W-:Y:S04]  /*1ff0*/  STG.E desc[UR18][R18.64+0x38], R28 ;  /* 0x0000381c12007986 */ /* 0x0001e8000c101912 */
[----:B------:R-:W2:Y:S01]  /*2000*/  LDG.E R26, desc[UR18][R20.64+0x3c] ;  /* 0x00003c12141a7981 */ /* 0x000ea2000c1e1900 */
[----:B------:R-:W-:-:S05]  /*2010*/  VIADD R27, R27, 0x10 ;  /* 0x000000101b1b7836 */ /* 0x000fca0000000000 */
[----:B------:R-:W-:Y:S01]  /*2020*/  ISETP.NE.AND P0, PT, R27, R7, PT ;  /* 0x000000071b00720c */ /* 0x000fe20003f05270 */
[----:B--2---:R-:W-:-:S05]  /*2030*/  FFMA R29, R26, -R25, R29 ;  /* 0x800000191a1d7223 */ /* 0x004fca000000001d */
[----:B------:R0:W-:Y:S07]  /*2040*/  STG.E desc[UR18][R18.64+0x3c], R29 ;  /* 0x00003c1d12007986 */ /* 0x0001ee000c101912 */
[----:B------:R-:W-:Y:S05]  /*2050*/  @P0 BRA `(.L_x_65) ;  /* 0xfffffff800ec0947 */ /* 0x000fea000383ffff */
[----:B------:R-:W-:-:S07]  /*2060*/  MOV R27, R7 ;  /* 0x00000007001b7202 */ /* 0x000fce0000000f00 */
.L_x_64:
[----:B------:R-:W-:Y:S05]  /*2070*/  @!P1 BRA `(.L_x_66) ;  /* 0x0000000400409947 */ /* 0x000fea0003800000 */
[----:B------:R-:W-:Y:S02]  /*2080*/  ISETP.GE.U32.AND P0, PT, R23, 0x7, PT ;  /* 0x000000071700780c */ /* 0x000fe40003f06070 */
[----:B------:R-:W-:-:S11]  /*2090*/  ISETP.NE.AND P1, PT, R6, RZ, PT ;  /* 0x000000ff0600720c */ /* 0x000fd60003f25270 */
[----:B------:R-:W-:Y:S05]  /*20a0*/  @!P0 BRA `(.L_x_67) ;  /* 0x00000000008c8947 */ /* 0x000fea0003800000 */
        /* <DEDUP_REMOVED lines=31> */
[----:B0-----:R-:W2:Y:S01]  /*22a0*/  LDG.E R29, desc[UR18][R18.64+0x1c] ;  /* 0x00001c12121d7981 */ /* 0x001ea2000c1e1900 */
[----:B------:R-:W-:Y:S01]  /*22b0*/  IADD3 R27, PT, PT, R27, 0x8, RZ ;  /* 0x000000081b1b7810 */ /* 0x000fe20007ffe0ff */
[----:B--2---:R-:W-:-:S05]  /*22c0*/  FFMA R26, R26, -R25, R29 ;  /* 0x800000191a1a7223 */ /* 0x004fca000000001d */
[----:B------:R1:W-:Y:S02]  /*22d0*/  STG.E desc[UR18][R18.64+0x1c], R26 ;  /* 0x00001c1a12007986 */ /* 0x0003e4000c101912 */
.L_x_67:
[----:B------:R-:W-:Y:S05]  /*22e0*/  @!P1 BRA `(.L_x_66) ;  /* 0x0000000000a49947 */ /* 0x000fea0003800000 */
[----:B------:R-:W-:Y:S02]  /*22f0*/  ISETP.GE.U32.AND P0, PT, R24, 0x3, PT ;  /* 0x000000031800780c */ /* 0x000fe40003f06070 */
[----:B------:R-:W-:-:S11]  /*2300*/  ISETP.NE.AND P1, PT, R22, RZ, PT ;  /* 0x000000ff1600720c */ /* 0x000fd60003f25270 */
[----:B------:R-:W-:Y:S05]  /*2310*/  @!P0 BRA `(.L_x_68) ;  /* 0x00000000004c8947 */ /* 0x000fea0003800000 */
[----:B01----:R-:W-:-:S04]  /*2320*/  IMAD.WIDE.U32 R18, R27, 0x4, R16 ;  /* 0x000000041b127825 */ /* 0x003fc800078e0010 */
[----:B------:R-:W-:Y:S01]  /*2330*/  IMAD.WIDE.U32 R20, R27, 0x4, R14 ;  /* 0x000000041b147825 */ /* 0x000fe200078e000e */
        /* <DEDUP_REMOVED lines=10> */
[----:B--2---:R-:W-:Y:S02]  /*23e0*/  FFMA R28, R28, -R25, R29 ;  /* 0x800000191c1c7223 */ /* 0x004fe4000000001d */
[----:B------:R-:W2:Y:S04]  /*23f0*/  LDG.E R29, desc[UR18][R20.64+0xc] ;  /* 0x00000c12141d7981 */ /* 0x000ea8000c1e1900 */
[----:B------:R3:W-:Y:S04]  /*2400*/  STG.E desc[UR18][R20.64+0x8], R28 ;  /* 0x0000081c14007986 */ /* 0x0007e8000c101912 */
[----:B0-----:R-:W2:Y:S01]  /*2410*/  LDG.E R26, desc[UR18][R18.64+0xc] ;  /* 0x00000c12121a7981 */ /* 0x001ea2000c1e1900 */
[----:B------:R-:W-:-:S02]  /*2420*/  VIADD R27, R27, 0x4 ;  /* 0x000000041b1b7836 */ /* 0x000fc40000000000 */
[----:B--2---:R-:W-:-:S05]  /*2430*/  FFMA R29, R26, -R25, R29 ;  /* 0x800000191a1d7223 */ /* 0x004fca000000001d */
[----:B------:R3:W-:Y:S02]  /*2440*/  STG.E desc[UR18][R20.64+0xc], R29 ;  /* 0x00000c1d14007986 */ /* 0x0007e4000c101912 */
.L_x_68:
[----:B------:R-:W-:Y:S05]  /*2450*/  @!P1 BRA `(.L_x_66) ;  /* 0x0000000000489947 */ /* 0x000fea0003800000 */
[----:B------:R-:W-:-:S04]  /*2460*/  IMAD.WIDE.U32 R16, R27, 0x4, R16 ;  /* 0x000000041b107825 */ /* 0x000fc800078e0010 */
[----:B01----:R-:W-:Y:S01]  /*2470*/  IMAD.WIDE.U32 R18, R27, 0x4, R14 ;  /* 0x000000041b127825 */ /* 0x003fe200078e000e */
[----:B---3--:R-:W2:Y:S04]  /*2480*/  LDG.E R20, desc[UR18][R16.64] ;  /* 0x0000001210147981 */ /* 0x008ea8000c1e1900 */
[----:B------:R-:W2:Y:S01]  /*2490*/  LDG.E R21, desc[UR18][R18.64] ;  /* 0x0000001212157981 */ /* 0x000ea2000c1e1900 */
[----:B------:R-:W-:Y:S01]  /*24a0*/  ISETP.NE.AND P0, PT, R22, 0x1, PT ;  /* 0x000000011600780c */ /* 0x000fe20003f05270 */
[----:B--2---:R-:W-:-:S05]  /*24b0*/  FFMA R21, R20, -R25, R21 ;  /* 0x8000001914157223 */ /* 0x004fca0000000015 */
[----:B------:R2:W-:Y:S07]  /*24c0*/  STG.E desc[UR18][R18.64], R21 ;  /* 0x0000001512007986 */ /* 0x0005ee000c101912 */
[----:B------:R-:W-:Y:S05]  /*24d0*/  @!P0 BRA `(.L_x_66) ;  /* 0x0000000000288947 */ /* 0x000fea0003800000 */
[----:B------:R-:W3:Y:S04]  /*24e0*/  LDG.E R20, desc[UR18][R16.64+0x4] ;  /* 0x0000041210147981 */ /* 0x000ee8000c1e1900 */
[----:B--2---:R-:W3:Y:S01]  /*24f0*/  LDG.E R21, desc[UR18][R18.64+0x4] ;  /* 0x0000041212157981 */ /* 0x004ee2000c1e1900 */
[----:B------:R-:W-:Y:S01]  /*2500*/  ISETP.NE.AND P0, PT, R22, 0x2, PT ;  /* 0x000000021600780c */ /* 0x000fe20003f05270 */
[----:B---3--:R-:W-:-:S05]  /*2510*/  FFMA R21, R20, -R25, R21 ;  /* 0x8000001914157223 */ /* 0x008fca0000000015 */
[----:B------:R4:W-:Y:S07]  /*2520*/  STG.E desc[UR18][R18.64+0x4], R21 ;  /* 0x0000041512007986 */ /* 0x0009ee000c101912 */
[----:B------:R-:W-:Y:S05]  /*2530*/  @!P0 BRA `(.L_x_66) ;  /* 0x0000000000108947 */ /* 0x000fea0003800000 */
[----:B------:R-:W2:Y:S04]  /*2540*/  LDG.E R16, desc[UR18][R16.64+0x8] ;  /* 0x0000081210107981 */ /* 0x000ea8000c1e1900 */
[----:B----4-:R-:W2:Y:S02]  /*2550*/  LDG.E R21, desc[UR18][R18.64+0x8] ;  /* 0x0000081212157981 */ /* 0x010ea4000c1e1900 */
[----:B--2---:R-:W-:-:S05]  /*2560*/  FFMA R21, R16, -R25, R21 ;  /* 0x8000001910157223 */ /* 0x004fca0000000015 */
[----:B------:R0:W-:Y:S02]  /*2570*/  STG.E desc[UR18][R18.64+0x8], R21 ;  /* 0x0000081512007986 */ /* 0x0001e4000c101912 */
.L_x_66:
[----:B------:R-:W-:Y:S05]  /*2580*/  BRA.U UP0, `(.L_x_69) ;  /* 0xffffffed00887547 */ /* 0x000fea000b83ffff */
.L_x_58:
[----:B------:R-:W-:Y:S02]  /*2590*/  ISETP.GE.U32.AND P3, PT, R4, 0xf, PT ;  /* 0x0000000f0400780c */ /* 0x000fe40003f66070 */
[----:B012-4-:R-:W-:-:S11]  /*25a0*/  CS2R R18, SRZ ;  /* 0x0000000000127805 */ /* 0x017fd6000001ff00 */
[----:B------:R-:W-:Y:S05]  /*25b0*/  @!P3 BRA `(.L_x_70) ;  /* 0x000000000098b947 */ /* 0x000fea0003800000 */
[----:B------:R-:W-:-:S07]  /*25c0*/  CS2R R18, SRZ ;  /* 0x0000000000127805 */ /* 0x000fce000001ff00 */
.L_x_71:
[----:B------:R-:W-:-:S05]  /*25d0*/  IMAD.WIDE.U32 R16, R19, 0x4, R14 ;  /* 0x0000000413107825 */ /* 0x000fca00078e000e */
[----:B------:R-:W2:Y:S04]  /*25e0*/  LDG.E R25, desc[UR18][R16.64] ;  /* 0x0000001210197981 */ /* 0x000ea8000c1e1900 */
[----:B------:R-:W4:Y:S04]  /*25f0*/  LDG.E R26, desc[UR18][R16.64+0x4] ;  /* 0x00000412101a7981 */ /* 0x000f28000c1e1900 */
[----:B---3--:R-:W3:Y:S04]  /*2600*/  LDG.E R21, desc[UR18][R16.64+0x8] ;  /* 0x0000081210157981 */ /* 0x008ee8000c1e1900 */
[----:B------:R-:W5:Y:S04]  /*2610*/  LDG.E R20, desc[UR18][R16.64+0xc] ;  /* 0x00000c1210147981 */ /* 0x000f68000c1e1900 */
[----:B------:R-:W5:Y:S01]  /*2620*/  LDG.E R29, desc[UR18][R16.64+0x3c] ;  /* 0x00003c12101d7981 */ /* 0x000f62000c1e1900 */
[----:B--2---:R-:W-:-:S03]  /*2630*/  FFMA R25, R25, R25, R18 ;  /* 0x0000001919197223 */ /* 0x004fc60000000012 */
[----:B------:R-:W2:Y:S01]  /*2640*/  LDG.E R18, desc[UR18][R16.64+0x10] ;  /* 0x0000101210127981 */ /* 0x000ea2000c1e1900 */
[----:B----4-:R-:W-:-:S03]  /*2650*/  FFMA R26, R26, R26, R25 ;  /* 0x0000001a1a1a7223 */ /* 0x010fc60000000019 */
[----:B------:R-:W4:Y:S01]  /*2660*/  LDG.E R25, desc[UR18][R16.64+0x14] ;  /* 0x0000141210197981 */ /* 0x000f22000c1e1900 */
[----:B---3--:R-:W-:-:S03]  /*2670*/  FFMA R27, R21, R21, R26 ;  /* 0x00000015151b7223 */ /* 0x008fc6000000001a */
[----:B------:R-:W3:Y:S01]  /*2680*/  LDG.E R21, desc[UR18][R16.64+0x18] ;  /* 0x0000181210157981 */ /* 0x000ee2000c1e1900 */
[----:B-----5:R-:W-:-:S03]  /*2690*/  FFMA R27, R20, R20, R27 ;  /* 0x00000014141b7223 */ /* 0x020fc6000000001b */
        /* <DEDUP_REMOVED lines=15> */
[----:B------:R-:W-:Y:S01]  /*2790*/  IADD3 R19, PT, PT, R19, 0x10, RZ ;  /* 0x0000001013137810 */ /* 0x000fe20007ffe0ff */
[----:B-----5:R-:W-:-:S03]  /*27a0*/  FFMA R27, R20, R20, R27 ;  /* 0x00000014141b7223 */ /* 0x020fc6000000001b */
[----:B------:R-:W-:Y:S01]  /*27b0*/  ISETP.NE.AND P0, PT, R19, R7, PT ;  /* 0x000000071300720c */ /* 0x000fe20003f05270 */
[----:B--2---:R-:W-:-:S04]  /*27c0*/  FFMA R18, R18, R18, R27 ;  /* 0x0000001212127223 */ /* 0x004fc8000000001b */
[----:B----4-:R-:W-:-:S04]  /*27d0*/  FFMA R18, R25, R25, R18 ;  /* 0x0000001919127223 */ /* 0x010fc80000000012 */
[----:B---3--:R-:W-:-:S04]  /*27e0*/  FFMA R18, R21, R21, R18 ;  /* 0x0000001515127223 */ /* 0x008fc80000000012 */
[----:B------:R-:W-:Y:S01]  /*27f0*/  FFMA R18, R29, R29, R18 ;  /* 0x0000001d1d127223 */ /* 0x000fe20000000012 */
[----:B------:R-:W-:Y:S06]  /*2800*/  @P0 BRA `(.L_x_71) ;  /* 0xfffffffc00700947 */ /* 0x000fec000383ffff */
[----:B------:R-:W-:-:S07]  /*2810*/  MOV R19, R7 ;  /* 0x0000000700137202 */ /* 0x000fce0000000f00 */
.L_x_70:
[----:B------:R-:W-:-:S13]  /*2820*/  ISETP.NE.AND P0, PT, R5, RZ, PT ;  /* 0x000000ff0500720c */ /* 0x000fda0003f05270 */
[----:B------:R-:W-:Y:S05]  /*2830*/  @!P0 BRA `(.L_x_72) ;  /* 0x0000000000b88947 */ /* 0x000fea0003800000 */
[----:B------:R-:W-:Y:S02]  /*2840*/  ISETP.GE.U32.AND P0, PT, R23, 0x7, PT ;  /* 0x000000071700780c */ /* 0x000fe40003f06070 */
[----:B------:R-:W-:-:S11]  /*2850*/  ISETP.NE.AND P1, PT, R6, RZ, PT ;  /* 0x000000ff0600720c */ /* 0x000fd60003f25270 */
[----:B------:R-:W-:Y:S05]  /*2860*/  @!P0 BRA `(.L_x_73) ;  /* 0x0000000000488947 */ /* 0x000fea0003800000 */
        /* <DEDUP_REMOVED lines=12> */
[----:B-----5:R-:W-:Y:S01]  /*2930*/  FFMA R27, R20, R20, R27 ;  /* 0x00000014141b7223 */ /* 0x020fe2000000001b */
[----:B------:R-:W-:-:S03]  /*2940*/  VIADD R19, R19, 0x8 ;  /* 0x0000000813137836 */ /* 0x000fc60000000000 */
[----:B--2---:R-:W-:-:S04]  /*2950*/  FFMA R18, R18, R18, R27 ;  /* 0x0000001212127223 */ /* 0x004fc8000000001b */
[----:B----4-:R-:W-:-:S04]  /*2960*/  FFMA R18, R25, R25, R18 ;  /* 0x0000001919127223 */ /* 0x010fc80000000012 */
[----:B---3--:R-:W-:-:S04]  /*2970*/  FFMA R18, R21, R21, R18 ;  /* 0x0000001515127223 */ /* 0x008fc80000000012 */
[----:B------:R-:W-:-:S07]  /*2980*/  FFMA R18, R29, R29, R18 ;  /* 0x0000001d1d127223 */ /* 0x000fce0000000012 */
.L_x_73:
[----:B------:R-:W-:Y:S05]  /*2990*/  @!P1 BRA `(.L_x_72) ;  /* 0x0000000000609947 */ /* 0x000fea0003800000 */
[----:B------:R-:W-:Y:S02]  /*29a0*/  ISETP.GE.U32.AND P0, PT, R24, 0x3, PT ;  /* 0x000000031800780c */ /* 0x000fe40003f06070 */
[----:B------:R-:W-:-:S11]  /*29b0*/  ISETP.NE.AND P1, PT, R22, RZ, PT ;  /* 0x000000ff1600720c */ /* 0x000fd60003f25270 */
[----:B------:R-:W-:Y:S05]  /*29c0*/  @!P0 BRA `(.L_x_74) ;  /* 0x0000000000288947 */ /* 0x000fea0003800000 */
[----:B------:R-:W-:-:S05]  /*29d0*/  IMAD.WIDE.U32 R16, R19, 0x4, R14 ;  /* 0x0000000413107825 */ /* 0x000fca00078e000e */
[----:B---3--:R-:W2:Y:S04]  /*29e0*/  LDG.E R21, desc[UR18][R16.64] ;  /* 0x0000001210157981 */ /* 0x008ea8000c1e1900 */
[----:B------:R-:W3:Y:S04]  /*29f0*/  LDG.E R25, desc[UR18][R16.64+0x4] ;  /* 0x0000041210197981 */ /* 0x000ee8000c1e1900 */
[----:B------:R-:W4:Y:S04]  /*2a00*/  LDG.E R27, desc[UR18][R16.64+0x8] ;  /* 0x00000812101b7981 */ /* 0x000f28000c1e1900 */
[----:B------:R-:W5:Y:S01]  /*2a10*/  LDG.E R29, desc[UR18][R16.64+0xc] ;  /* 0x00000c12101d7981 */ /* 0x000f62000c1e1900 */
[----:B------:R-:W-:Y:S01]  /*2a20*/  IADD3 R19, PT, PT, R19, 0x4, RZ ;  /* 0x0000000413137810 */ /* 0x000fe20007ffe0ff */
[----:B--2---:R-:W-:-:S04]  /*2a30*/  FFMA R18, R21, R21, R18 ;  /* 0x0000001515127223 */ /* 0x004fc80000000012 */
[----:B---3--:R-:W-:-:S04]  /*2a40*/  FFMA R18, R25, R25, R18 ;  /* 0x0000001919127223 */ /* 0x008fc80000000012 */
[----:B----4-:R-:W-:-:S04]  /*2a50*/  FFMA R18, R27, R27, R18 ;  /* 0x0000001b1b127223 */ /* 0x010fc80000000012 */
[----:B-----5:R-:W-:-:S07]  /*2a60*/  FFMA R18, R29, R29, R18 ;  /* 0x0000001d1d127223 */ /* 0x020fce0000000012 */
.L_x_74:
[----:B------:R-:W-:Y:S05]  /*2a70*/  @!P1 BRA `(.L_x_72) ;  /* 0x0000000000289947 */ /* 0x000fea0003800000 */
[----:B------:R-:W-:-:S05]  /*2a80*/  IMAD.WIDE.U32 R16, R19, 0x4, R14 ;  /* 0x0000000413107825 */ /* 0x000fca00078e000e */
[----:B------:R-:W2:Y:S01]  /*2a90*/  LDG.E R19, desc[UR18][R16.64] ;  /* 0x0000001210137981 */ /* 0x000ea2000c1e1900 */
[----:B------:R-:W-:Y:S01]  /*2aa0*/  ISETP.NE.AND P0, PT, R22, 0x1, PT ;  /* 0x000000011600780c */ /* 0x000fe20003f05270 */
[----:B--2---:R-:W-:-:S12]  /*2ab0*/  FFMA R18, R19, R19, R18 ;  /* 0x0000001313127223 */ /* 0x004fd80000000012 */
[----:B------:R-:W-:Y:S05]  /*2ac0*/  @!P0 BRA `(.L_x_72) ;  /* 0x0000000000148947 */ /* 0x000fea0003800000 */
[----:B------:R-:W-:Y:S01]  /*2ad0*/  ISETP.NE.AND P0, PT, R22, 0x2, PT ;  /* 0x000000021600780c */ /* 0x000fe20003f05270 */
[----:B------:R-:W2:-:S12]  /*2ae0*/  LDG.E R19, desc[UR18][R16.64+0x4] ;  /* 0x0000041210137981 */ /* 0x000e98000c1e1900 */
[----:B---3--:R-:W3:Y:S01]  /*2af0*/  @P0 LDG.E R21, desc[UR18][R16.64+0x8] ;  /* 0x0000081210150981 */ /* 0x008ee2000c1e1900 */
[----:B--2---:R-:W-:-:S04]  /*2b00*/  FFMA R18, R19, R19, R18 ;  /* 0x0000001313127223 */ /* 0x004fc80000000012 */
[----:B---3--:R-:W-:-:S07]  /*2b10*/  @P0 FFMA R18, R21, R21, R18 ;  /* 0x0000001515120223 */ /* 0x008fce0000000012 */
.L_x_72:
[----:B------:R-:W-:Y:S01]  /*2b20*/  IADD3 R16, PT, PT, R18, -0xd000000, RZ ;  /* 0xf300000012107810 */ /* 0x000fe20007ffe0ff */
[----:B------:R0:W1:Y:S01]  /*2b30*/  MUFU.RSQ R19, R18 ;  /* 0x0000001200137308 */ /* 0x0000620000001400 */
[----:B------:R-:W-:Y:S02]  /*2b40*/  BSSY.RECONVERGENT B0, `(.L_x_75) ;  /* 0x000000c000007945 */ /* 0x000fe40003800200 */
[----:B------:R-:W-:-:S13]  /*2b50*/  ISETP.GT.U32.AND P0, PT, R16, 0x727fffff, PT ;  /* 0x727fffff1000780c */ /* 0x000fda0003f04070 */
[----:B0-----:R-:W-:Y:S05]  /*2b60*/  @!P0 BRA `(.L_x_76) ;  /* 0x0000000000148947 */ /* 0x001fea0003800000 */
[----:B------:R-:W-:Y:S01]  /*2b70*/  IMAD.MOV.U32 R16, RZ, RZ, R18 ;  /* 0x000000ffff107224 */ /* 0x000fe200078e0012 */
[----:B------:R-:W-:-:S07]  /*2b80*/  MOV R25, 0x2ba0 ;  /* 0x00002ba000197802 */ /* 0x000fce0000000f00 */
[----:B-1-3--:R-:W-:Y:S05]  /*2b90*/  CALL.REL.NOINC `($__internal_2_$__cuda_sm20_sqrt_rn_f32_slowpath) ;  /* 0x0000004000987944 */ /* 0x00afea0003c00000 */
[----:B------:R-:W-:Y:S01]  /*2ba0*/  MOV R16, R18 ;  /* 0x0000001200107202 */ /* 0x000fe20000000f00 */
[----:B------:R-:W-:Y:S06]  /*2bb0*/  BRA `(.L_x_77) ;  /* 0x0000000000107947 */ /* 0x000fec0003800000 */
.L_x_76:
[C---:B-1----:R-:W-:Y:S01]  /*2bc0*/  FMUL.FTZ R17, R19.reuse, R18 ;  /* 0x0000001213117220 */ /* 0x042fe20000410000 */
[----:B------:R-:W-:-:S03]  /*2bd0*/  FMUL.FTZ R19, R19, 0.5 ;  /* 0x3f00000013137820 */ /* 0x000fc60000410000 */
[----:B------:R-:W-:-:S04]  /*2be0*/  FFMA R16, -R17, R17, R18 ;  /* 0x0000001111107223 */ /* 0x000fc80000000112 */
[----:B------:R-:W-:-:S07]  /*2bf0*/  FFMA R16, R16, R19, R17 ;  /* 0x0000001310107223 */ /* 0x000fce0000000011 */
.L_x_77:
[----:B------:R-:W-:Y:S05]  /*2c00*/  BSYNC.RECONVERGENT B0 ;  /* 0x0000000000007941 */ /* 0x000fea0003800200 */
.L_x_75:
[----:B------:R-:W-:Y:S01]  /*2c10*/  IADD3 R17, PT, PT, R16, 0x1800000, RZ ;  /* 0x0180000010117810 */ /* 0x000fe20007ffe0ff */
[----:B------:R-:W-:Y:S03]  /*2c20*/  BSSY.RECONVERGENT B0, `(.L_x_78) ;  /* 0x000000c000007945 */ /* 0x000fe60003800200 */
[----:B------:R-:W-:-:S04]  /*2c30*/  LOP3.LUT R17, R17, 0x7f800000, RZ, 0xc0, !PT ;  /* 0x7f80000011117812 */ /* 0x000fc800078ec0ff */
[----:B------:R-:W-:-:S13]  /*2c40*/  ISETP.GT.U32.AND P0, PT, R17, 0x1ffffff, PT ;  /* 0x01ffffff1100780c */ /* 0x000fda0003f04070 */
[----:B------:R-:W-:Y:S05]  /*2c50*/  @P0 BRA `(.L_x_79) ;  /* 0x0000000000100947 */ /* 0x000fea0003800000 */
[----:B------:R-:W-:-:S07]  /*2c60*/  MOV R18, 0x2c80 ;  /* 0x00002c8000127802 */ /* 0x000fce0000000f00 */
[----:B---3--:R-:W-:Y:S05]  /*2c70*/  CALL.REL.NOINC `($__internal_1_$__cuda_sm20_rcp_rn_f32_slowpath) ;  /* 0x0000003c008c7944 */ /* 0x008fea0003c00000 */
[----:B------:R-:W-:Y:S01]  /*2c80*/  IMAD.MOV.U32 R18, RZ, RZ, R19 ;  /* 0x000000ffff127224 */ /* 0x000fe200078e0013 */
[----:B------:R-:W-:Y:S06]  /*2c90*/  BRA `(.L_x_80) ;  /* 0x0000000000107947 */ /* 0x000fec0003800000 */
.L_x_79:
[----:B------:R-:W0:Y:S02]  /*2ca0*/  MUFU.RCP R17, R16 ;  /* 0x0000001000117308 */ /* 0x000e240000001000 */
[----:B0-----:R-:W-:-:S04]  /*2cb0*/  FFMA R18, R17, R16, -1 ;  /* 0xbf80000011127423 */ /* 0x001fc80000000010 */
[----:B------:R-:W-:-:S04]  /*2cc0*/  FADD.FTZ R18, -R18, -RZ ;  /* 0x800000ff12127221 */ /* 0x000fc80000010100 */
[----:B------:R-:W-:-:S07]  /*2cd0*/  FFMA R18, R17, R18, R17 ;  /* 0x0000001211127223 */ /* 0x000fce0000000011 */
.L_x_80:
[----:B------:R-:W-:Y:S05]  /*2ce0*/  BSYNC.RECONVERGENT B0 ;  /* 0x0000000000007941 */ /* 0x000fea0003800200 */
.L_x_78:
[----:B------:R-:W-:Y:S01]  /*2cf0*/  HFMA2 R19, -RZ, RZ, 0, 0 ;  /* 0x00000000ff137431 */ /* 0x000fe200000001ff */
[----:B------:R-:W-:Y:S06]  /*2d00*/  @!P3 BRA `(.L_x_81) ;  /* 0x0000000000d8b947 */ /* 0x000fec0003800000 */
[----:B------:R-:W-:-:S07]  /*2d10*/  MOV R19, RZ ;  /* 0x000000ff00137202 */ /* 0x000fce0000000f00 */
.L_x_82:
[----:B0-----:R-:W-:-:S05]  /*2d20*/  IMAD.WIDE.U32 R16, R19, 0x4, R14 ;  /* 0x0000000413107825 */ /* 0x001fca00078e000e */
[----:B---3--:R-:W2:Y:S04]  /*2d30*/  LDG.E R21, desc[UR18][R16.64] ;  /* 0x0000001210157981 */ /* 0x008ea8000c1e1900 */
[----:B------:R-:W3:Y:S04]  /*2d40*/  LDG.E R25, desc[UR18][R16.64+0x4] ;  /* 0x0000041210197981 */ /* 0x000ee8000c1e1900 */
[----:B------:R-:W4:Y:S04]  /*2d50*/  LDG.E R27, desc[UR18][R16.64+0x8] ;  /* 0x00000812101b7981 */ /* 0x000f28000c1e1900 */
[----:B------:R-:W5:Y:S04]  /*2d60*/  LDG.E R26, desc[UR18][R16.64+0x14] ;  /* 0x00001412101a7981 */ /* 0x000f68000c1e1900 */
[----:B------:R-:W5:Y:S04]  /*2d70*/  LDG.E R20, desc[UR18][R16.64+0x10] ;  /* 0x0000101210147981 */ /* 0x000f68000c1e1900 */
[----:B------:R-:W5:Y:S04]  /*2d80*/  LDG.E R28, desc[UR18][R16.64+0x18] ;  /* 0x00001812101c7981 */ /* 0x000f68000c1e1900 */
[----:B------:R-:W5:Y:S01]  /*2d90*/  LDG.E R29, desc[UR18][R16.64+0xc] ;  /* 0x00000c12101d7981 */ /* 0x000f62000c1e1900 */
[-C--:B--2---:R-:W-:Y:S01]  /*2da0*/  FMUL R21, R21, R18.reuse ;  /* 0x0000001215157220 */ /* 0x084fe20000400000 */
[----:B---3--:R-:W-:-:S04]  /*2db0*/  FMUL R25, R25, R18 ;  /* 0x0000001219197220 */ /* 0x008fc80000400000 */
[----:B------:R0:W-:Y:S01]  /*2dc0*/  STG.E desc[UR18][R16.64], R21 ;  /* 0x0000001510007986 */ /* 0x0001e2000c101912 */
[----:B----4-:R-:W-:-:S03]  /*2dd0*/  FMUL R27, R27, R18 ;  /* 0x000000121b1b7220 */ /* 0x010fc60000400000 */
[----:B------:R1:W-:Y:S01]  /*2de0*/  STG.E desc[UR18][R16.64+0x4], R25 ;  /* 0x0000041910007986 */ /* 0x0003e2000c101912 */
[-C--:B-----5:R-:W-:Y:S01]  /*2df0*/  FMUL R20, R20, R18.reuse ;  /* 0x0000001214147220 */ /* 0x0a0fe20000400000 */
[-C--:B0-----:R-:W-:Y:S01]  /*2e00*/  FMUL R21, R26, R18.reuse ;  /* 0x000000121a157220 */ /* 0x081fe20000400000 */
[-C--:B-1----:R-:W-:Y:S01]  /*2e10*/  FMUL R25, R28, R18.reuse ;  /* 0x000000121c197220 */ /* 0x082fe20000400000 */
[----:B------:R0:W-:Y:S01]  /*2e20*/  STG.E desc[UR18][R16.64+0x8], R27 ;  /* 0x0000081b10007986 */ /* 0x0001e2000c101912 */
[----:B------:R-:W-:-:S03]  /*2e30*/  FMUL R29, R29, R18 ;  /* 0x000000121d1d7220 */ /* 0x000fc60000400000 */
[----:B------:R1:W-:Y:S04]  /*2e40*/  STG.E desc[UR18][R16.64+0x14], R21 ;  /* 0x0000141510007986 */ /* 0x0003e8000c101912 */
[----:B------:R2:W-:Y:S04]  /*2e50*/  STG.E desc[UR18][R16.64+0x10], R20 ;  /* 0x0000101410007986 */ /* 0x0005e8000c101912 */
[----:B0-----:R-:W3:Y:S04]  /*2e60*/  LDG.E R27, desc[UR18][R16.64+0x1c] ;  /* 0x00001c12101b7981 */ /* 0x001ee8000c1e1900 */
[----:B-1----:R-:W4:Y:S04]  /*2e70*/  LDG.E R21, desc[UR18][R16.64+0x24] ;  /* 0x0000241210157981 */ /* 0x002f28000c1e1900 */
[----:B------:R0:W-:Y:S04]  /*2e80*/  STG.E desc[UR18][R16.64+0x18], R25 ;  /* 0x0000181910007986 */ /* 0x0001e8000c101912 */
[----:B--2---:R-:W2:Y:S04]  /*2e90*/  LDG.E R20, desc[UR18][R16.64+0x2c] ;  /* 0x00002c1210147981 */ /* 0x004ea8000c1e1900 */
[----:B------:R-:W5:Y:S04]  /*2ea0*/  LDG.E R28, desc[UR18][R16.64+0x20] ;  /* 0x00002012101c7981 */ /* 0x000f68000c1e1900 */
[----:B0-----:R-:W5:Y:S04]  /*2eb0*/  LDG.E R25, desc[UR18][R16.64+0x28] ;  /* 0x0000281210197981 */ /* 0x001f68000c1e1900 */
[----:B------:R4:W-:Y:S01]  /*2ec0*/  STG.E desc[UR18][R16.64+0xc], R29 ;  /* 0x00000c1d10007986 */ /* 0x0009e2000c101912 */
[-C--:B---3--:R-:W-:Y:S01]  /*2ed0*/  FMUL R26, R27, R18.reuse ;  /* 0x000000121b1a7220 */ /* 0x088fe20000400000 */
[----:B----4-:R-:W-:-:S04]  /*2ee0*/  FMUL R29, R21, R18 ;  /* 0x00000012151d7220 */ /* 0x010fc80000400000 */
[----:B------:R0:W-:Y:S01]  /*2ef0*/  STG.E desc[UR18][R16.64+0x1c], R26 ;  /* 0x00001c1a10007986 */ /* 0x0001e2000c101912 */
[-C--:B--2---:R-:W-:Y:S01]  /*2f00*/  FMUL R20, R20, R18.reuse ;  /* 0x0000001214147220 */ /* 0x084fe20000400000 */
[-C--:B-----5:R-:W-:Y:S01]  /*2f10*/  FMUL R21, R25, R18.reuse ;  /* 0x0000001219157220 */ /* 0x0a0fe20000400000 */
[----:B------:R-:W-:-:S03]  /*2f20*/  FMUL R27, R28, R18 ;  /* 0x000000121c1b7220 */ /* 0x000fc60000400000 */
[----:B------:R-:W-:Y:S04]  /*2f30*/  STG.E desc[UR18][R16.64+0x2c], R20 ;  /* 0x00002c1410007986 */ /* 0x000fe8000c101912 */
[----:B------:R1:W-:Y:S04]  /*2f40*/  STG.E desc[UR18][R16.64+0x28], R21 ;  /* 0x0000281510007986 */ /* 0x0003e8000c101912 */
[----:B0-----:R-:W2:Y:S04]  /*2f50*/  LDG.E R26, desc[UR18][R16.64+0x34] ;  /* 0x00003412101a7981 */ /* 0x001ea8000c1e1900 */
[----:B------:R-:W3:Y:S04]  /*2f60*/  LDG.E R28, desc[UR18][R16.64+0x30] ;  /* 0x00003012101c7981 */ /* 0x000ee8000c1e1900 */
[----:B-1----:R-:W4:Y:S04]  /*2f70*/  LDG.E R21, desc[UR18][R16.64+0x38] ;  /* 0x0000381210157981 */ /* 0x002f28000c1e1900 */
[----:B------:R-:W5:Y:S04]  /*2f80*/  LDG.E R20, desc[UR18][R16.64+0x3c] ;  /* 0x00003c1210147981 */ /* 0x000f68000c1e1900 */
[----:B------:R2:W-:Y:S04]  /*2f90*/  STG.E desc[UR18][R16.64+0x20], R27 ;  /* 0x0000201b10007986 */ /* 0x0005e8000c101912 */
[----:B------:R4:W-:Y:S01]  /*2fa0*/  STG.E desc[UR18][R16.64+0x24], R29 ;  /* 0x0000241d10007986 */ /* 0x0009e2000c101912 */
[----:B------:R-:W-:-:S05]  /*2fb0*/  VIADD R19, R19, 0x10 ;  /* 0x0000001013137836 */ /* 0x000fca0000000000 */
[----:B------:R-:W-:Y:S01]  /*2fc0*/  ISETP.NE.AND P0, PT, R19, R7, PT ;  /* 0x000000071300720c */ /* 0x000fe20003f05270 */
[-C--:B--2---:R-:W-:Y:S01]  /*2fd0*/  FMUL R27, R26, R18.reuse ;  /* 0x000000121a1b7220 */ /* 0x084fe20000400000 */
[-C--:B---3--:R-:W-:Y:S01]  /*2fe0*/  FMUL R25, R28, R18.reuse ;  /* 0x000000121c197220 */ /* 0x088fe20000400000 */
[-C--:B----4-:R-:W-:Y:S01]  /*2ff0*/  FMUL R29, R21, R18.reuse ;  /* 0x00000012151d7220 */ /* 0x090fe20000400000 */
[----:B-----5:R-:W-:-:S03]  /*3000*/  FMUL R26, R20, R18 ;  /* 0x00000012141a7220 */ /* 0x020fc60000400000 */
[----:B------:R0:W-:Y:S04]  /*3010*/  STG.E desc[UR18][R16.64+0x30], R25 ;  /* 0x0000301910007986 */ /* 0x0001e8000c101912 */
[----:B------:R0:W-:Y:S04]  /*3020*/  STG.E desc[UR18][R16.64+0x34], R27 ;  /* 0x0000341b10007986 */ /* 0x0001e8000c101912 */
[----:B------:R0:W-:Y:S04]  /*3030*/  STG.E desc[UR18][R16.64+0x38], R29 ;  /* 0x0000381d10007986 */ /* 0x0001e8000c101912 */
[----:B------:R0:W-:Y:S01]  /*3040*/  STG.E desc[UR18][R16.64+0x3c], R26 ;  /* 0x00003c1a10007986 */ /* 0x0001e2000c101912 */
[----:B------:R-:W-:Y:S05]  /*3050*/  @P0 BRA `(.L_x_82) ;  /* 0xfffffffc00300947 */ /* 0x000fea000383ffff */
[----:B------:R-:W-:-:S07]  /*3060*/  MOV R19, R7 ;  /* 0x0000000700137202 */ /* 0x000fce0000000f00 */
.L_x_81:
[----:B------:R-:W-:-:S13]  /*3070*/  ISETP.NE.AND P0, PT, R5, RZ, PT ;  /* 0x000000ff0500720c */ /* 0x000fda0003f05270 */
[----:B------:R-:W-:Y:S05]  /*3080*/  @!P0 BRA `(.L_x_83) ;  /* 0x0000000000f88947 */ /* 0x000fea0003800000 */
[----:B------:R-:W-:Y:S02]  /*3090*/  ISETP.GE.U32.AND P0, PT, R23, 0x7, PT ;  /* 0x000000071700780c */ /* 0x000fe40003f06070 */
[----:B------:R-:W-:-:S11]  /*30a0*/  ISETP.NE.AND P1, PT, R6, RZ, PT ;  /* 0x000000ff0600720c */ /* 0x000fd60003f25270 */
[----:B------:R-:W-:Y:S05]  /*30b0*/  @!P0 BRA `(.L_x_84) ;  /* 0x0000000000688947 */ /* 0x000fea0003800000 */
[----:B0-----:R-:W-:-:S05]  /*30c0*/  IMAD.WIDE.U32 R16, R19, 0x4, R14 ;  /* 0x0000000413107825 */ /* 0x001fca00078e000e */
[----:B------:R-:W2:Y:S04]  /*30d0*/  LDG.E R27, desc[UR18][R16.64+0x8] ;  /* 0x00000812101b7981 */ /* 0x000ea8000c1e1900 */
[----:B---3--:R-:W3:Y:S04]  /*30e0*/  LDG.E R21, desc[UR18][R16.64] ;  /* 0x0000001210157981 */ /* 0x008ee8000c1e1900 */
[----:B------:R-:W4:Y:S04]  /*30f0*/  LDG.E R25, desc[UR18][R16.64+0x4] ;  /* 0x0000041210197981 */ /* 0x000f28000c1e1900 */
[----:B------:R-:W5:Y:S04]  /*3100*/  LDG.E R26, desc[UR18][R16.64+0x14] ;  /* 0x00001412101a7981 */ /* 0x000f68000c1e1900 */
[----:B------:R-:W5:Y:S04]  /*3110*/  LDG.E R29, desc[UR18][R16.64+0xc] ;  /* 0x00000c12101d7981 */ /* 0x000f68000c1e1900 */
[----:B------:R-:W5:Y:S04]  /*3120*/  LDG.E R20, desc[UR18][R16.64+0x10] ;  /* 0x0000101210147981 */ /* 0x000f68000c1e1900 */
[----:B------:R-:W5:Y:S01]  /*3130*/  LDG.E R28, desc[UR18][R16.64+0x18] ;  /* 0x00001812101c7981 */ /* 0x000f62000c1e1900 */
[----:B--2---:R-:W-:-:S05]  /*3140*/  FMUL R27, R27, R18 ;  /* 0x000000121b1b7220 */ /* 0x004fca0000400000 */
[----:B------:R0:W-:Y:S04]  /*3150*/  STG.E desc[UR18][R16.64+0x8], R27 ;  /* 0x0000081b10007986 */ /* 0x0001e8000c101912 */
[----:B0-----:R-:W2:Y:S01]  /*3160*/  LDG.E R27, desc[UR18][R16.64+0x1c] ;  /* 0x00001c12101b7981 */ /* 0x001ea2000c1e1900 */
[-C--:B---3--:R-:W-:Y:S01]  /*3170*/  FMUL R21, R21, R18.reuse ;  /* 0x0000001215157220 */ /* 0x088fe20000400000 */
[-C--:B----4-:R-:W-:Y:S01]  /*3180*/  FMUL R25, R25, R18.reuse ;  /* 0x0000001219197220 */ /* 0x090fe20000400000 */
[-C--:B-----5:R-:W-:Y:S01]  /*3190*/  FMUL R29, R29, R18.reuse ;  /* 0x000000121d1d7220 */ /* 0x0a0fe20000400000 */
[-C--:B------:R-:W-:Y:S02]  /*31a0*/  FMUL R20, R20, R18.reuse ;  /* 0x0000001214147220 */ /* 0x080fe40000400000 */
[----:B------:R0:W-:Y:S04]  /*31b0*/  STG.E desc[UR18][R16.64], R21 ;  /* 0x0000001510007986 */ /* 0x0001e8000c101912 */
[----:B------:R1:W-:Y:S01]  /*31c0*/  STG.E desc[UR18][R16.64+0x4], R25 ;  /* 0x0000041910007986 */ /* 0x0003e2000c101912 */
[-C--:B0-----:R-:W-:Y:S01]  /*31d0*/  FMUL R21, R26, R18.reuse ;  /* 0x000000121a157220 */ /* 0x081fe20000400000 */
[----:B-1----:R-:W-:-:S02]  /*31e0*/  FMUL R25, R28, R18 ;  /* 0x000000121c197220 */ /* 0x002fc40000400000 */
[----:B------:R1:W-:Y:S04]  /*31f0*/  STG.E desc[UR18][R16.64+0xc], R29 ;  /* 0x00000c1d10007986 */ /* 0x0003e8000c101912 */
[----:B------:R1:W-:Y:S04]  /*3200*/  STG.E desc[UR18][R16.64+0x10], R20 ;  /* 0x0000101410007986 */ /* 0x0003e8000c101912 */
[----:B------:R1:W-:Y:S04]  /*3210*/  STG.E desc[UR18][R16.64+0x14], R21 ;  /* 0x0000141510007986 */ /* 0x0003e8000c101912 */
[----:B------:R1:W-:Y:S01]  /*3220*/  STG.E desc[UR18][R16.64+0x18], R25 ;  /* 0x0000181910007986 */ /* 0x0003e2000c101912 */
[----:B------:R-:W-:Y:S01]  /*3230*/  IADD3 R19, PT, PT, R19, 0x8, RZ ;  /* 0x0000000813137810 */ /* 0x000fe20007ffe0ff */
[----:B--2---:R-:W-:-:S05]  /*3240*/  FMUL R26, R27, R18 ;  /* 0x000000121b1a7220 */ /* 0x004fca0000400000 */
[----:B------:R1:W-:Y:S02]  /*3250*/  STG.E desc[UR18][R16.64+0x1c], R26 ;  /* 0x00001c1a10007986 */ /* 0x0003e4000c101912 */
.L_x_84:
[----:B------:R-:W-:Y:S05]  /*3260*/  @!P1 BRA `(.L_x_83) ;  /* 0x0000000000809947 */ /* 0x000fea0003800000 */
[----:B------:R-:W-:Y:S02]  /*3270*/  ISETP.GE.U32.AND P0, PT, R24, 0x3, PT ;  /* 0x000000031800780c */ /* 0x000fe40003f06070 */
[----:B------:R-:W-:-:S11]  /*3280*/  ISETP.NE.AND P1, PT, R22, RZ, PT ;  /* 0x000000ff1600720c */ /* 0x000fd60003f25270 */
[----:B------:R-:W-:Y:S05]  /*3290*/  @!P0 BRA `(.L_x_85) ;  /* 0x0000000000388947 */ /* 0x000fea0003800000 */
[----:B01----:R-:W-:-:S05]  /*32a0*/  IMAD.WIDE.U32 R16, R19, 0x4, R14 ;  /* 0x0000000413107825 */ /* 0x003fca00078e000e */
[----:B---3--:R-:W2:Y:S04]  /*32b0*/  LDG.E R21, desc[UR18][R16.64] ;  /* 0x0000001210157981 */ /* 0x008ea8000c1e1900 */
[----:B------:R-:W3:Y:S04]  /*32c0*/  LDG.E R25, desc[UR18][R16.64+0x4] ;  /* 0x0000041210197981 */ /* 0x000ee8000c1e1900 */
[----:B------:R-:W4:Y:S04]  /*32d0*/  LDG.E R27, desc[UR18][R16.64+0x8] ;  /* 0x00000812101b7981 */ /* 0x000f28000c1e1900 */
[----:B------:R-:W5:Y:S01]  /*32e0*/  LDG.E R29, desc[UR18][R16.64+0xc] ;  /* 0x00000c12101d7981 */ /* 0x000f62000c1e1900 */
[----:B------:R-:W-:-:S02]  /*32f0*/  VIADD R19, R19, 0x4 ;  /* 0x0000000413137836 */ /* 0x000fc40000000000 */
[-C--:B--2---:R-:W-:Y:S01]  /*3300*/  FMUL R21, R21, R18.reuse ;  /* 0x0000001215157220 */ /* 0x084fe20000400000 */
[----:B---3--:R-:W-:-:S04]  /*3310*/  FMUL R25, R25, R18 ;  /* 0x0000001219197220 */ /* 0x008fc80000400000 */
[----:B------:R2:W-:Y:S01]  /*3320*/  STG.E desc[UR18][R16.64], R21 ;  /* 0x0000001510007986 */ /* 0x0005e2000c101912 */
[----:B----4-:R-:W-:-:S03]  /*3330*/  FMUL R27, R27, R18 ;  /* 0x000000121b1b7220 */ /* 0x010fc60000400000 */
[----:B------:R2:W-:Y:S01]  /*3340*/  STG.E desc[UR18][R16.64+0x4], R25 ;  /* 0x0000041910007986 */ /* 0x0005e2000c101912 */
[----:B-----5:R-:W-:-:S03]  /*3350*/  FMUL R29, R29, R18 ;  /* 0x000000121d1d7220 */ /* 0x020fc60000400000 */
[----:B------:R2:W-:Y:S04]  /*3360*/  STG.E desc[UR18][R16.64+0x8], R27 ;  /* 0x0000081b10007986 */ /* 0x0005e8000c101912 */
[----:B------:R2:W-:Y:S02]  /*3370*/  STG.E desc[UR18][R16.64+0xc], R29 ;  /* 0x00000c1d10007986 */ /* 0x0005e4000c101912 */
.L_x_85:
[----:B------:R-:W-:Y:S05]  /*3380*/  @!P1 BRA `(.L_x_83) ;  /* 0x0000000000389947 */ /* 0x000fea0003800000 */
[----:B------:R-:W-:-:S05]  /*3390*/  IMAD.WIDE.U32 R14, R19, 0x4, R14 ;  /* 0x00000004130e7825 */ /* 0x000fca00078e000e */
[----:B012---:R-:W2:Y:S01]  /*33a0*/  LDG.E R17, desc[UR18][R14.64] ;  /* 0x000000120e117981 */ /* 0x007ea2000c1e1900 */
[----:B------:R-:W-:Y:S01]  /*33b0*/  ISETP.NE.AND P0, PT, R22, 0x1, PT ;  /* 0x000000011600780c */ /* 0x000fe20003f05270 */
[----:B--2---:R-:W-:-:S05]  /*33c0*/  FMUL R17, R17, R18 ;  /* 0x0000001211117220 */ /* 0x004fca0000400000 */
[----:B------:R4:W-:Y:S07]  /*33d0*/  STG.E desc[UR18][R14.64], R17 ;  /* 0x000000110e007986 */ /* 0x0009ee000c101912 */
[----:B------:R-:W-:Y:S05]  /*33e0*/  @!P0 BRA `(.L_x_83) ;  /* 0x0000000000208947 */ /* 0x000fea0003800000 */
[----:B----4-:R-:W2:Y:S01]  /*33f0*/  LDG.E R17, desc[UR18][R14.64+0x4] ;  /* 0x000004120e117981 */ /* 0x010ea2000c1e1900 */
[----:B------:R-:W-:Y:S01]  /*3400*/  ISETP.NE.AND P0, PT, R22, 0x2, PT ;  /* 0x000000021600780c */ /* 0x000fe20003f05270 */
[----:B--2---:R-:W-:-:S05]  /*3410*/  FMUL R17, R17, R18 ;  /* 0x0000001211117220 */ /* 0x004fca0000400000 */
[----:B------:R0:W-:Y:S07]  /*3420*/  STG.E desc[UR18][R14.64+0x4], R17 ;  /* 0x000004110e007986 */ /* 0x0001ee000c101912 */
[----:B------:R-:W-:Y:S05]  /*3430*/  @!P0 BRA `(.L_x_83) ;  /* 0x00000000000c8947 */ /* 0x000fea0003800000 */
[----:B0-----:R-:W2:Y:S02]  /*3440*/  LDG.E R17, desc[UR18][R14.64+0x8] ;  /* 0x000008120e117981 */ /* 0x001ea4000c1e1900 */
[----:B--2---:R-:W-:-:S05]  /*3450*/  FMUL R17, R17, R18 ;  /* 0x0000001211117220 */ /* 0x004fca0000400000 */
[----:B------:R0:W-:Y:S02]  /*3460*/  STG.E desc[UR18][R14.64+0x8], R17 ;  /* 0x000008110e007986 */ /* 0x0001e4000c101912 */
.L_x_83:
[----:B------:R-:W5:Y:S01]  /*3470*/  LDCU UR12, c[0x0][0x38c] ;  /* 0x00007180ff0c77ac */ /* 0x000f620008000800 */
[----:B------:R-:W-:-:S04]  /*3480*/  UIADD3 UR4, UPT, UPT, UR4, 0x1, URZ ;  /* 0x0000000104047890 */ /* 0x000fc8000fffe0ff */
[----:B-----5:R-:W-:-:S09]  /*3490*/  UISETP.NE.AND UP0, UPT, UR4, UR12, UPT ;  /* 0x0000000c0400728c */ /* 0x020fd2000bf05270 */
[----:B------:R-:W-:Y:S05]  /*34a0*/  BRA.U UP0, `(.L_x_86) ;  /* 0xffffffdd00a87547 */ /* 0x000fea000b83ffff */
.L_x_57:
[----:B------:R-:W-:-:S06]  /*34b0*/  UISETP.GE.AND UP0, UPT, UR12, 0x1, UPT ;  /* 0x000000010c00788c */ /* 0x000fcc000bf06270 */
[----:B------:R-:W-:-:S13]  /*34c0*/  PLOP3.LUT P0, PT, PT, PT, UP0, 0x80, 0x8 ;  /* 0x000000000008781c */ /* 0x000fda0003f0f008 */
[----:B------:R-:W-:Y:S05]  /*34d0*/  @!P0 EXIT ;  /* 0x000000000000894d */ /* 0x000fea0003800000 */
[----:B01234-:R-:W0:Y:S01]  /*34e0*/  LDC.64 R16, c[0x0][0x3c0] ;  /* 0x0000f000ff107b82 */ /* 0x01fe220000000a00 */
[----:B------:R-:W1:Y:S01]  /*34f0*/  LDCU UR10, c[0x0][0x388] ;  /* 0x00007100ff0a77ac */ /* 0x000e620008000800 */
[----:B------:R-:W-:Y:S01]  /*3500*/  PRMT R4, RZ, 0x7610, R4 ;  /* 0x00007610ff047816 */ /* 0x000fe20000000004 */
[----:B------:R-:W-:Y:S02]  /*3510*/  ULOP3.LUT UR22, UR12, 0x7ffffff8, URZ, 0xc0, !UPT ;  /* 0x7ffffff80c167892 */ /* 0x000fe4000f8ec0ff */
[----:B------:R-:W-:Y:S02]  /*3520*/  ULOP3.LUT UR20, UR12, 0x7, URZ, 0xc0, !UPT ;  /* 0x000000070c147892 */ /* 0x000fe4000f8ec0ff */
[----:B------:R-:W-:Y:S02]  /*3530*/  ULOP3.LUT UR21, UR12, 0x3, URZ, 0xc0, !UPT ;  /* 0x000000030c157892 */ /* 0x000fe4000f8ec0ff */
[----:B------:R-:W-:Y:S02]  /*3540*/  USHF.L.U32 UR6, UR12, 0x2, URZ ;  /* 0x000000020c067899 */ /* 0x000fe400080006ff */
[----:B------:R-:W-:-:S02]  /*3550*/  UIMAD UR7, UR12, 0x5, URZ ;  /* 0x000000050c0778a4 */ /* 0x000fc4000f8e02ff */
[----:B------:R-:W-:Y:S01]  /*3560*/  UIMAD UR8, UR12, 0x6, URZ ;  /* 0x000000060c0878a4 */ /* 0x000fe2000f8e02ff */
[----:B------:R-:W2:Y:S01]  /*3570*/  LDCU UR9, c[0x0][0x38c] ;  /* 0x00007180ff0977ac */ /* 0x000ea20008000800 */
[----:B-1----:R-:W-:Y:S02]  /*3580*/  UIADD3 UR23, UPT, UPT, UR10, -0x1, URZ ;  /* 0xffffffff0a177890 */ /* 0x002fe4000fffe0ff */
[----:B------:R-:W-:Y:S01]  /*3590*/  ULOP3.LUT UR24, UR10, 0xf, URZ, 0xc0, !UPT ;  /* 0x0000000f0a187892 */ /* 0x000fe2000f8ec0ff */
[----:B0-----:R-:W-:Y:S01]  /*35a0*/  IMAD.WIDE R16, R2, 0x4, R16 ;  /* 0x0000000402107825 */ /* 0x001fe200078e0210 */
[----:B------:R-:W-:Y:S01]  /*35b0*/  PRMT R2, RZ, 0x7610, R2 ;  /* 0x00007610ff027816 */ /* 0x000fe20000000002 */
[----:B------:R-:W-:Y:S02]  /*35c0*/  ULOP3.LUT UR25, UR10, 0x7, URZ, 0xc0, !UPT ;  /* 0x000000070a197892 */ /* 0x000fe4000f8ec0ff */
[----:B------:R-:W-:Y:S02]  /*35d0*/  ULOP3.LUT UR26, UR10, 0x7ffffff0, URZ, 0xc0, !UPT ;  /* 0x7ffffff00a1a7892 */ /* 0x000fe4000f8ec0ff */
[----:B------:R-:W-:-:S02]  /*35e0*/  ULOP3.LUT UR10, UR10, 0x3, URZ, 0xc0, !UPT ;  /* 0x000000030a0a7892 */ /* 0x000fc4000f8ec0ff */
[----:B------:R-:W-:Y:S01]  /*35f0*/  UIADD3 UR11, UPT, UPT, -UR22, URZ, URZ ;  /* 0x000000ff160b7290 */ /* 0x000fe2000fffe1ff */
[----:B--2---:R-:W-:-:S11]  /*3600*/  UMOV UR4, URZ ;  /* 0x000000ff00047c82 */ /* 0x004fd60008000000 */
.L_x_111:
[----:B0-----:R-:W0:Y:S01]  /*3610*/  LDCU UR36, c[0x0][0x388] ;  /* 0x00007100ff2477ac */ /* 0x001e220008000800 */
[----:B------:R-:W-:Y:S01]  /*3620*/  UMOV UR12, UR9 ;  /* 0x00000009000c7c82 */ /* 0x000fe20008000000 */
[----:B------:R-:W-:-:S04]  /*3630*/  UIADD3 UR9, UPT, UPT, UR9, -0x1, URZ ;  /* 0xffffffff09097890 */ /* 0x000fc8000fffe0ff */
[----:B0-----:R-:W-:Y:S02]  /*3640*/  UIMAD UR5, UR9, UR36, URZ ;  /* 0x00000024090572a4 */ /* 0x001fe4000f8e02ff */
[----:B------:R-:W-:-:S04]  /*3650*/  UISETP.GE.AND UP0, UPT, UR36, 0x1, UPT ;  /* 0x000000012400788c */ /* 0x000fc8000bf06270 */
[----:B------:R-:W-:-:S05]  /*3660*/  MOV R7, UR5 ;  /* 0x0000000500077c02 */ /* 0x000fca0008000f00 */
[----:B------:R-:W-:Y:S01]  /*3670*/  IMAD.WIDE R6, R7, 0x4, R8 ;  /* 0x0000000407067825 */ /* 0x000fe200078e0208 */
[----:B------:R-:W-:Y:S06]  /*3680*/  BRA.U !UP0, `(.L_x_87) ;  /* 0x0000000908887547 */ /* 0x000fec000b800000 */
[----:B------:R-:W-:Y:S01]  /*3690*/  USHF.R.S32.HI UR15, URZ, 0x1f, UR12 ;  /* 0x0000001fff0f7899 */ /* 0x000fe2000801140c */
[----:B------:R-:W-:-:S11]  /*36a0*/  UMOV UR5, URZ ;  /* 0x000000ff00057c82 */ /* 0x000fd60008000000 */
.L_x_94:
[----:B------:R-:W0:Y:S01]  /*36b0*/  LDCU UR36, c[0x0][0x388] ;  /* 0x00007100ff2477ac */ /* 0x000e220008000800 */
[----:B------:R-:W-:Y:S02]  /*36c0*/  HFMA2 R21, -RZ, RZ, 0, 0 ;  /* 0x00000000ff157431 */ /* 0x000fe400000001ff */
[----:B----4-:R-:W-:Y:S01]  /*36d0*/  IMAD.MOV.U32 R5, RZ, RZ, RZ ;  /* 0x000000ffff057224 */ /* 0x010fe200078e00ff */
[----:B------:R-:W-:Y:S02]  /*36e0*/  UISETP.GE.U32.AND UP0, UPT, UR23, 0xf, UPT ;  /* 0x0000000f1700788c */ /* 0x000fe4000bf06070 */
[----:B0-----:R-:W-:-:S07]  /*36f0*/  UIMAD UR13, UR5, UR36, URZ ;  /* 0x00000024050d72a4 */ /* 0x001fce000f8e02ff */
[----:B------:R-:W-:Y:S05]  /*3700*/  BRA.U !UP0, `(.L_x_88) ;  /* 0x0000000108e47547 */ /* 0x000fea000b800000 */
[----:B------:R-:W-:Y:S02]  /*3710*/  MOV R21, RZ ;  /* 0x000000ff00157202 */ /* 0x000fe40000000f00 */
[----:B------:R-:W-:-:S07]  /*3720*/  MOV R5, RZ ;  /* 0x000000ff00057202 */ /* 0x000fce0000000f00 */
.L_x_89:
[C---:B------:R-:W-:Y:S02]  /*3730*/  VIADD R15, R21.reuse, UR13 ;  /* 0x0000000d150f7c36 */ /* 0x040fe40008000000 */
[----:B------:R-:W-:-:S04]  /*3740*/  IMAD.WIDE.U32 R18, R21, 0x4, R6 ;  /* 0x0000000415127825 */ /* 0x000fc800078e0006 */
[----:B------:R-:W-:Y:S01]  /*3750*/  IMAD.WIDE.U32 R14, R15, 0x4, R12 ;  /* 0x000000040f0e7825 */ /* 0x000fe200078e000c */
[----:B------:R-:W2:Y:S04]  /*3760*/  LDG.E R22, desc[UR18][R18.64] ;  /* 0x0000001212167981 */ /* 0x000ea8000c1e1900 */
[----:B------:R-:W2:Y:S04]  /*3770*/  LDG.E R24, desc[UR18][R14.64] ;  /* 0x000000120e187981 */ /* 0x000ea8000c1e1900 */
[----:B------:R-:W3:Y:S04]  /*3780*/  LDG.E R25, desc[UR18][R18.64+0x4] ;  /* 0x0000041212197981 */ /* 0x000ee8000c1e1900 */
[----:B------:R-:W3:Y:S04]  /*3790*/  LDG.E R26, desc[UR18][R14.64+0x4] ;  /* 0x000004120e1a7981 */ /* 0x000ee8000c1e1900 */
[----:B------:R-:W4:Y:S04]  /*37a0*/  LDG.E R20, desc[UR18][R18.64+0x8] ;  /* 0x0000081212147981 */ /* 0x000f28000c1e1900 */
[----:B------:R-:W4:Y:S04]  /*37b0*/  LDG.E R23, desc[UR18][R14.64+0x8] ;  /* 0x000008120e177981 */ /* 0x000f28000c1e1900 */
[----:B------:R-:W5:Y:S04]  /*37c0*/  LDG.E R27, desc[UR18][R18.64+0x34] ;  /* 0x00003412121b7981 */ /* 0x000f68000c1e1900 */
[----:B------:R-:W5:Y:S01]  /*37d0*/  LDG.E R28, desc[UR18][R14.64+0x3c] ;  /* 0x00003c120e1c7981 */ /* 0x000f62000c1e1900 */
[----:B--2---:R-:W-:-:S03]  /*37e0*/  FFMA R22, R22, R24, R5 ;  /* 0x0000001816167223 */ /* 0x004fc60000000005 */
[----:B------:R-:W2:Y:S04]  /*37f0*/  LDG.E R24, desc[UR18][R14.64+0xc] ;  /* 0x00000c120e187981 */ /* 0x000ea8000c1e1900 */
[----:B------:R-:W5:Y:S01]  /*3800*/  LDG.E R5, desc[UR18][R18.64+0x14] ;  /* 0x0000141212057981 */ /* 0x000f62000c1e1900 */
[----:B---3--:R-:W-:-:S03]  /*3810*/  FFMA R25, R25, R26, R22 ;  /* 0x0000001a19197223 */ /* 0x008fc60000000016 */
[----:B------:R-:W2:Y:S04]  /*3820*/  LDG.E R22, desc[UR18][R18.64+0xc] ;  /* 0x00000c1212167981 */ /* 0x000ea8000c1e1900 */
[----:B------:R-:W3:Y:S01]  /*3830*/  LDG.E R26, desc[UR18][R14.64+0x10] ;  /* 0x000010120e1a7981 */ /* 0x000ee2000c1e1900 */
[----:B----4-:R-:W-:-:S03]  /*3840*/  FFMA R23, R20, R23, R25 ;  /* 0x0000001714177223 */ /* 0x010fc60000000019 */
[----:B------:R-:W3:Y:S04]  /*3850*/  LDG.E R25, desc[UR18][R18.64+0x10] ;  /* 0x0000101212197981 */ /* 0x000ee8000c1e1900 */
[----:B------:R-:W5:Y:S01]  /*3860*/  LDG.E R20, desc[UR18][R14.64+0x14] ;  /* 0x000014120e147981 */ /* 0x000f62000c1e1900 */
[----:B--2---:R-:W-:-:S03]  /*3870*/  FFMA R22, R22, R24, R23 ;  /* 0x0000001816167223 */ /* 0x004fc60000000017 */
[----:B------:R-:W2:Y:S04]  /*3880*/  LDG.E R23, desc[UR18][R18.64+0x18] ;  /* 0x0000181212177981 */ /* 0x000ea8000c1e1900 */
[----:B------:R-:W2:Y:S01]  /*3890*/  LDG.E R24, desc[UR18][R14.64+0x18] ;  /* 0x000018120e187981 */ /* 0x000ea2000c1e1900 */
[----:B---3--:R-:W-:-:S03]  /*38a0*/  FFMA R22, R25, R26, R22 ;  /* 0x0000001a19167223 */ /* 0x008fc60000000016 */
[----:B------:R-:W3:Y:S04]  /*38b0*/  LDG.E R25, desc[UR18][R18.64+0x1c] ;  /* 0x00001c1212197981 */ /* 0x000ee8000c1e1900 */
[----:B------:R-:W3:Y:S01]  /*38c0*/  LDG.E R26, desc[UR18][R14.64+0x1c] ;  /* 0x00001c120e1a7981 */ /* 0x000ee2000c1e1900 */
[----:B-----5:R-:W-:-:S03]  /*38d0*/  FFMA R22, R5, R20, R22 ;  /* 0x0000001405167223 */ /* 0x020fc60000000016 */
[----:B------:R-:W4:Y:S04]  /*38e0*/  LDG.E R5, desc[UR18][R18.64+0x20] ;  /* 0x0000201212057981 */ /* 0x000f28000c1e1900 */
[----:B------:R-:W4:Y:S01]  /*38f0*/  LDG.E R20, desc[UR18][R14.64+0x20] ;  /* 0x000020120e147981 */ /* 0x000f22000c1e1900 */
[----:B--2---:R-:W-:-:S03]  /*3900*/  FFMA R22, R23, R24, R22 ;  /* 0x0000001817167223 */ /* 0x004fc60000000016 */
[----:B------:R-:W2:Y:S04]  /*3910*/  LDG.E R23, desc[UR18][R18.64+0x24] ;  /* 0x0000241212177981 */ /* 0x000ea8000c1e1900 */
[----:B------:R-:W2:Y:S01]  /*3920*/  LDG.E R24, desc[UR18][R14.64+0x24] ;  /* 0x000024120e187981 */ /* 0x000ea2000c1e1900 */
[----:B---3--:R-:W-:-:S03]  /*3930*/  FFMA R22, R25, R26, R22 ;  /* 0x0000001a19167223 */ /* 0x008fc60000000016 */
[----:B------:R-:W3:Y:S04]  /*3940*/  LDG.E R25, desc[UR18][R18.64+0x28] ;  /* 0x0000281212197981 */ /* 0x000ee8000c1e1900 */
[----:B------:R-:W3:Y:S01]  /*3950*/  LDG.E R26, desc[UR18][R14.64+0x28] ;  /* 0x000028120e1a7981 */ /* 0x000ee2000c1e1900 */
[----:B----4-:R-:W-:-:S03]  /*3960*/  FFMA R22, R5, R20, R22 ;  /* 0x0000001405167223 */ /* 0x010fc60000000016 */
[----:B------:R-:W4:Y:S04]  /*3970*/  LDG.E R20, desc[UR18][R18.64+0x2c] ;  /* 0x00002c1212147981 */ /* 0x000f28000c1e1900 */
[----:B------:R-:W4:Y:S01]  /*3980*/  LDG.E R5, desc[UR18][R14.64+0x2c] ;  /* 0x00002c120e057981 */ /* 0x000f22000c1e1900 */
[----:B--2---:R-:W-:-:S03]  /*3990*/  FFMA R22, R23, R24, R22 ;  /* 0x0000001817167223 */ /* 0x004fc60000000016 */
[----:B------:R-:W2:Y:S04]  /*39a0*/  LDG.E R23, desc[UR18][R14.64+0x30] ;  /* 0x000030120e177981 */ /* 0x000ea8000c1e1900 */
[----:B------:R-:W5:Y:S01]  /*39b0*/  LDG.E R24, desc[UR18][R14.64+0x34] ;  /* 0x000034120e187981 */ /* 0x000f62000c1e1900 */
[----:B---3--:R-:W-:-:S03]  /*39c0*/  FFMA R25, R25, R26, R22 ;  /* 0x0000001a19197223 */ /* 0x008fc60000000016 */
[----:B------:R-:W2:Y:S04]  /*39d0*/  LDG.E R22, desc[UR18][R18.64+0x30] ;  /* 0x0000301212167981 */ /* 0x000ea8000c1e1900 */
[----:B------:R-:W3:Y:S01]  /*39e0*/  LDG.E R26, desc[UR18][R18.64+0x3c] ;  /* 0x00003c12121a7981 */ /* 0x000ee2000c1e1900 */
[----:B----4-:R-:W-:-:S03]  /*39f0*/  FFMA R25, R20, R5, R25 ;  /* 0x0000000514197223 */ /* 0x010fc60000000019 */
[----:B------:R-:W4:Y:S04]  /*3a00*/  LDG.E R5, desc[UR18][R18.64+0x38] ;  /* 0x0000381212057981 */ /* 0x000f28000c1e1900 */
[----:B------:R-:W4:Y:S01]  /*3a10*/  LDG.E R20, desc[UR18][R14.64+0x38] ;  /* 0x000038120e147981 */ /* 0x000f22000c1e1900 */
[----:B------:R-:W-:-:S04]  /*3a20*/  IADD3 R21, PT, PT, R21, 0x10, RZ ;  /* 0x0000001015157810 */ /* 0x000fc80007ffe0ff */
[----:B------:R-:W-:Y:S01]  /*3a30*/  ISETP.NE.AND P0, PT, R21, UR26, PT ;  /* 0x0000001a15007c0c */ /* 0x000fe2000bf05270 */
[----:B--2---:R-:W-:-:S04]  /*3a40*/  FFMA R22, R22, R23, R25 ;  /* 0x0000001716167223 */ /* 0x004fc80000000019 */
[----:B-----5:R-:W-:-:S04]  /*3a50*/  FFMA R22, R27, R24, R22 ;  /* 0x000000181b167223 */ /* 0x020fc80000000016 */
[----:B----4-:R-:W-:-:S04]  /*3a60*/  FFMA R5, R5, R20, R22 ;  /* 0x0000001405057223 */ /* 0x010fc80000000016 */
[----:B---3--:R-:W-:Y:S01]  /*3a70*/  FFMA R5, R26, R28, R5 ;  /* 0x0000001c1a057223 */ /* 0x008fe20000000005 */
[----:B------:R-:W-:Y:S06]  /*3a80*/  @P0 BRA `(.L_x_89) ;  /* 0xfffffffc00280947 */ /* 0x000fec000383ffff */
[----:B------:R-:W-:-:S07]  /*3a90*/  MOV R21, UR26 ;  /* 0x0000001a00157c02 */ /* 0x000fce0008000f00 */
.L_x_88:
[----:B------:R-:W-:-:S09]  /*3aa0*/  UISETP.NE.AND UP0, UPT, UR24, URZ, UPT ;  /* 0x000000ff1800728c */ /* 0x000fd2000bf05270 */
[----:B------:R-:W-:Y:S05]  /*3ab0*/  BRA.U !UP0, `(.L_x_90) ;  /* 0x0000000508487547 */ /* 0x000fea000b800000 */
[----:B------:R-:W-:Y:S02]  /*3ac0*/  UIADD3 UR14, UPT, UPT, UR24, -0x1, URZ ;  /* 0xffffffff180e7890 */ /* 0x000fe4000fffe0ff */
[----:B------:R-:W-:Y:S02]  /*3ad0*/  UISETP.NE.AND UP1, UPT, UR25, URZ, UPT ;  /* 0x000000ff1900728c */ /* 0x000fe4000bf25270 */
[----:B------:R-:W-:-:S09]  /*3ae0*/  UISETP.GE.U32.AND UP0, UPT, UR14, 0x7, UPT ;  /* 0x000000070e00788c */ /* 0x000fd2000bf06070 */
[----:B------:R-:W-:Y:S05]  /*3af0*/  BRA.U !UP0, `(.L_x_91) ;  /* 0x0000000108807547 */ /* 0x000fea000b800000 */
[C---:B------:R-:W-:Y:S02]  /*3b00*/  VIADD R23, R21.reuse, UR13 ;  /* 0x0000000d15177c36 */ /* 0x040fe40008000000 */
[----:B------:R-:W-:-:S04]  /*3b10*/  IMAD.WIDE.U32 R14, R21, 0x4, R6 ;  /* 0x00000004150e7825 */ /* 0x000fc800078e0006 */
[----:B------:R-:W-:Y:S01]  /*3b20*/  IMAD.WIDE.U32 R22, R23, 0x4, R12 ;  /* 0x0000000417167825 */ /* 0x000fe200078e000c */
[----:B------:R-:W2:Y:S01]  /*3b30*/  LDG.E R20, desc[UR18][R14.64] ;  /* 0x000000120e147981 */ /* 0x000ea2000c1e1900 */
[----:B------:R-:W-:-:S03]  /*3b40*/  IADD3 R19, P0, PT, R21, UR13, RZ ;  /* 0x0000000d15137c10 */ /* 0x000fc6000ff1e0ff */
[----:B------:R-:W3:Y:S04]  /*3b50*/  LDG.E R25, desc[UR18][R14.64+0x4] ;  /* 0x000004120e197981 */ /* 0x000ee8000c1e1900 */
[----:B------:R-:W2:Y:S01]  /*3b60*/  LDG.E R22, desc[UR18][R22.64] ;  /* 0x0000001216167981 */ /* 0x000ea2000c1e1900 */
[----:B------:R-:W-:Y:S02]  /*3b70*/  IADD3.X R24, PT, PT, RZ, RZ, RZ, P0, !PT ;  /* 0x000000ffff187210 */ /* 0x000fe400007fe4ff */
[C---:B------:R-:W-:Y:S01]  /*3b80*/  LEA R18, P0, R19.reuse, R12, 0x2 ;  /* 0x0000000c13127211 */ /* 0x040fe200078010ff */
[----:B------:R-:W4:Y:S03]  /*3b90*/  LDG.E R27, desc[UR18][R14.64+0x8] ;  /* 0x000008120e1b7981 */ /* 0x000f26000c1e1900 */
[----:B------:R-:W-:-:S05]  /*3ba0*/  LEA.HI.X R19, R19, R13, R24, 0x2, P0 ;  /* 0x0000000d13137211 */ /* 0x000fca00000f1418 */
[----:B------:R-:W3:Y:S04]  /*3bb0*/  LDG.E R26, desc[UR18][R18.64+0x4] ;  /* 0x00000412121a7981 */ /* 0x000ee8000c1e1900 */
[----:B------:R-:W4:Y:S04]  /*3bc0*/  LDG.E R28, desc[UR18][R18.64+0x8] ;  /* 0x00000812121c7981 */ /* 0x000f28000c1e1900 */
[----:B------:R-:W5:Y:S01]  /*3bd0*/  LDG.E R23, desc[UR18][R18.64+0x10] ;  /* 0x0000101212177981 */ /* 0x000f62000c1e1900 */
[----:B--2---:R-:W-:-:S03]  /*3be0*/  FFMA R24, R20, R22, R5 ;  /* 0x0000001614187223 */ /* 0x004fc60000000005 */
[----:B------:R-:W2:Y:S04]  /*3bf0*/  LDG.E R20, desc[UR18][R14.64+0xc] ;  /* 0x00000c120e147981 */ /* 0x000ea8000c1e1900 */
[----:B------:R-:W2:Y:S04]  /*3c00*/  LDG.E R5, desc[UR18][R18.64+0xc] ;  /* 0x00000c1212057981 */ /* 0x000ea8000c1e1900 */
[----:B------:R-:W5:Y:S01]  /*3c10*/  LDG.E R22, desc[UR18][R14.64+0x10] ;  /* 0x000010120e167981 */ /* 0x000f62000c1e1900 */
[----:B---3--:R-:W-:-:S03]  /*3c20*/  FFMA R24, R25, R26, R24 ;  /* 0x0000001a19187223 */ /* 0x008fc60000000018 */
[----:B------:R-:W3:Y:S01]  /*3c30*/  LDG.E R25, desc[UR18][R14.64+0x14] ;  /* 0x000014120e197981 */ /* 0x000ee2000c1e1900 */
[----:B----4-:R-:W-:-:S03]  /*3c40*/  FFMA R27, R27, R28, R24 ;  /* 0x0000001c1b1b7223 */ /* 0x010fc60000000018 */
[----:B------:R-:W4:Y:S04]  /*3c50*/  LDG.E R24, desc[UR18][R18.64+0x18] ;  /* 0x0000181212187981 */ /* 0x000f28000c1e1900 */
[----:B------:R-:W4:Y:S04]  /*3c60*/  LDG.E R26, desc[UR18][R14.64+0x1c] ;  /* 0x00001c120e1a7981 */ /* 0x000f28000c1e1900 */
[----:B------:R-:W4:Y:S01]  /*3c70*/  LDG.E R28, desc[UR18][R18.64+0x1c] ;  /* 0x00001c12121c7981 */ /* 0x000f22000c1e1900 */
[----:B--2---:R-:W-:-:S03]  /*3c80*/  FFMA R27, R20, R5, R27 ;  /* 0x00000005141b7223 */ /* 0x004fc6000000001b */
[----:B------:R-:W3:Y:S04]  /*3c90*/  LDG.E R20, desc[UR18][R18.64+0x14] ;  /* 0x0000141212147981 */ /* 0x000ee8000c1e1900 */
[----:B------:R-:W4:Y:S01]  /*3ca0*/  LDG.E R5, desc[UR18][R14.64+0x18] ;  /* 0x000018120e057981 */ /* 0x000f22000c1e1900 */
[----:B-----5:R-:W-:Y:S01]  /*3cb0*/  FFMA R22, R22, R23, R27 ;  /* 0x0000001716167223 */ /* 0x020fe2000000001b */
[----:B------:R-:W-:-:S03]  /*3cc0*/  IADD3 R21, PT, PT, R21, 0x8, RZ ;  /* 0x0000000815157810 */ /* 0x000fc60007ffe0ff */
[----:B---3--:R-:W-:-:S04]  /*3cd0*/  FFMA R20, R25, R20, R22 ;  /* 0x0000001419147223 */ /* 0x008fc80000000016 */
[----:B----4-:R-:W-:-:S04]  /*3ce0*/  FFMA R5, R5, R24, R20 ;  /* 0x0000001805057223 */ /* 0x010fc80000000014 */
[----:B------:R-:W-:-:S07]  /*3cf0*/  FFMA R5, R26, R28, R5 ;  /* 0x0000001c1a057223 */ /* 0x000fce0000000005 */
.L_x_91:
[----:B------:R-:W-:Y:S05]  /*3d00*/  BRA.U !UP1, `(.L_x_90) ;  /* 0x0000000109b47547 */ /* 0x000fea000b800000 */
[----:B------:R-:W-:Y:S02]  /*3d10*/  UIADD3 UR14, UPT, UPT, UR25, -0x1, URZ ;  /* 0xffffffff190e7890 */ /* 0x000fe4000fffe0ff */
[----:B------:R-:W-:Y:S02]  /*3d20*/  UISETP.NE.AND UP1, UPT, UR10, URZ, UPT ;  /* 0x000000ff0a00728c */ /* 0x000fe4000bf25270 */
[----:B------:R-:W-:-:S09]  /*3d30*/  UISETP.GE.U32.AND UP0, UPT, UR14, 0x3, UPT ;  /* 0x000000030e00788c */ /* 0x000fd2000bf06070 */
[----:B------:R-:W-:Y:S05]  /*3d40*/  BRA.U !UP0, `(.L_x_92) ;  /* 0x0000000108507547 */ /* 0x000fea000b800000 */
[C---:B------:R-:W-:Y:S01]  /*3d50*/  IADD3 R15, P0, PT, R21.reuse, UR13, RZ ;  /* 0x0000000d150f7c10 */ /* 0x040fe2000ff1e0ff */
[C---:B------:R-:W-:Y:S02]  /*3d60*/  VIADD R23, R21.reuse, UR13 ;  /* 0x0000000d15177c36 */ /* 0x040fe40008000000 */
[----:B------:R-:W-:Y:S01]  /*3d70*/  IMAD.WIDE.U32 R18, R21, 0x4, R6 ;  /* 0x0000000415127825 */ /* 0x000fe200078e0006 */
[----:B------:R-:W-:Y:S02]  /*3d80*/  IADD3.X R20, PT, PT, RZ, RZ, RZ, P0, !PT ;  /* 0x000000ffff147210 */ /* 0x000fe400007fe4ff */
[----:B------:R-:W-:Y:S01]  /*3d90*/  LEA R14, P0, R15, R12, 0x2 ;  /* 0x0000000c0f0e7211 */ /* 0x000fe200078010ff */
[----:B------:R-:W-:Y:S01]  /*3da0*/  IMAD.WIDE.U32 R22, R23, 0x4, R12 ;  /* 0x0000000417167825 */ /* 0x000fe200078e000c */
[----:B------:R-:W2:Y:S02]  /*3db0*/  LDG.E R24, desc[UR18][R18.64] ;  /* 0x0000001212187981 */ /* 0x000ea4000c1e1900 */
[----:B------:R-:W-:-:S02]  /*3dc0*/  LEA.HI.X R15, R15, R13, R20, 0x2, P0 ;  /* 0x0000000d0f0f7211 */ /* 0x000fc400000f1414 */
[----:B------:R-:W3:Y:S04]  /*3dd0*/  LDG.E R25, desc[UR18][R18.64+0x4] ;  /* 0x0000041212197981 */ /* 0x000ee8000c1e1900 */
[----:B------:R-:W2:Y:S04]  /*3de0*/  LDG.E R22, desc[UR18][R22.64] ;  /* 0x0000001216167981 */ /* 0x000ea8000c1e1900 */
[----:B------:R-:W3:Y:S04]  /*3df0*/  LDG.E R26, desc[UR18][R14.64+0x4] ;  /* 0x000004120e1a7981 */ /* 0x000ee8000c1e1900 */
[----:B------:R-:W4:Y:S04]  /*3e00*/  LDG.E R20, desc[UR18][R18.64+0x8] ;  /* 0x0000081212147981 */ /* 0x000f28000c1e1900 */
[----:B------:R-:W4:Y:S04]  /*3e10*/  LDG.E R27, desc[UR18][R14.64+0x8] ;  /* 0x000008120e1b7981 */ /* 0x000f28000c1e1900 */
[----:B------:R-:W5:Y:S04]  /*3e20*/  LDG.E R29, desc[UR18][R18.64+0xc] ;  /* 0x00000c12121d7981 */ /* 0x000f68000c1e1900 */
[----:B------:R-:W5:Y:S01]  /*3e30*/  LDG.E R28, desc[UR18][R14.64+0xc] ;  /* 0x00000c120e1c7981 */ /* 0x000f62000c1e1900 */
[----:B------:R-:W-:Y:S01]  /*3e40*/  IADD3 R21, PT, PT, R21, 0x4, RZ ;  /* 0x0000000415157810 */ /* 0x000fe20007ffe0ff */
[----:B--2---:R-:W-:-:S04]  /*3e50*/  FFMA R24, R24, R22, R5 ;  /* 0x0000001618187223 */ /* 0x004fc80000000005 */
[----:B---3--:R-:W-:-:S04]  /*3e60*/  FFMA R25, R25, R26, R24 ;  /* 0x0000001a19197223 */ /* 0x008fc80000000018 */
[----:B----4-:R-:W-:-:S04]  /*3e70*/  FFMA R20, R20, R27, R25 ;  /* 0x0000001b14147223 */ /* 0x010fc80000000019 */
[----:B-----5:R-:W-:-:S07]  /*3e80*/  FFMA R5, R29, R28, R20 ;  /* 0x0000001c1d057223 */ /* 0x020fce0000000014 */
.L_x_92:
[----:B------:R-:W-:Y:S05]  /*3e90*/  BRA.U !UP1, `(.L_x_90) ;  /* 0x0000000109507547 */ /* 0x000fea000b800000 */
[C---:B------:R-:W-:Y:S02]  /*3ea0*/  VIADD R19, R21.reuse, UR13 ;  /* 0x0000000d15137c36 */ /* 0x040fe40008000000 */
[----:B------:R-:W-:-:S04]  /*3eb0*/  IMAD.WIDE.U32 R14, R21, 0x4, R6 ;  /* 0x00000004150e7825 */ /* 0x000fc800078e0006 */
[----:B------:R-:W-:Y:S01]  /*3ec0*/  IMAD.WIDE.U32 R18, R19, 0x4, R12 ;  /* 0x0000000413127825 */ /* 0x000fe200078e000c */
[----:B------:R-:W2:Y:S05]  /*3ed0*/  LDG.E R20, desc[UR18][R14.64] ;  /* 0x000000120e147981 */ /* 0x000eaa000c1e1900 */
[----:B------:R-:W2:Y:S01]  /*3ee0*/  LDG.E R18, desc[UR18][R18.64] ;  /* 0x0000001212127981 */ /* 0x000ea2000c1e1900 */
[----:B------:R-:W-:Y:S01]  /*3ef0*/  UISETP.NE.AND UP0, UPT, UR10, 0x1, UPT ;  /* 0x000000010a00788c */ /* 0x000fe2000bf05270 */
[----:B--2---:R-:W-:-:S08]  /*3f00*/  FFMA R5, R20, R18, R5 ;  /* 0x0000001214057223 */ /* 0x004fd00000000005 */
[----:B------:R-:W-:Y:S05]  /*3f10*/  BRA.U !UP0, `(.L_x_90) ;  /* 0x0000000108307547 */ /* 0x000fea000b800000 */
[----:B------:R-:W-:Y:S01]  /*3f20*/  UISETP.NE.AND UP0, UPT, UR10, 0x2, UPT ;  /* 0x000000020a00788c */ /* 0x000fe2000bf05270 */
[----:B------:R-:W-:Y:S01]  /*3f30*/  IADD3 R21, P0, PT, R21, UR13, RZ ;  /* 0x0000000d15157c10 */ /* 0x000fe2000ff1e0ff */
[----:B------:R-:W2:Y:S03]  /*3f40*/  LDG.E R20, desc[UR18][R14.64+0x4] ;  /* 0x000004120e147981 */ /* 0x000ea6000c1e1900 */
[----:B------:R-:W-:Y:S02]  /*3f50*/  IADD3.X R19, PT, PT, RZ, RZ, RZ, P0, !PT ;  /* 0x000000ffff137210 */ /* 0x000fe400007fe4ff */
[----:B------:R-:W-:Y:S02]  /*3f60*/  PLOP3.LUT P1, PT, PT, PT, UP0, 0x80, 0x8 ;  /* 0x000000000008781c */ /* 0x000fe40003f2f008 */
[----:B------:R-:W-:-:S04]  /*3f70*/  LEA R18, P0, R21, R12, 0x2 ;  /* 0x0000000c15127211 */ /* 0x000fc800078010ff */
[----:B------:R-:W-:-:S05]  /*3f80*/  LEA.HI.X R19, R21, R13, R19, 0x2, P0 ;  /* 0x0000000d15137211 */ /* 0x000fca00000f1413 */
[----:B------:R-:W2:Y:S04]  /*3f90*/  LDG.E R21, desc[UR18][R18.64+0x4] ;  /* 0x0000041212157981 */ /* 0x000ea8000c1e1900 */
[----:B------:R-:W3:Y:S04]  /*3fa0*/  @P1 LDG.E R22, desc[UR18][R14.64+0x8] ;  /* 0x000008120e161981 */ /* 0x000ee8000c1e1900 */
[----:B------:R-:W3:Y:S01]  /*3fb0*/  @P1 LDG.E R23, desc[UR18][R18.64+0x8] ;  /* 0x0000081212171981 */ /* 0x000ee2000c1e1900 */
[----:B--2---:R-:W-:-:S04]  /*3fc0*/  FFMA R5, R20, R21, R5 ;  /* 0x0000001514057223 */ /* 0x004fc80000000005 */
[----:B---3--:R-:W-:-:S07]  /*3fd0*/  @P1 FFMA R5, R22, R23, R5 ;  /* 0x0000001716051223 */ /* 0x008fce0000000005 */
.L_x_90:
[----:B------:R-:W0:Y:S02]  /*3fe0*/  LDCU UR17, c[0x0][0x38c] ;  /* 0x00007180ff1177ac */ /* 0x000e240008000800 */
[----:B0-----:R-:W-:Y:S02]  /*3ff0*/  UIMAD UR13, UR5, UR17, URZ ;  /* 0x00000011050d72a4 */ /* 0x001fe4000f8e02ff */
[----:B------:R-:W-:Y:S02]  /*4000*/  UIADD3 UR5, UPT, UPT, UR5, 0x1, URZ ;  /* 0x0000000105057890 */ /* 0x000fe4000fffe0ff */
[----:B------:R-:W-:-:S04]  /*4010*/  UIADD3 UR13, UP0, UPT, UR13, UR12, URZ ;  /* 0x0000000c0d0d7290 */ /* 0x000fc8000ff1e0ff */
[----:B------:R-:W-:Y:S02]  /*4020*/  UIADD3.X UR14, UPT, UPT, URZ, UR15, URZ, UP0, !UPT ;  /* 0x0000000fff0e7290 */ /* 0x000fe400087fe4ff */
[----:B------:R-:W-:Y:S01]  /*4030*/  MOV R15, UR13 ;  /* 0x0000000d000f7c02 */ /* 0x000fe20008000f00 */
[----:B------:R-:W-:-:S03]  /*4040*/  UISETP.NE.AND UP0, UPT, UR5, UR17, UPT ;  /* 0x000000110500728c */ /* 0x000fc6000bf05270 */
[----:B------:R-:W-:Y:S01]  /*4050*/  IMAD.U32 R18, RZ, RZ, UR14 ;  /* 0x0000000eff127e24 */ /* 0x000fe2000f8e00ff */
[----:B------:R-:W-:-:S04]  /*4060*/  LEA R14, P0, R15, R16, 0x2 ;  /* 0x000000100f0e7211 */ /* 0x000fc800078010ff */
[----:B------:R-:W-:-:S05]  /*4070*/  LEA.HI.X R15, R15, R17, R18, 0x2, P0 ;  /* 0x000000110f0f7211 */ /* 0x000fca00000f1412 */
[----:B------:R4:W-:Y:S01]  /*4080*/  STG.E desc[UR18][R14.64+-0x4], R5 ;  /* 0xfffffc050e007986 */ /* 0x0009e2000c101912 */
[----:B------:R-:W-:Y:S05]  /*4090*/  BRA.U !UP0, `(.L_x_93) ;  /* 0x0000000908547547 */ /* 0x000fea000b800000 */
[----:B------:R-:W-:Y:S05]  /*40a0*/  BRA `(.L_x_94) ;  /* 0xfffffff400807947 */ /* 0x000fea000383ffff */
.L_x_87:
[----:B------:R-:W0:Y:S01]  /*40b0*/  LDCU UR17, c[0x0][0x38c] ;  /* 0x00007180ff1177ac */ /* 0x000e220008000800 */
[----:B------:R-:W-:Y:S01]  /*40c0*/  MOV R5, RZ ;  /* 0x000000ff00057202 */ /* 0x000fe20000000f00 */
[----:B0-----:R-:W-:-:S09]  /*40d0*/  UISETP.GE.U32.AND UP0, UPT, UR17, 0x8, UPT ;  /* 0x000000081100788c */ /* 0x001fd2000bf06070 */
[----:B------:R-:W-:Y:S05]  /*40e0*/  BRA.U !UP0, `(.L_x_95) ;  /* 0x0000000508587547 */ /* 0x000fea000b800000 */
[----:B------:R-:W0:Y:S01]  /*40f0*/  LDCU UR30, c[0x0][0x38c] ;  /* 0x00007180ff1e77ac */ /* 0x000e220008000800 */
[----:B------:R-:W-:Y:S02]  /*4100*/  UIMAD UR27, UR17, 0x7, URZ ;  /* 0x00000007111b78a4 */ /* 0x000fe4000f8e02ff */
[----:B------:R-:W-:Y:S02]  /*4110*/  USHF.L.U32 UR28, UR17, 0x1, URZ ;  /* 0x00000001111c7899 */ /* 0x000fe400080006ff */
[----:B------:R-:W-:Y:S02]  /*4120*/  UIMAD UR29, UR17, 0x3, URZ ;  /* 0x00000003111d78a4 */ /* 0x000fe4000f8e02ff */
[----:B------:R-:W-:Y:S01]  /*4130*/  USHF.R.S32.HI UR37, URZ, 0x1f, UR12 ;  /* 0x0000001fff257899 */ /* 0x000fe2000801140c */
[----:B------:R-:W-:Y:S01]  /*4140*/  UMOV UR5, URZ ;  /* 0x000000ff00057c82 */ /* 0x000fe20008000000 */
[----:B------:R-:W-:Y:S01]  /*4150*/  UMOV UR13, UR8 ;  /* 0x00000008000d7c82 */ /* 0x000fe20008000000 */
[----:B------:R-:W-:Y:S01]  /*4160*/  UMOV UR14, UR7 ;  /* 0x00000007000e7c82 */ /* 0x000fe20008000000 */
[----:B------:R-:W-:Y:S01]  /*4170*/  UMOV UR15, UR6 ;  /* 0x00000006000f7c82 */ /* 0x000fe20008000000 */
[----:B------:R-:W-:-:S07]  /*4180*/  UMOV UR16, UR11 ;  /* 0x0000000b00107c82 */ /* 0x000fce0008000000 */
.L_x_96:
[----:B------:R-:W-:Y:S02]  /*4190*/  UIADD3 UR31, UP0, UPT, UR5, UR12, URZ ;  /* 0x0000000c051f7290 */ /* 0x000fe4000ff1e0ff */
[----:B0-----:R-:W-:Y:S02]  /*41a0*/  UIADD3 UR35, UP1, UPT, UR30, UR12, URZ ;  /* 0x0000000c1e237290 */ /* 0x001fe4000ff3e0ff */
[----:B------:R-:W-:Y:S02]  /*41b0*/  ULEA.HI.X.SX32 UR32, UR5, UR37, 0x1, UP0 ;  /* 0x0000002505207291 */ /* 0x000fe400080f0eff */
[----:B--2---:R-:W-:Y:S01]  /*41c0*/  MOV R15, UR31 ;  /* 0x0000001f000f7c02 */ /* 0x004fe20008000f00 */
[----:B------:R-:W-:Y:S01]  /*41d0*/  UIADD3 UR33, UP2, UPT, UR28, UR12, URZ ;  /* 0x0000000c1c217290 */ /* 0x000fe2000ff5e0ff */
[----:B------:R-:W-:Y:S01]  /*41e0*/  IMAD.U32 R5, RZ, RZ, UR31 ;  /* 0x0000001fff057e24 */ /* 0x000fe2000f8e00ff */
[----:B------:R-:W-:Y:S01]  /*41f0*/  UIADD3 UR34, UP0, UPT, UR29, UR12, URZ ;  /* 0x0000000c1d227290 */ /* 0x000fe2000ff1e0ff */
[-C--:B------:R-:W-:Y:S01]  /*4200*/  LEA R14, P0, R15, R16.reuse, 0x2 ;  /* 0x000000100f0e7211 */ /* 0x080fe200078010ff */
[----:B------:R-:W-:Y:S01]  /*4210*/  ULEA.HI.X.SX32 UR31, UR28, UR37, 0x1, UP2 ;  /* 0x000000251c1f7291 */ /* 0x000fe200090f0eff */
[----:B------:R-:W-:Y:S01]  /*4220*/  MOV R15, UR32 ;  /* 0x00000020000f7c02 */ /* 0x000fe20008000f00 */
[----:B------:R-:W-:Y:S01]  /*4230*/  ULEA.HI.X.SX32 UR32, UR30, UR37, 0x1, UP1 ;  /* 0x000000251e207291 */ /* 0x000fe200088f0eff */
[----:B------:R-:W-:Y:S01]  /*4240*/  MOV R25, UR33 ;  /* 0x0000002100197c02 */ /* 0x000fe20008000f00 */
[----:B------:R-:W-:Y:S01]  /*4250*/  UIADD3 UR16, UPT, UPT, UR16, 0x8, URZ ;  /* 0x0000000810107890 */ /* 0x000fe2000fffe0ff */
[----:B------:R-:W-:Y:S01]  /*4260*/  MOV R19, UR33 ;  /* 0x0000002100137c02 */ /* 0x000fe20008000f00 */
[----:B------:R-:W-:Y:S01]  /*4270*/  ULEA UR5, UR17, UR5, 0x3 ;  /* 0x0000000511057291 */ /* 0x000fe2000f8e18ff */
[-C--:B------:R-:W-:Y:S01]  /*4280*/  LEA R24, P1, R25, R16.reuse, 0x2 ;  /* 0x0000001019187211 */ /* 0x080fe200078210ff */
[----:B------:R-:W-:Y:S01]  /*4290*/  IMAD.U32 R18, RZ, RZ, UR32 ;  /* 0x00000020ff127e24 */ /* 0x000fe2000f8e00ff */
[----:B------:R-:W-:Y:S01]  /*42a0*/  UIADD3 UR32, UP1, UPT, UR15, UR12, URZ ;  /* 0x0000000c0f207290 */ /* 0x000fe2000ff3e0ff */
[----:B------:R-:W-:Y:S01]  /*42b0*/  MOV R20, UR31 ;  /* 0x0000001f00147c02 */ /* 0x000fe20008000f00 */
[----:B------:R-:W-:Y:S01]  /*42c0*/  UIADD3 UR31, UP2, UPT, UR14, UR12, URZ ;  /* 0x0000000c0e1f7290 */ /* 0x000fe2000ff5e0ff */
[----:B------:R-:W-:Y:S01]  /*42d0*/  MOV R23, UR35 ;  /* 0x0000002300177c02 */ /* 0x000fe20008000f00 */
[----:B------:R-:W-:Y:S01]  /*42e0*/  ULEA.HI.X.SX32 UR33, UR15, UR37, 0x1, UP1 ;  /* 0x000000250f217291 */ /* 0x000fe200088f0eff */
[-C--:B------:R-:W-:Y:S01]  /*42f0*/  LEA.HI.X R15, R5, R17.reuse, R15, 0x2, P0 ;  /* 0x00000011050f7211 */ /* 0x080fe200000f140f */
[----:B------:R-:W-:Y:S01]  /*4300*/  IMAD.U32 R5, RZ, RZ, UR35 ;  /* 0x00000023ff057e24 */ /* 0x000fe2000f8e00ff */
[-C--:B------:R-:W-:Y:S01]  /*4310*/  LEA.HI.X R25, R19, R17.reuse, R20, 0x2, P1 ;  /* 0x0000001113197211 */ /* 0x080fe200008f1414 */
[----:B------:R-:W-:Y:S01]  /*4320*/  ULEA.HI.X.SX32 UR35, UR29, UR37, 0x1, UP0 ;  /* 0x000000251d237291 */ /* 0x000fe200080f0eff */
[-C--:B------:R-:W-:Y:S01]  /*4330*/  LEA R22, P0, R23, R16.reuse, 0x2 ;  /* 0x0000001017167211 */ /* 0x080fe200078010ff */
[----:B------:R-:W-:Y:S01]  /*4340*/  IMAD.U32 R19, RZ, RZ, UR32 ;  /* 0x00000020ff137e24 */ /* 0x000fe2000f8e00ff */
[----:B------:R-:W-:Y:S01]  /*4350*/  MOV R21, UR34 ;  /* 0x0000002200157c02 */ /* 0x000fe20008000f00 */
[----:B------:R0:W-:Y:S01]  /*4360*/  STG.E desc[UR18][R14.64+-0x4], RZ ;  /* 0xfffffcff0e007986 */ /* 0x0001e2000c101912 */
[-C--:B------:R-:W-:Y:S01]  /*4370*/  LEA.HI.X R23, R5, R17.reuse, R18, 0x2, P0 ;  /* 0x0000001105177211 */ /* 0x080fe200000f1412 */
[----:B------:R-:W-:Y:S01]  /*4380*/  ULEA UR30, UR17, UR30, 0x3 ;  /* 0x0000001e111e7291 */ /* 0x000fe2000f8e18ff */
[-C--:B------:R-:W-:Y:S01]  /*4390*/  LEA R18, P1, R19, R16.reuse, 0x2 ;  /* 0x0000001013127211 */ /* 0x080fe200078210ff */
[----:B------:R-:W-:Y:S01]  /*43a0*/  IMAD.U32 R19, RZ, RZ, UR35 ;  /* 0x00000023ff137e24 */ /* 0x000fe2000f8e00ff */
[----:B------:R-:W-:Y:S01]  /*43b0*/  MOV R5, UR34 ;  /* 0x0000002200057c02 */ /* 0x000fe20008000f00 */
[----:B------:R1:W-:Y:S01]  /*43c0*/  STG.E desc[UR18][R22.64+-0x4], RZ ;  /* 0xfffffcff16007986 */ /* 0x0003e2000c101912 */
[-C--:B------:R-:W-:Y:S01]  /*43d0*/  LEA R20, P0, R21, R16.reuse, 0x2 ;  /* 0x0000001015147211 */ /* 0x080fe200078010ff */
[----:B------:R-:W-:Y:S01]  /*43e0*/  ULEA UR28, UR17, UR28, 0x3 ;  /* 0x0000001c111c7291 */ /* 0x000fe2000f8e18ff */
[----:B------:R-:W-:Y:S01]  /*43f0*/  MOV R27, UR32 ;  /* 0x00000020001b7c02 */ /* 0x000fe20008000f00 */
[----:B------:R-:W-:Y:S01]  /*4400*/  ULEA.HI.X.SX32 UR32, UR14, UR37, 0x1, UP2 ;  /* 0x000000250e207291 */ /* 0x000fe200090f0eff */
[----:B------:R-:W-:Y:S01]  /*4410*/  MOV R26, UR33 ;  /* 0x00000021001a7c02 */ /* 0x000fe20008000f00 */
[----:B------:R-:W-:Y:S01]  /*4420*/  UIADD3 UR33, UP0, UPT, UR13, UR12, URZ ;  /* 0x0000000c0d217290 */ /* 0x000fe2000ff1e0ff */
[----:B0-----:R-:W-:Y:S01]  /*4430*/  MOV R15, UR31 ;  /* 0x0000001f000f7c02 */ /* 0x001fe20008000f00 */
[----:B------:R2:W-:Y:S01]  /*4440*/  STG.E desc[UR18][R24.64+-0x4], RZ ;  /* 0xfffffcff18007986 */ /* 0x0005e2000c101912 */
[-C--:B------:R-:W-:Y:S01]  /*4450*/  LEA.HI.X R21, R5, R17.reuse, R19, 0x2, P0 ;  /* 0x0000001105157211 */ /* 0x080fe200000f1413 */
[----:B------:R-:W-:Y:S01]  /*4460*/  IMAD.U32 R5, RZ, RZ, UR31 ;  /* 0x0000001fff057e24 */ /* 0x000fe2000f8e00ff */
[----:B------:R-:W-:Y:S01]  /*4470*/  UIADD3 UR31, UP1, UPT, UR27, UR12, URZ ;  /* 0x0000000c1b1f7290 */ /* 0x000fe2000ff3e0ff */
[-C--:B------:R-:W-:Y:S01]  /*4480*/  LEA R14, P0, R15, R16.reuse, 0x2 ;  /* 0x000000100f0e7211 */ /* 0x080fe200078010ff */
[----:B------:R-:W-:Y:S01]  /*4490*/  ULEA.HI.X.SX32 UR34, UR13, UR37, 0x1, UP0 ;  /* 0x000000250d227291 */ /* 0x000fe200080f0eff */
[----:B------:R-:W-:Y:S01]  /*44a0*/  MOV R15, UR32 ;  /* 0x00000020000f7c02 */ /* 0x000fe20008000f00 */
[----:B------:R-:W-:Y:S01]  /*44b0*/  ULEA.HI.X.SX32 UR32, UR27, UR37, 0x1, UP1 ;  /* 0x000000251b207291 */ /* 0x000fe200088f0eff */
[----:B------:R-:W-:Y:S01]  /*44c0*/  MOV R29, UR33 ;  /* 0x00000021001d7c02 */ /* 0x000fe20008000f00 */
[----:B------:R-:W-:Y:S01]  /*44d0*/  IMAD.U32 R28, RZ, RZ, UR31 ;  /* 0x0000001fff1c7e24 */ /* 0x000fe2000f8e00ff */
[-C--:B------:R-:W-:Y:S01]  /*44e0*/  LEA.HI.X R19, R27, R17.reuse, R26, 0x2, P1 ;  /* 0x000000111b137211 */ /* 0x080fe200008f141a */
[----:B------:R2:W-:Y:S01]  /*44f0*/  STG.E desc[UR18][R20.64+-0x4], RZ ;  /* 0xfffffcff14007986 */ /* 0x0005e2000c101912 */
[-C--:B------:R-:W-:Y:S01]  /*4500*/  LEA.HI.X R15, R5, R17.reuse, R15, 0x2, P0 ;  /* 0x00000011050f7211 */ /* 0x080fe200000f140f */
[----:B------:R-:W-:Y:S01]  /*4510*/  UISETP.NE.AND UP0, UPT, UR16, URZ, UPT ;  /* 0x000000ff1000728c */ /* 0x000fe2000bf05270 */
[-C--:B------:R-:W-:Y:S01]  /*4520*/  LEA R26, P0, R29, R16.reuse, 0x2 ;  /* 0x000000101d1a7211 */ /* 0x080fe200078010ff */
[----:B------:R-:W-:Y:S01]  /*4530*/  IMAD.U32 R29, RZ, RZ, UR34 ;  /* 0x00000022ff1d7e24 */ /* 0x000fe2000f8e00ff */
[----:B------:R-:W-:Y:S01]  /*4540*/  MOV R27, UR33 ;  /* 0x00000021001b7c02 */ /* 0x000fe20008000f00 */
[----:B------:R2:W-:Y:S01]  /*4550*/  STG.E desc[UR18][R18.64+-0x4], RZ ;  /* 0xfffffcff12007986 */ /* 0x0005e2000c101912 */
[----:B------:R-:W-:Y:S01]  /*4560*/  MOV R5, UR31 ;  /* 0x0000001f00057c02 */ /* 0x000fe20008000f00 */
[----:B------:R-:W-:Y:S01]  /*4570*/  ULEA UR29, UR17, UR29, 0x3 ;  /* 0x0000001d111d7291 */ /* 0x000fe2000f8e18ff */
[----:B------:R-:W-:Y:S01]  /*4580*/  LEA R28, P1, R28, R16, 0x2 ;  /* 0x000000101c1c7211 */ /* 0x000fe200078210ff */
[----:B------:R2:W-:Y:S01]  /*4590*/  STG.E desc[UR18][R14.64+-0x4], RZ ;  /* 0xfffffcff0e007986 */ /* 0x0005e2000c101912 */
[----:B-1----:R-:W-:Y:S01]  /*45a0*/  MOV R22, UR32 ;  /* 0x0000002000167c02 */ /* 0x002fe20008000f00 */
[----:B------:R-:W-:Y:S01]  /*45b0*/  ULEA UR15, UR17, UR15, 0x3 ;  /* 0x0000000f110f7291 */ /* 0x000fe2000f8e18ff */
[-C--:B------:R-:W-:Y:S01]  /*45c0*/  LEA.HI.X R27, R27, R17.reuse, R29, 0x2, P0 ;  /* 0x000000111b1b7211 */ /* 0x080fe200000f141d */
[----:B------:R-:W-:Y:S01]  /*45d0*/  ULEA UR14, UR17, UR14, 0x3 ;  /* 0x0000000e110e7291 */ /* 0x000fe2000f8e18ff */
[----:B------:R-:W-:Y:S01]  /*45e0*/  LEA.HI.X R29, R5, R17, R22, 0x2, P1 ;  /* 0x00000011051d7211 */ /* 0x000fe200008f1416 */
[----:B------:R-:W-:-:S02]  /*45f0*/  ULEA UR13, UR17, UR13, 0x3 ;  /* 0x0000000d110d7291 */ /* 0x000fc4000f8e18ff */
[----:B------:R2:W-:Y:S01]  /*4600*/  STG.E desc[UR18][R26.64+-0x4], RZ ;  /* 0xfffffcff1a007986 */ /* 0x0005e2000c101912 */
[----:B------:R-:W-:-:S03]  /*4610*/  ULEA UR27, UR17, UR27, 0x3 ;  /* 0x0000001b111b7291 */ /* 0x000fc6000f8e18ff */
[----:B------:R2:W-:Y:S01]  /*4620*/  STG.E desc[UR18][R28.64+-0x4], RZ ;  /* 0xfffffcff1c007986 */ /* 0x0005e2000c101912 */
[----:B------:R-:W-:Y:S08]  /*4630*/  BRA.U UP0, `(.L_x_96) ;  /* 0xfffffff900d47547 */ /* 0x000ff0000b83ffff */
[----:B------:R-:W-:-:S07]  /*4640*/  MOV R5, UR22 ;  /* 0x0000001600057c02 */ /* 0x000fce0008000f00 */
.L_x_95:
[----:B------:R-:W-:-:S09]  /*4650*/  UISETP.NE.AND UP0, UPT, UR20, URZ, UPT ;  /* 0x000000ff1400728c */ /* 0x000fd2000bf05270 */
[----:B------:R-:W-:Y:S05]  /*4660*/  BRA.U !UP0, `(.L_x_93) ;  /* 0x0000000108e07547 */ /* 0x000fea000b800000 */
[----:B------:R-:W-:Y:S02]  /*4670*/  UIADD3 UR5, UPT, UPT, UR20, -0x1, URZ ;  /* 0xffffffff14057890 */ /* 0x000fe4000fffe0ff */
[----:B------:R-:W-:Y:S02]  /*4680*/  UISETP.NE.AND UP1, UPT, UR21, URZ, UPT ;  /* 0x000000ff1500728c */ /* 0x000fe4000bf25270 */
[----:B------:R-:W-:-:S09]  /*4690*/  UISETP.GE.U32.AND UP0, UPT, UR5, 0x3, UPT ;  /* 0x000000030500788c */ /* 0x000fd2000bf06070 */
[----:B------:R-:W-:Y:S05]  /*46a0*/  BRA.U !UP0, `(.L_x_97) ;  /* 0x0000000108687547 */ /* 0x000fea000b800000 */
[C---:B--2---:R-:W-:Y:S01]  /*46b0*/  IMAD R14, R5.reuse, UR17, RZ ;  /* 0x00000011050e7c24 */ /* 0x044fe2000f8e02ff */
[----:B------:R-:W-:Y:S01]  /*46c0*/  USHF.R.S32.HI UR5, URZ, 0x1f, UR12 ;  /* 0x0000001fff057899 */ /* 0x000fe2000801140c */
[----:B------:R-:W-:Y:S02]  /*46d0*/  VIADD R5, R5, 0x4 ;  /* 0x0000000405057836 */ /* 0x000fe40000000000 */
[C---:B------:R-:W-:Y:S01]  /*46e0*/  VIADD R18, R14.reuse, UR17 ;  /* 0x000000110e127c36 */ /* 0x040fe20008000000 */
[----:B------:R-:W-:-:S04]  /*46f0*/  IADD3 R15, P0, PT, R14, UR12, RZ ;  /* 0x0000000c0e0f7c10 */ /* 0x000fc8000ff1e0ff */
[----:B------:R-:W-:Y:S02]  /*4700*/  IADD3 R24, PT, PT, R18, UR17, RZ ;  /* 0x0000001112187c10 */ /* 0x000fe4000fffe0ff */
[----:B------:R-:W-:Y:S02]  /*4710*/  LEA.HI.X.SX32 R20, R14, UR5, 0x1, P0 ;  /* 0x000000050e147c11 */ /* 0x000fe400080f0eff */
[C---:B------:R-:W-:Y:S02]  /*4720*/  LEA R14, P0, R15.reuse, R16, 0x2 ;  /* 0x000000100f0e7211 */ /* 0x040fe400078010ff */
[----:B------:R-:W-:Y:S02]  /*4730*/  IADD3 R19, P1, PT, R18, UR12, RZ ;  /* 0x0000000c12137c10 */ /* 0x000fe4000ff3e0ff */
[----:B------:R-:W-:Y:S02]  /*4740*/  IADD3 R22, PT, PT, R24, UR17, RZ ;  /* 0x0000001118167c10 */ /* 0x000fe4000fffe0ff */
[----:B------:R-:W-:-:S02]  /*4750*/  LEA.HI.X R15, R15, R17, R20, 0x2, P0 ;  /* 0x000000110f0f7211 */ /* 0x000fc400000f1414 */
[----:B------:R-:W-:Y:S02]  /*4760*/  LEA.HI.X.SX32 R25, R18, UR5, 0x1, P1 ;  /* 0x0000000512197c11 */ /* 0x000fe400088f0eff */
[C---:B------:R-:W-:Y:S01]  /*4770*/  LEA R18, P0, R19.reuse, R16, 0x2 ;  /* 0x0000001013127211 */ /* 0x040fe200078010ff */
[----:B------:R0:W-:Y:S01]  /*4780*/  STG.E desc[UR18][R14.64+-0x4], RZ ;  /* 0xfffffcff0e007986 */ /* 0x0001e2000c101912 */
[----:B------:R-:W-:Y:S02]  /*4790*/  IADD3 R21, P2, PT, R24, UR12, RZ ;  /* 0x0000000c18157c10 */ /* 0x000fe4000ff5e0ff */
[----:B------:R-:W-:Y:S02]  /*47a0*/  IADD3 R23, P3, PT, R22, UR12, RZ ;  /* 0x0000000c16177c10 */ /* 0x000fe4000ff7e0ff */
[----:B------:R-:W-:Y:S02]  /*47b0*/  LEA.HI.X R19, R19, R17, R25, 0x2, P0 ;  /* 0x0000001113137211 */ /* 0x000fe400000f1419 */
[----:B------:R-:W-:-:S02]  /*47c0*/  LEA.HI.X.SX32 R24, R24, UR5, 0x1, P2 ;  /* 0x0000000518187c11 */ /* 0x000fc400090f0eff */
[-C--:B------:R-:W-:Y:S01]  /*47d0*/  LEA R20, P1, R21, R16.reuse, 0x2 ;  /* 0x0000001015147211 */ /* 0x080fe200078210ff */
[----:B------:R0:W-:Y:S01]  /*47e0*/  STG.E desc[UR18][R18.64+-0x4], RZ ;  /* 0xfffffcff12007986 */ /* 0x0001e2000c101912 */
[----:B------:R-:W-:Y:S02]  /*47f0*/  LEA.HI.X.SX32 R25, R22, UR5, 0x1, P3 ;  /* 0x0000000516197c11 */ /* 0x000fe400098f0eff */
[----:B------:R-:W-:Y:S02]  /*4800*/  LEA R22, P0, R23, R16, 0x2 ;  /* 0x0000001017167211 */ /* 0x000fe400078010ff */
[-C--:B------:R-:W-:Y:S02]  /*4810*/  LEA.HI.X R21, R21, R17.reuse, R24, 0x2, P1 ;  /* 0x0000001115157211 */ /* 0x080fe400008f1418 */
[----:B------:R-:W-:-:S03]  /*4820*/  LEA.HI.X R23, R23, R17, R25, 0x2, P0 ;  /* 0x0000001117177211 */ /* 0x000fc600000f1419 */
[----:B------:R0:W-:Y:S04]  /*4830*/  STG.E desc[UR18][R20.64+-0x4], RZ ;  /* 0xfffffcff14007986 */ /* 0x0001e8000c101912 */
[----:B------:R0:W-:Y:S02]  /*4840*/  STG.E desc[UR18][R22.64+-0x4], RZ ;  /* 0xfffffcff16007986 */ /* 0x0001e4000c101912 */
.L_x_97:
[----:B------:R-:W-:Y:S05]  /*4850*/  BRA.U !UP1, `(.L_x_93) ;  /* 0x0000000109647547 */ /* 0x000fea000b800000 */
[----:B------:R-:W-:Y:S02]  /*4860*/  UISETP.NE.AND UP1, UPT, UR21, 0x1, UPT ;  /* 0x000000011500788c */ /* 0x000fe4000bf25270 */
[----:B------:R-:W-:-:S07]  /*4870*/  ULOP3.LUT UP0, URZ, UR17, 0x1, URZ, 0xc0, !UPT ;  /* 0x0000000111ff7892 */ /* 0x000fce000f80c0ff */
[----:B------:R-:W-:Y:S05]  /*4880*/  BRA.U !UP1, `(.L_x_98) ;  /* 0x0000000109387547 */ /* 0x000fea000b800000 */
[C---:B0-2---:R-:W-:Y:S01]  /*4890*/  IMAD R14, R5.reuse, UR17, RZ ;  /* 0x00000011050e7c24 */ /* 0x045fe2000f8e02ff */
[----:B------:R-:W-:Y:S01]  /*48a0*/  USHF.R.S32.HI UR5, URZ, 0x1f, UR12 ;  /* 0x0000001fff057899 */ /* 0x000fe2000801140c */
[----:B------:R-:W-:-:S03]  /*48b0*/  IADD3 R5, PT, PT, R5, 0x2, RZ ;  /* 0x0000000205057810 */ /* 0x000fc60007ffe0ff */
[C---:B------:R-:W-:Y:S02]  /*48c0*/  IADD3 R18, PT, PT, R14.reuse, UR17, RZ ;  /* 0x000000110e127c10 */ /* 0x040fe4000fffe0ff */
[----:B------:R-:W-:Y:S02]  /*48d0*/  IADD3 R15, P0, PT, R14, UR12, RZ ;  /* 0x0000000c0e0f7c10 */ /* 0x000fe4000ff1e0ff */
[----:B------:R-:W-:Y:S02]  /*48e0*/  IADD3 R21, P1, PT, R18, UR12, RZ ;  /* 0x0000000c12157c10 */ /* 0x000fe4000ff3e0ff */
[----:B------:R-:W-:Y:S02]  /*48f0*/  LEA.HI.X.SX32 R19, R14, UR5, 0x1, P0 ;  /* 0x000000050e137c11 */ /* 0x000fe400080f0eff */
[----:B------:R-:W-:Y:S02]  /*4900*/  LEA R14, P0, R15, R16, 0x2 ;  /* 0x000000100f0e7211 */ /* 0x000fe400078010ff */
[----:B------:R-:W-:-:S02]  /*4910*/  LEA.HI.X.SX32 R20, R18, UR5, 0x1, P1 ;  /* 0x0000000512147c11 */ /* 0x000fc400088f0eff */
[----:B------:R-:W-:Y:S02]  /*4920*/  LEA R18, P1, R21, R16, 0x2 ;  /* 0x0000001015127211 */ /* 0x000fe400078210ff */
[-C--:B------:R-:W-:Y:S02]  /*4930*/  LEA.HI.X R15, R15, R17.reuse, R19, 0x2, P0 ;  /* 0x000000110f0f7211 */ /* 0x080fe400000f1413 */
[----:B------:R-:W-:-:S03]  /*4940*/  LEA.HI.X R19, R21, R17, R20, 0x2, P1 ;  /* 0x0000001115137211 */ /* 0x000fc600008f1414 */
[----:B------:R1:W-:Y:S04]  /*4950*/  STG.E desc[UR18][R14.64+-0x4], RZ ;  /* 0xfffffcff0e007986 */ /* 0x0003e8000c101912 */
[----:B------:R1:W-:Y:S02]  /*4960*/  STG.E desc[UR18][R18.64+-0x4], RZ ;  /* 0xfffffcff12007986 */ /* 0x0003e4000c101912 */
.L_x_98:
[----:B------:R-:W-:Y:S05]  /*4970*/  BRA.U !UP0, `(.L_x_93) ;  /* 0x00000001081c7547 */ /* 0x000fea000b800000 */
[----:B------:R-:W-:Y:S01]  /*4980*/  IMAD R5, R5, UR17, RZ ;  /* 0x0000001105057c24 */ /* 0x000fe2000f8e02ff */
[----:B------:R-:W-:-:S04]  /*4990*/  USHF.R.S32.HI UR5, URZ, 0x1f, UR12 ;  /* 0x0000001fff057899 */ /* 0x000fc8000801140c */
[----:B012---:R-:W-:-:S04]  /*49a0*/  IADD3 R15, P0, PT, R5, UR12, RZ ;  /* 0x0000000c050f7c10 */ /* 0x007fc8000ff1e0ff */
[----:B------:R-:W-:Y:S02]  /*49b0*/  LEA.HI.X.SX32 R5, R5, UR5, 0x1, P0 ;  /* 0x0000000505057c11 */ /* 0x000fe400080f0eff */
[----:B------:R-:W-:-:S04]  /*49c0*/  LEA R14, P0, R15, R16, 0x2 ;  /* 0x000000100f0e7211 */ /* 0x000fc800078010ff */
[----:B------:R-:W-:-:S05]  /*49d0*/  LEA.HI.X R15, R15, R17, R5, 0x2, P0 ;  /* 0x000000110f0f7211 */ /* 0x000fca00000f1405 */
[----:B------:R3:W-:Y:S04]  /*49e0*/  STG.E desc[UR18][R14.64+-0x4], RZ ;  /* 0xfffffcff0e007986 */ /* 0x0007e8000c101912 */
.L_x_93:
[----:B------:R-:W-:Y:S01]  /*49f0*/  UISETP.GE.AND UP0, UPT, UR36, 0x1, UPT ;  /* 0x000000012400788c */ /* 0x000fe2000bf06270 */
[----:B012---:R-:W-:-:S08]  /*4a00*/  IMAD.MOV.U32 R18, RZ, RZ, RZ ;  /* 0x000000ffff127224 */ /* 0x007fd000078e00ff */
[----:B------:R-:W-:Y:S05]  /*4a10*/  BRA.U !UP0, `(.L_x_99) ;  /* 0x0000000908447547 */ /* 0x000fea000b800000 */
[----:B------:R-:W-:Y:S01]  /*4a20*/  UISETP.GE.U32.AND UP0, UPT, UR23, 0xf, UPT ;  /* 0x0000000f1700788c */ /* 0x000fe2000bf06070 */
[----:B----4-:R-:W-:Y:S01]  /*4a30*/  HFMA2 R5, -RZ, RZ, 0, 0 ;  /* 0x00000000ff057431 */ /* 0x010fe200000001ff */
[----:B------:R-:W-:-:S07]  /*4a40*/  MOV R18, RZ ;  /* 0x000000ff00127202 */ /* 0x000fce0000000f00 */
[----:B------:R-:W-:Y:S05]  /*4a50*/  BRA.U !UP0, `(.L_x_100) ;  /* 0x0000000108f07547 */ /* 0x000fea000b800000 */
[----:B------:R-:W-:Y:S01]  /*4a60*/  IMAD.MOV.U32 R5, RZ, RZ, RZ ;  /* 0x000000ffff057224 */ /* 0x000fe200078e00ff */
[----:B------:R-:W-:Y:S01]  /*4a70*/  MOV R18, RZ ;  /* 0x000000ff00127202 */ /* 0x000fe20000000f00 */
[----:B------:R-:W0:Y:S06]  /*4a80*/  LDCU.64 UR14, c[0x0][0x3a0] ;  /* 0x00007400ff0e77ac */ /* 0x000e2c0008000a00 */
.L_x_101:
[----:B---3--:R-:W-:Y:S01]  /*4a90*/  IADD3 R15, P0, PT, R0, R5, RZ ;  /* 0x00000005000f7210 */ /* 0x008fe20007f1e0ff */
[----:B------:R-:W-:-:S03]  /*4aa0*/  IMAD.WIDE.U32 R20, R5, 0x4, R6 ;  /* 0x0000000405147825 */ /* 0x000fc600078e0006 */
[----:B------:R-:W-:Y:S02]  /*4ab0*/  IADD3.X R22, PT, PT, RZ, R3, RZ, P0, !PT ;  /* 0x00000003ff167210 */ /* 0x000fe400007fe4ff */
[C---:B0-----:R-:W-:Y:S01]  /*4ac0*/  LEA R14, P0, R15.reuse, UR14, 0x2 ;  /* 0x0000000e0f0e7c11 */ /* 0x041fe2000f8010ff */
[----:B------:R-:W2:Y:S03]  /*4ad0*/  LDG.E R23, desc[UR18][R20.64] ;  /* 0x0000001214177981 */ /* 0x000ea6000c1e1900 */
[----:B------:R-:W-:Y:S01]  /*4ae0*/  LEA.HI.X R15, R15, UR15, R22, 0x2, P0 ;  /* 0x0000000f0f0f7c11 */ /* 0x000fe200080f1416 */
[----:B------:R-:W3:Y:S04]  /*4af0*/  LDG.E R26, desc[UR18][R20.64+0x4] ;  /* 0x00000412141a7981 */ /* 0x000ee8000c1e1900 */
[----:B------:R-:W2:Y:S04]  /*4b00*/  LDG.E R24, desc[UR18][R14.64] ;  /* 0x000000120e187981 */ /* 0x000ea8000c1e1900 */
[----:B------:R-:W3:Y:S04]  /*4b10*/  LDG.E R25, desc[UR18][R14.64+0x4] ;  /* 0x000004120e197981 */ /* 0x000ee8000c1e1900 */
[----:B------:R-:W4:Y:S04]  /*4b20*/  LDG.E R19, desc[UR18][R20.64+0x8] ;  /* 0x0000081214137981 */ /* 0x000f28000c1e1900 */
[----:B------:R-:W4:Y:S04]  /*4b30*/  LDG.E R22, desc[UR18][R14.64+0x8] ;  /* 0x000008120e167981 */ /* 0x000f28000c1e1900 */
[----:B------:R-:W5:Y:S04]  /*4b40*/  LDG.E R27, desc[UR18][R20.64+0x1c] ;  /* 0x00001c12141b7981 */ /* 0x000f68000c1e1900 */
[----:B------:R-:W5:Y:S01]  /*4b50*/  LDG.E R29, desc[UR18][R20.64+0x3c] ;  /* 0x00003c12141d7981 */ /* 0x000f62000c1e1900 */
[----:B--2---:R-:W-:-:S03]  /*4b60*/  FFMA R23, R23, R24, R18 ;  /* 0x0000001817177223 */ /* 0x004fc60000000012 */
[----:B------:R-:W2:Y:S01]  /*4b70*/  LDG.E R24, desc[UR18][R14.64+0xc] ;  /* 0x00000c120e187981 */ /* 0x000ea2000c1e1900 */
[----:B---3--:R-:W-:-:S03]  /*4b80*/  FFMA R26, R26, R25, R23 ;  /* 0x000000191a1a7223 */ /* 0x008fc60000000017 */
[----:B------:R-:W2:Y:S04]  /*4b90*/  LDG.E R23, desc[UR18][R20.64+0xc] ;  /* 0x00000c1214177981 */ /* 0x000ea8000c1e1900 */
[----:B------:R-:W3:Y:S01]  /*4ba0*/  LDG.E R25, desc[UR18][R20.64+0x10] ;  /* 0x0000101214197981 */ /* 0x000ee2000c1e1900 */
[----:B----4-:R-:W-:-:S03]  /*4bb0*/  FFMA R22, R19, R22, R26 ;  /* 0x0000001613167223 */ /* 0x010fc6000000001a */
[----:B------:R-:W3:Y:S04]  /*4bc0*/  LDG.E R26, desc[UR18][R14.64+0x10] ;  /* 0x000010120e1a7981 */ /* 0x000ee8000c1e1900 */
        /* <DEDUP_REMOVED lines=11> */
[----:B--2---:R-:W-:-:S03]  /*4c80*/  FFMA R22, R22, R23, R25 ;  /* 0x0000001716167223 */ /* 0x004fc60000000019 */
[----:B------:R-:W2:Y:S01]  /*4c90*/  LDG.E R23, desc[UR18][R14.64+0x24] ;  /* 0x000024120e177981 */ /* 0x000ea2000c1e1900 */
[----:B-----5:R-:W-:-:S03]  /*4ca0*/  FFMA R27, R27, R24, R22 ;  /* 0x000000181b1b7223 */ /* 0x020fc60000000016 */
[----:B------:R-:W2:Y:S04]  /*4cb0*/  LDG.E R22, desc[UR18][R20.64+0x24] ;  /* 0x0000241214167981 */ /* 0x000ea8000c1e1900 */
[----:B------:R-:W5:Y:S04]  /*4cc0*/  LDG.E R25, desc[UR18][R20.64+0x28] ;  /* 0x0000281214197981 */ /* 0x000f68000c1e1900 */
[----:B------:R-:W5:Y:S01]  /*4cd0*/  LDG.E R24, desc[UR18][R14.64+0x28] ;  /* 0x000028120e187981 */ /* 0x000f62000c1e1900 */
[----:B----4-:R-:W-:-:S03]  /*4ce0*/  FFMA R27, R18, R19, R27 ;  /* 0x00000013121b7223 */ /* 0x010fc6000000001b */
[----:B------:R-:W4:Y:S04]  /*4cf0*/  LDG.E R19, desc[UR18][R20.64+0x2c] ;  /* 0x00002c1214137981 */ /* 0x000f28000c1e1900 */
[----:B------:R-:W4:Y:S01]  /*4d00*/  LDG.E R18, desc[UR18][R14.64+0x2c] ;  /* 0x00002c120e127981 */ /* 0x000f22000c1e1900 */
[----:B--2---:R-:W-:-:S03]  /*4d10*/  FFMA R22, R22, R23, R27 ;  /* 0x0000001716167223 */ /* 0x004fc6000000001b */
[----:B------:R-:W2:Y:S04]  /*4d20*/  LDG.E R23, desc[UR18][R14.64+0x30] ;  /* 0x000030120e177981 */ /* 0x000ea8000c1e1900 */
[----:B------:R-:W3:Y:S01]  /*4d30*/  LDG.E R27, desc[UR18][R20.64+0x34] ;  /* 0x00003412141b7981 */ /* 0x000ee2000c1e1900 */
[----:B-----5:R-:W-:-:S03]  /*4d40*/  FFMA R24, R25, R24, R22 ;  /* 0x0000001819187223 */ /* 0x020fc60000000016 */
[----:B------:R-:W2:Y:S01]  /*4d50*/  LDG.E R22, desc[UR18][R20.64+0x30] ;  /* 0x0000301214167981 */ /* 0x000ea2000c1e1900 */
[----:B----4-:R-:W-:-:S03]  /*4d60*/  FFMA R25, R19, R18, R24 ;  /* 0x0000001213197223 */ /* 0x010fc60000000018 */
[----:B------:R-:W3:Y:S04]  /*4d70*/  LDG.E R24, desc[UR18][R14.64+0x34] ;  /* 0x000034120e187981 */ /* 0x000ee8000c1e1900 */
[----:B------:R-:W4:Y:S04]  /*4d80*/  LDG.E R18, desc[UR18][R20.64+0x38] ;  /* 0x0000381214127981 */ /* 0x000f28000c1e1900 */
[----:B------:R-:W4:Y:S01]  /*4d90*/  LDG.E R19, desc[UR18][R14.64+0x38] ;  /* 0x000038120e137981 */ /* 0x000f22000c1e1900 */
[----:B------:R-:W-:-:S05]  /*4da0*/  VIADD R5, R5, 0x10 ;  /* 0x0000001005057836 */ /* 0x000fca0000000000 */
[----:B------:R-:W-:Y:S01]  /*4db0*/  ISETP.NE.AND P0, PT, R5, UR26, PT ;  /* 0x0000001a05007c0c */ /* 0x000fe2000bf05270 */
[----:B--2---:R-:W-:-:S04]  /*4dc0*/  FFMA R22, R22, R23, R25 ;  /* 0x0000001716167223 */ /* 0x004fc80000000019 */
[----:B---3--:R-:W-:-:S04]  /*4dd0*/  FFMA R27, R27, R24, R22 ;  /* 0x000000181b1b7223 */ /* 0x008fc80000000016 */
[----:B----4-:R-:W-:-:S04]  /*4de0*/  FFMA R18, R18, R19, R27 ;  /* 0x0000001312127223 */ /* 0x010fc8000000001b */
[----:B------:R-:W-:Y:S01]  /*4df0*/  FFMA R18, R29, R26, R18 ;  /* 0x0000001a1d127223 */ /* 0x000fe20000000012 */
[----:B------:R-:W-:Y:S06]  /*4e00*/  @P0 BRA `(.L_x_101) ;  /* 0xfffffffc00200947 */ /* 0x000fec000383ffff */
[----:B------:R-:W-:-:S07]  /*4e10*/  MOV R5, UR26 ;  /* 0x0000001a00057c02 */ /* 0x000fce0008000f00 */
.L_x_100:
[----:B------:R-:W-:-:S09]  /*4e20*/  UISETP.NE.AND UP0, UPT, UR24, URZ, UPT ;  /* 0x000000ff1800728c */ /* 0x000fd2000bf05270 */
[----:B------:R-:W-:Y:S05]  /*4e30*/  BRA.U !UP0, `(.L_x_99) ;  /* 0x00000005083c7547 */ /* 0x000fea000b800000 */
[----:B------:R-:W-:Y:S02]  /*4e40*/  UIADD3 UR5, UPT, UPT, UR24, -0x1, URZ ;  /* 0xffffffff18057890 */ /* 0x000fe4000fffe0ff */
[----:B------:R-:W-:Y:S02]  /*4e50*/  UISETP.NE.AND UP1, UPT, UR25, URZ, UPT ;  /* 0x000000ff1900728c */ /* 0x000fe4000bf25270 */
[----:B------:R-:W-:-:S09]  /*4e60*/  UISETP.GE.U32.AND UP0, UPT, UR5, 0x7, UPT ;  /* 0x000000070500788c */ /* 0x000fd2000bf06070 */
[----:B------:R-:W-:Y:S05]  /*4e70*/  BRA.U !UP0, `(.L_x_102) ;  /* 0x00000001087c7547 */ /* 0x000fea000b800000 */
[----:B------:R-:W0:Y:S01]  /*4e80*/  LDCU.64 UR14, c[0x0][0x3a0] ;  /* 0x00007400ff0e77ac */ /* 0x000e220008000a00 */
[----:B------:R-:W-:Y:S01]  /*4e90*/  IADD3 R19, P0, PT, R0, R5, RZ ;  /* 0x0000000500137210 */ /* 0x000fe20007f1e0ff */
[----:B---3--:R-:W-:-:S03]  /*4ea0*/  IMAD.WIDE.U32 R14, R5, 0x4, R6 ;  /* 0x00000004050e7825 */ /* 0x008fc600078e0006 */
[----:B------:R-:W-:Y:S02]  /*4eb0*/  IADD3.X R22, PT, PT, RZ, R3, RZ, P0, !PT ;  /* 0x00000003ff167210 */ /* 0x000fe400007fe4ff */
[----:B------:R-:W2:Y:S04]  /*4ec0*/  LDG.E R23, desc[UR18][R14.64+0x4] ;  /* 0x000004120e177981 */ /* 0x000ea8000c1e1900 */
[----:B------:R-:W3:Y:S04]  /*4ed0*/  LDG.E R25, desc[UR18][R14.64+0x8] ;  /* 0x000008120e197981 */ /* 0x000ee8000c1e1900 */
[----:B------:R-:W4:Y:S01]  /*4ee0*/  LDG.E R27, desc[UR18][R14.64+0x1c] ;  /* 0x00001c120e1b7981 */ /* 0x000f22000c1e1900 */
[----:B0-----:R-:W-:-:S04]  /*4ef0*/  LEA R20, P0, R19, UR14, 0x2 ;  /* 0x0000000e13147c11 */ /* 0x001fc8000f8010ff */
[----:B------:R-:W-:Y:S02]  /*4f00*/  LEA.HI.X R21, R19, UR15, R22, 0x2, P0 ;  /* 0x0000000f13157c11 */ /* 0x000fe400080f1416 */
[----:B------:R-:W5:Y:S04]  /*4f10*/  LDG.E R19, desc[UR18][R14.64] ;  /* 0x000000120e137981 */ /* 0x000f68000c1e1900 */
[----:B------:R-:W5:Y:S04]  /*4f20*/  LDG.E R22, desc[UR18][R20.64] ;  /* 0x0000001214167981 */ /* 0x000f68000c1e1900 */
[----:B------:R-:W2:Y:S04]  /*4f30*/  LDG.E R24, desc[UR18][R20.64+0x4] ;  /* 0x0000041214187981 */ /* 0x000ea8000c1e1900 */
[----:B------:R-:W3:Y:S04]  /*4f40*/  LDG.E R26, desc[UR18][R20.64+0x8] ;  /* 0x00000812141a7981 */ /* 0x000ee8000c1e1900 */
[----:B------:R-:W4:Y:S01]  /*4f50*/  LDG.E R28, desc[UR18][R20.64+0x1c] ;  /* 0x00001c12141c7981 */ /* 0x000f22000c1e1900 */
[----:B-----5:R-:W-:-:S03]  /*4f60*/  FFMA R22, R19, R22, R18 ;  /* 0x0000001613167223 */ /* 0x020fc60000000012 */
[----:B------:R-:W5:Y:S04]  /*4f70*/  LDG.E R19, desc[UR18][R14.64+0xc] ;  /* 0x00000c120e137981 */ /* 0x000f68000c1e1900 */
[----:B------:R-:W5:Y:S01]  /*4f80*/  LDG.E R18, desc[UR18][R20.64+0xc] ;  /* 0x00000c1214127981 */ /* 0x000f62000c1e1900 */
[----:B--2---:R-:W-:-:S03]  /*4f90*/  FFMA R22, R23, R24, R22 ;  /* 0x0000001817167223 */ /* 0x004fc60000000016 */
[----:B------:R-:W2:Y:S01]  /*4fa0*/  LDG.E R23, desc[UR18][R20.64+0x10] ;  /* 0x0000101214177981 */ /* 0x000ea2000c1e1900 */
[----:B---3--:R-:W-:-:S03]  /*4fb0*/  FFMA R26, R25, R26, R22 ;  /* 0x0000001a191a7223 */ /* 0x008fc60000000016 */
[----:B------:R-:W2:Y:S04]  /*4fc0*/  LDG.E R22, desc[UR18][R14.64+0x10] ;  /* 0x000010120e167981 */ /* 0x000ea8000c1e1900 */
[----:B------:R-:W3:Y:S04]  /*4fd0*/  LDG.E R24, desc[UR18][R14.64+0x14] ;  /* 0x000014120e187981 */ /* 0x000ee8000c1e1900 */
[----:B------:R-:W3:Y:S01]  /*4fe0*/  LDG.E R25, desc[UR18][R20.64+0x14] ;  /* 0x0000141214197981 */ /* 0x000ee2000c1e1900 */
[----:B-----5:R-:W-:-:S03]  /*4ff0*/  FFMA R19, R19, R18, R26 ;  /* 0x0000001213137223 */ /* 0x020fc6000000001a */
[----:B------:R-:W5:Y:S04]  /*5000*/  LDG.E R18, desc[UR18][R14.64+0x18] ;  /* 0x000018120e127981 */ /* 0x000f68000c1e1900 */
[----:B------:R-:W5:Y:S01]  /*5010*/  LDG.E R26, desc[UR18][R20.64+0x18] ;  /* 0x00001812141a7981 */ /* 0x000f62000c1e1900 */
[----:B--2---:R-:W-:-:S04]  /*5020*/  FFMA R19, R22, R23, R19 ;  /* 0x0000001716137223 */ /* 0x004fc80000000013 */
[----:B---3--:R-:W-:Y:S01]  /*5030*/  FFMA R19, R24, R25, R19 ;  /* 0x0000001918137223 */ /* 0x008fe20000000013 */
[----:B------:R-:W-:-:S03]  /*5040*/  VIADD R5, R5, 0x8 ;  /* 0x0000000805057836 */ /* 0x000fc60000000000 */
[----:B-----5:R-:W-:-:S04]  /*5050*/  FFMA R18, R18, R26, R19 ;  /* 0x0000001a12127223 */ /* 0x020fc80000000013 */
[----:B----4-:R-:W-:-:S07]  /*5060*/  FFMA R18, R27, R28, R18 ;  /* 0x0000001c1b127223 */ /* 0x010fce0000000012 */
.L_x_102:
        /* <DEDUP_REMOVED lines=15> */
[----:B------:R-:W2:Y:S04]  /*5160*/  LDG.E R22, desc[UR18][R20.64] ;  /* 0x0000001214167981 */ /* 0x000ea8000c1e1900 */
[----:B------:R-:W3:Y:S04]  /*5170*/  LDG.E R24, desc[UR18][R20.64+0x4] ;  /* 0x0000041214187981 */ /* 0x000ee8000c1e1900 */
[----:B------:R-:W5:Y:S04]  /*5180*/  LDG.E R26, desc[UR18][R20.64+0x8] ;  /* 0x00000812141a7981 */ /* 0x000f68000c1e1900 */
[----:B------:R-:W4:Y:S01]  /*5190*/  LDG.E R27, desc[UR18][R20.64+0xc] ;  /* 0x00000c12141b7981 */ /* 0x000f22000c1e1900 */
[----:B------:R-:W-:Y:S01]  /*51a0*/  IADD3 R5, PT, PT, R5, 0x4, RZ ;  /* 0x0000000405057810 */ /* 0x000fe20007ffe0ff */
[----:B--2---:R-:W-:-:S04]  /*51b0*/  FFMA R22, R23, R22, R18 ;  /* 0x0000001617167223 */ /* 0x004fc80000000012 */
[----:B---3--:R-:W-:-:S04]  /*51c0*/  FFMA R22, R25, R24, R22 ;  /* 0x0000001819167223 */ /* 0x008fc80000000016 */
[----:B-----5:R-:W-:-:S04]  /*51d0*/  FFMA R19, R19, R26, R22 ;  /* 0x0000001a13137223 */ /* 0x020fc80000000016 */
[----:B----4-:R-:W-:-:S07]  /*51e0*/  FFMA R18, R28, R27, R19 ;  /* 0x0000001b1c127223 */ /* 0x010fce0000000013 */
.L_x_103:
[----:B------:R-:W-:Y:S05]  /*51f0*/  BRA.U !UP1, `(.L_x_99) ;  /* 0x00000001094c7547 */ /* 0x000fea000b800000 */
[----:B------:R-:W0:Y:S01]  /*5200*/  LDCU.64 UR14, c[0x0][0x3a0] ;  /* 0x00007400ff0e77ac */ /* 0x000e220008000a00 */
[----:B---3--:R-:W-:Y:S01]  /*5210*/  IADD3 R15, P0, PT, R0, R5, RZ ;  /* 0x00000005000f7210 */ /* 0x008fe20007f1e0ff */
[----:B------:R-:W-:-:S04]  /*5220*/  IMAD.WIDE.U32 R6, R5, 0x4, R6 ;  /* 0x0000000405067825 */ /* 0x000fc800078e0006 */
[----:B------:R-:W-:Y:S01]  /*5230*/  IMAD.X R20, RZ, RZ, R3, P0 ;  /* 0x000000ffff147224 */ /* 0x000fe200000e0603 */
[----:B------:R-:W2:Y:S01]  /*5240*/  LDG.E R5, desc[UR18][R6.64] ;  /* 0x0000001206057981 */ /* 0x000ea2000c1e1900 */
[----:B0-----:R-:W-:-:S04]  /*5250*/  LEA R14, P0, R15, UR14, 0x2 ;  /* 0x0000000e0f0e7c11 */ /* 0x001fc8000f8010ff */
[----:B------:R-:W-:-:S05]  /*5260*/  LEA.HI.X R15, R15, UR15, R20, 0x2, P0 ;  /* 0x0000000f0f0f7c11 */ /* 0x000fca00080f1414 */
[----:B------:R-:W2:Y:S01]  /*5270*/  LDG.E R19, desc[UR18][R14.64] ;  /* 0x000000120e137981 */ /* 0x000ea2000c1e1900 */
[----:B------:R-:W-:Y:S01]  /*5280*/  UISETP.NE.AND UP0, UPT, UR10, 0x1, UPT ;  /* 0x000000010a00788c */ /* 0x000fe2000bf05270 */
[----:B--2---:R-:W-:-:S08]  /*5290*/  FFMA R18, R5, R19, R18 ;  /* 0x0000001305127223 */ /* 0x004fd00000000012 */
[----:B------:R-:W-:Y:S05]  /*52a0*/  BRA.U !UP0, `(.L_x_99) ;  /* 0x0000000108207547 */ /* 0x000fea000b800000 */
[----:B------:R-:W-:Y:S01]  /*52b0*/  UISETP.NE.AND UP0, UPT, UR10, 0x2, UPT ;  /* 0x000000020a00788c */ /* 0x000fe2000bf05270 */
[----:B------:R-:W2:Y:S04]  /*52c0*/  LDG.E R5, desc[UR18][R6.64+0x4] ;  /* 0x0000041206057981 */ /* 0x000ea8000c1e1900 */
[----:B------:R-:W2:Y:S01]  /*52d0*/  LDG.E R19, desc[UR18][R14.64+0x4] ;  /* 0x000004120e137981 */ /* 0x000ea2000c1e1900 */
[----:B------:R-:W-:-:S13]  /*52e0*/  PLOP3.LUT P0, PT, PT, PT, UP0, 0x80, 0x8 ;  /* 0x000000000008781c */ /* 0x000fda0003f0f008 */
[----:B------:R-:W3:Y:S04]  /*52f0*/  @P0 LDG.E R21, desc[UR18][R6.64+0x8] ;  /* 0x0000081206150981 */ /* 0x000ee8000c1e1900 */
[----:B------:R-:W3:Y:S01]  /*5300*/  @P0 LDG.E R20, desc[UR18][R14.64+0x8] ;  /* 0x000008120e140981 */ /* 0x000ee2000c1e1900 */
[----:B--2---:R-:W-:-:S04]  /*5310*/  FFMA R18, R5, R19, R18 ;  /* 0x0000001305127223 */ /* 0x004fc80000000012 */
[----:B---3--:R-:W-:-:S07]  /*5320*/  @P0 FFMA R18, R21, R20, R18 ;  /* 0x0000001415120223 */ /* 0x008fce0000000012 */
.L_x_99:
[----:B------:R-:W-:-:S09]  /*5330*/  UISETP.GE.AND UP0, UPT, UR12, UR17, UPT ;  /* 0x000000110c00728c */ /* 0x000fd2000bf06270 */
[----:B------:R-:W-:Y:S05]  /*5340*/  BRA.U UP0, `(.L_x_104) ;  /* 0x0000001500607547 */ /* 0x000fea000b800000 */
[----:B------:R-:W0:Y:S01]  /*5350*/  LDCU UR14, c[0x0][0x38c] ;  /* 0x00007180ff0e77ac */ /* 0x000e220008000800 */
[----:B------:R-:W-:-:S04]  /*5360*/  UIADD3 UR5, UPT, UPT, UR4, -0x1, URZ ;  /* 0xffffffff04057890 */ /* 0x000fc8000fffe0ff */
[----:B------:R-:W-:Y:S01]  /*5370*/  UISETP.GE.U32.AND UP0, UPT, UR5, 0xf, UPT ;  /* 0x0000000f0500788c */ /* 0x000fe2000bf06070 */
[----:B0-----:R-:W-:-:S08]  /*5380*/  MOV R27, UR14 ;  /* 0x0000000e001b7c02 */ /* 0x001fd00008000f00 */
[----:B------:R-:W-:Y:S05]  /*5390*/  BRA.U !UP0, `(.L_x_105) ;  /* 0x00000009089c7547 */ /* 0x000fea000b800000 */
[----:B------:R-:W-:Y:S01]  /*53a0*/  MOV R27, UR14 ;  /* 0x0000000e001b7c02 */ /* 0x000fe20008000f00 */
[----:B------:R-:W-:Y:S01]  /*53b0*/  ULOP3.LUT UR13, UR4, 0xfffffff0, URZ, 0xc0, !UPT ;  /* 0xfffffff0040d7892 */ /* 0x000fe2000f8ec0ff */
[----:B------:R-:W-:-:S11]  /*53c0*/  UMOV UR5, URZ ;  /* 0x000000ff00057c82 */ /* 0x000fd60008000000 */
.L_x_106:
[----:B------:R-:W-:Y:S01]  /*53d0*/  VIADD R7, R27, 0xffffffff ;  /* 0xffffffff1b077836 */ /* 0x000fe20000000000 */
[----:B------:R-:W-:-:S03]  /*53e0*/  USHF.R.S32.HI UR14, URZ, 0x1f, UR12 ;  /* 0x0000001fff0e7899 */ /* 0x000fc6000801140c */
[C---:B----4-:R-:W-:Y:S02]  /*53f0*/  IMAD R5, R7.reuse, UR17, RZ ;  /* 0x0000001107057c24 */ /* 0x050fe4000f8e02ff */
[----:B------:R-:W-:-:S03]  /*5400*/  IMAD.WIDE.U32 R6, R7, 0x4, R10 ;  /* 0x0000000407067825 */ /* 0x000fc600078e000a */
[----:B---3--:R-:W-:-:S03]  /*5410*/  IADD3 R15, P0, PT, R5, UR12, RZ ;  /* 0x0000000c050f7c10 */ /* 0x008fc6000ff1e0ff */
[----:B------:R-:W2:Y:S01]  /*5420*/  LDG.E R6, desc[UR18][R6.64] ;  /* 0x0000001206067981 */ /* 0x000ea2000c1e1900 */
[----:B------:R-:W-:Y:S02]  /*5430*/  LEA.HI.X.SX32 R19, R5, UR14, 0x1, P0 ;  /* 0x0000000e05137c11 */ /* 0x000fe400080f0eff */
[----:B------:R-:W-:-:S04]  /*5440*/  LEA R14, P0, R15, R16, 0x2 ;  /* 0x000000100f0e7211 */ /* 0x000fc800078010ff */
[----:B------:R-:W-:-:S06]  /*5450*/  LEA.HI.X R15, R15, R17, R19, 0x2, P0 ;  /* 0x000000110f0f7211 */ /* 0x000fcc00000f1413 */
[----:B------:R-:W2:Y:S01]  /*5460*/  LDG.E R15, desc[UR18][R14.64+-0x4] ;  /* 0xfffffc120e0f7981 */ /* 0x000ea2000c1e1900 */
[----:B------:R-:W-:-:S04]  /*5470*/  IADD3 R20, PT, PT, R5, -UR17, RZ ;  /* 0x8000001105147c10 */ /* 0x000fc8000fffe0ff */
[C---:B------:R-:W-:Y:S02]  /*5480*/  IADD3 R19, PT, PT, R20.reuse, -UR17, RZ ;  /* 0x8000001114137c10 */ /* 0x040fe4000fffe0ff */
[C---:B------:R-:W-:Y:S02]  /*5490*/  IADD3 R21, P0, PT, R20.reuse, UR12, RZ ;  /* 0x0000000c14157c10 */ /* 0x040fe4000ff1e0ff */
[----:B------:R-:W-:Y:S02]  /*54a0*/  IADD3 R5, P1, PT, R19, UR12, RZ ;  /* 0x0000000c13057c10 */ /* 0x000fe4000ff3e0ff */
[----:B------:R-:W-:Y:S02]  /*54b0*/  LEA.HI.X.SX32 R25, R20, UR14, 0x1, P0 ;  /* 0x0000000e14197c11 */ /* 0x000fe400080f0eff */
[----:B------:R-:W-:Y:S01]  /*54c0*/  LEA R20, P0, R21, R16, 0x2 ;  /* 0x0000001015147211 */ /* 0x000fe200078010ff */
[----:B------:R-:W-:Y:S01]  /*54d0*/  VIADD R23, R27, 0xfffffffe ;  /* 0xfffffffe1b177836 */ /* 0x000fe20000000000 */
[----:B------:R-:W-:-:S02]  /*54e0*/  LEA.HI.X.SX32 R24, R19, UR14, 0x1, P1 ;  /* 0x0000000e13187c11 */ /* 0x000fc400088f0eff */
[----:B------:R-:W-:Y:S02]  /*54f0*/  LEA R28, P1, R5, R16, 0x2 ;  /* 0x00000010051c7211 */ /* 0x000fe400078210ff */
[-C--:B------:R-:W-:Y:S02]  /*5500*/  LEA.HI.X R21, R21, R17.reuse, R25, 0x2, P0 ;  /* 0x0000001115157211 */ /* 0x080fe400000f1419 */
[----:B------:R-:W-:Y:S01]  /*5510*/  IADD3 R19, PT, PT, R19, -UR17, RZ ;  /* 0x8000001113137c10 */ /* 0x000fe2000fffe0ff */
[----:B------:R-:W-:Y:S01]  /*5520*/  IMAD.WIDE.U32 R22, R23, 0x4, R10 ;  /* 0x0000000417167825 */ /* 0x000fe200078e000a */
[----:B------:R-:W-:Y:S02]  /*5530*/  LEA.HI.X R29, R5, R17, R24, 0x2, P1 ;  /* 0x00000011051d7211 */ /* 0x000fe400008f1418 */
[----:B------:R0:W3:Y:S01]  /*5540*/  LDG.E R5, desc[UR18][R20.64+-0x4] ;  /* 0xfffffc1214057981 */ /* 0x0000e2000c1e1900 */
[----:B------:R-:W-:-:S03]  /*5550*/  IADD3 R26, P0, PT, R19, UR12, RZ ;  /* 0x0000000c131a7c10 */ /* 0x000fc6000ff1e0ff */
[----:B------:R1:W3:Y:S01]  /*5560*/  LDG.E R14, desc[UR18][R22.64] ;  /* 0x00000012160e7981 */ /* 0x0002e2000c1e1900 */
[----:B------:R-:W-:-:S03]  /*5570*/  IADD3 R25, PT, PT, R27, -0x3, RZ ;  /* 0xfffffffd1b197810 */ /* 0x000fc60007ffe0ff */
[----:B------:R-:W4:Y:S01]  /*5580*/  LDG.E R28, desc[UR18][R28.64+-0x4] ;  /* 0xfffffc121c1c7981 */ /* 0x000f22000c1e1900 */
[----:B0-----:R-:W-:Y:S01]  /*5590*/  VIADD R21, R27, 0xfffffffc ;  /* 0xfffffffc1b157836 */ /* 0x001fe20000000000 */
[----:B-1----:R-:W-:-:S03]  /*55a0*/  LEA.HI.X.SX32 R23, R19, UR14, 0x1, P0 ;  /* 0x0000000e13177c11 */ /* 0x002fc600080f0eff */
[----:B------:R-:W-:Y:S01]  /*55b0*/  IMAD.WIDE.U32 R20, R21, 0x4, R10 ;  /* 0x0000000415147825 */ /* 0x000fe200078e000a */
[----:B------:R-:W-:-:S04]  /*55c0*/  LEA R22, P0, R26, R16, 0x2 ;  /* 0x000000101a167211 */ /* 0x000fc800078010ff */
[----:B------:R-:W-:Y:S02]  /*55d0*/  LEA.HI.X R23, R26, R17, R23, 0x2, P0 ;  /* 0x000000111a177211 */ /* 0x000fe400000f1417 */
[----:B------:R0:W5:Y:S01]  /*55e0*/  LDG.E R26, desc[UR18][R20.64] ;  /* 0x00000012141a7981 */ /* 0x000162000c1e1900 */
[----:B------:R-:W-:-:S03]  /*55f0*/  IMAD.WIDE.U32 R24, R25, 0x4, R10 ;  /* 0x0000000419187825 */ /* 0x000fc600078e000a */
[----:B------:R-:W5:Y:S04]  /*5600*/  LDG.E R29, desc[UR18][R22.64+-0x4] ;  /* 0xfffffc12161d7981 */ /* 0x000f68000c1e1900 */
[----:B------:R1:W4:Y:S01]  /*5610*/  LDG.E R7, desc[UR18][R24.64] ;  /* 0x0000001218077981 */ /* 0x000322000c1e1900 */
[----:B0-----:R-:W-:-:S04]  /*5620*/  IADD3 R20, PT, PT, R19, -UR17, RZ ;  /* 0x8000001113147c10 */ /* 0x001fc8000fffe0ff */
[C---:B------:R-:W-:Y:S02]  /*5630*/  IADD3 R19, P0, PT, R20.reuse, UR12, RZ ;  /* 0x0000000c14137c10 */ /* 0x040fe4000ff1e0ff */
[----:B-1----:R-:W-:Y:S01]  /*5640*/  IADD3 R25, PT, PT, R27, -0x5, RZ ;  /* 0xfffffffb1b197810 */ /* 0x002fe20007ffe0ff */
[----:B--2---:R-:W-:Y:S01]  /*5650*/  FFMA R6, -R15, R6, R18 ;  /* 0x000000060f067223 */ /* 0x004fe20000000112 */
[----:B------:R-:W-:Y:S02]  /*5660*/  LEA.HI.X.SX32 R15, R20, UR14, 0x1, P0 ;  /* 0x0000000e140f7c11 */ /* 0x000fe400080f0eff */
[----:B------:R-:W-:-:S04]  /*5670*/  LEA R18, P0, R19, R16, 0x2 ;  /* 0x0000001013127211 */ /* 0x000fc800078010ff */
[----:B------:R-:W-:Y:S01]  /*5680*/  LEA.HI.X R19, R19, R17, R15, 0x2, P0 ;  /* 0x0000001113137211 */ /* 0x000fe200000f140f */
[----:B------:R-:W-:Y:S02]  /*5690*/  VIADD R15, R20, -UR17 ;  /* 0x80000011140f7c36 */ /* 0x000fe40008000000 */
[----:B------:R-:W-:Y:S02]  /*56a0*/  IMAD.WIDE.U32 R20, R25, 0x4, R10 ;  /* 0x0000000419147825 */ /* 0x000fe400078e000a */
[----:B------:R0:W2:Y:S01]  /*56b0*/  LDG.E R18, desc[UR18][R18.64+-0x4] ;  /* 0xfffffc1212127981 */ /* 0x0000a2000c1e1900 */
[----:B------:R-:W-:-:S03]  /*56c0*/  IADD3 R25, P0, PT, R15, UR12, RZ ;  /* 0x0000000c0f197c10 */ /* 0x000fc6000ff1e0ff */
[----:B------:R1:W2:Y:S01]  /*56d0*/  LDG.E R21, desc[UR18][R20.64] ;  /* 0x0000001214157981 */ /* 0x0002a2000c1e1900 */
[----:B------:R-:W-:Y:S02]  /*56e0*/  LEA.HI.X.SX32 R23, R15, UR14, 0x1, P0 ;  /* 0x0000000e0f177c11 */ /* 0x000fe400080f0eff */
[----:B------:R-:W-:-:S04]  /*56f0*/  LEA R22, P0, R25, R16, 0x2 ;  /* 0x0000001019167211 */ /* 0x000fc800078010ff */
[----:B------:R-:W-:Y:S02]  /*5700*/  LEA.HI.X R23, R25, R17, R23, 0x2, P0 ;  /* 0x0000001119177211 */ /* 0x000fe400000f1417 */
[----:B------:R-:W-:-:S03]  /*5710*/  IADD3 R25, PT, PT, R27, -0x6, RZ ;  /* 0xfffffffa1b197810 */ /* 0x000fc60007ffe0ff */
[----:B------:R5:W2:Y:S02]  /*5720*/  LDG.E R22, desc[UR18][R22.64+-0x4] ;  /* 0xfffffc1216167981 */ /* 0x000aa4000c1e1900 */
[----:B------:R-:W-:-:S06]  /*5730*/  IMAD.WIDE.U32 R24, R25, 0x4, R10 ;  /* 0x0000000419187825 */ /* 0x000fcc00078e000a */
[----:B------:R5:W2:Y:S01]  /*5740*/  LDG.E R25, desc[UR18][R24.64] ;  /* 0x0000001218197981 */ /* 0x000aa2000c1e1900 */
[----:B0-----:R-:W-:Y:S01]  /*5750*/  IADD3 R19, PT, PT, R15, -UR17, RZ ;  /* 0x800000110f137c10 */ /* 0x001fe2000fffe0ff */
[----:B---3--:R-:W-:-:S03]  /*5760*/  FFMA R5, -R5, R14, R6 ;  /* 0x0000000e05057223 */ /* 0x008fc60000000106 */
[C---:B------:R-:W-:Y:S01]  /*5770*/  IADD3 R15, P0, PT, R19.reuse, UR12, RZ ;  /* 0x0000000c130f7c10 */ /* 0x040fe2000ff1e0ff */
[----:B------:R-:W-:-:S03]  /*5780*/  VIADD R14, R19, -UR17 ;  /* 0x80000011130e7c36 */ /* 0x000fc60008000000 */
[----:B------:R-:W-:Y:S02]  /*5790*/  LEA.HI.X.SX32 R19, R19, UR14, 0x1, P0 ;  /* 0x0000000e13137c11 */ /* 0x000fe400080f0eff */
[C---:B------:R-:W-:Y:S02]  /*57a0*/  LEA R6, P0, R15.reuse, R16, 0x2 ;  /* 0x000000100f067211 */ /* 0x040fe400078010ff */
[----:B-1----:R-:W-:Y:S01]  /*57b0*/  IADD3 R20, PT, PT, R14, -UR17, RZ ;  /* 0x800000110e147c10 */ /* 0x002fe2000fffe0ff */
[----:B----4-:R-:W-:Y:S01]  /*57c0*/  FFMA R28, -R28, R7, R5 ;  /* 0x000000071c1c7223 */ /* 0x010fe20000000105 */
[C---:B------:R-:W-:Y:S02]  /*57d0*/  IADD3 R5, P1, PT, R14.reuse, UR12, RZ ;  /* 0x0000000c0e057c10 */ /* 0x040fe4000ff3e0ff */
[----:B------:R-:W-:Y:S02]  /*57e0*/  LEA.HI.X R7, R15, R17, R19, 0x2, P0 ;  /* 0x000000110f077211 */ /* 0x000fe400000f1413 */
[----:B------:R-:W-:-:S02]  /*57f0*/  LEA.HI.X.SX32 R15, R14, UR14, 0x1, P1 ;  /* 0x0000000e0e0f7c11 */ /* 0x000fc400088f0eff */
[----:B------:R-:W-:Y:S01]  /*5800*/  LEA R14, P0, R5, R16, 0x2 ;  /* 0x00000010050e7211 */ /* 0x000fe200078010ff */
[----:B-----5:R-:W-:Y:S01]  /*5810*/  FFMA R19, -R29, R26, R28 ;  /* 0x0000001a1d137223 */ /* 0x020fe2000000011c */
[C---:B------:R-:W-:Y:S01]  /*5820*/  IADD3 R23, P1, PT, R20.reuse, UR12, RZ ;  /* 0x0000000c14177c10 */ /* 0x040fe2000ff3e0ff */
[----:B------:R-:W-:Y:S01]  /*5830*/  VIADD R24, R27, 0xfffffff9 ;  /* 0xfffffff91b187836 */ /* 0x000fe20000000000 */
[----:B------:R-:W-:Y:S01]  /*5840*/  LEA.HI.X R15, R5, R17, R15, 0x2, P0 ;  /* 0x00000011050f7211 */ /* 0x000fe200000f140f */
[----:B------:R-:W3:Y:S01]  /*5850*/  LDG.E R6, desc[UR18][R6.64+-0x4] ;  /* 0xfffffc1206067981 */ /* 0x000ee2000c1e1900 */
[C---:B------:R-:W-:Y:S02]  /*5860*/  LEA.HI.X.SX32 R5, R20.reuse, UR14, 0x1, P1 ;  /* 0x0000000e14057c11 */ /* 0x040fe400088f0eff */
[----:B------:R-:W-:Y:S02]  /*5870*/  LEA R28, P0, R23, R16, 0x2 ;  /* 0x00000010171c7211 */ /* 0x000fe400078010ff */
[----:B------:R-:W-:-:S02]  /*5880*/  IADD3 R20, PT, PT, R20, -UR17, RZ ;  /* 0x8000001114147c10 */ /* 0x000fc4000fffe0ff */
[----:B------:R-:W-:Y:S02]  /*5890*/  LEA.HI.X R29, R23, R17, R5, 0x2, P0 ;  /* 0x00000011171d7211 */ /* 0x000fe400000f1405 */
[----:B------:R-:W-:Y:S01]  /*58a0*/  IADD3 R23, P0, PT, R20, UR12, RZ ;  /* 0x0000000c14177c10 */ /* 0x000fe2000ff1e0ff */
[----:B------:R0:W4:Y:S01]  /*58b0*/  LDG.E R5, desc[UR18][R14.64+-0x4] ;  /* 0xfffffc120e057981 */ /* 0x000122000c1e1900 */
[----:B------:R-:W-:-:S03]  /*58c0*/  IADD3 R26, PT, PT, R27, -0x8, RZ ;  /* 0xfffffff81b1a7810 */ /* 0x000fc60007ffe0ff */
[----:B------:R-:W5:Y:S01]  /*58d0*/  LDG.E R28, desc[UR18][R28.64+-0x4] ;  /* 0xfffffc121c1c7981 */ /* 0x000f62000c1e1900 */
[----:B0-----:R-:W-:-:S05]  /*58e0*/  IMAD.WIDE.U32 R14, R24, 0x4, R10 ;  /* 0x00000004180e7825 */ /* 0x001fca00078e000a */
[----:B------:R0:W3:Y:S02]  /*58f0*/  LDG.E R7, desc[UR18][R14.64] ;  /* 0x000000120e077981 */ /* 0x0000e4000c1e1900 */
[----:B0-----:R-:W-:-:S05]  /*5900*/  IMAD.WIDE.U32 R14, R26, 0x4, R10 ;  /* 0x000000041a0e7825 */ /* 0x001fca00078e000a */
[----:B------:R0:W4:Y:S01]  /*5910*/  LDG.E R24, desc[UR18][R14.64] ;  /* 0x000000120e187981 */ /* 0x000122000c1e1900 */
[----:B------:R-:W-:Y:S01]  /*5920*/  IADD3 R26, PT, PT, R20, -UR17, RZ ;  /* 0x80000011141a7c10 */ /* 0x000fe2000fffe0ff */
[----:B--2---:R-:W-:Y:S01]  /*5930*/  FFMA R21, -R18, R21, R19 ;  /* 0x0000001512157223 */ /* 0x004fe20000000113 */
[----:B------:R-:W-:Y:S02]  /*5940*/  LEA.HI.X.SX32 R19, R20, UR14, 0x1, P0 ;  /* 0x0000000e14137c11 */ /* 0x000fe400080f0eff */
[----:B------:R-:W-:-:S04]  /*5950*/  LEA R18, P0, R23, R16, 0x2 ;  /* 0x0000001017127211 */ /* 0x000fc800078010ff */
[----:B------:R-:W-:Y:S02]  /*5960*/  LEA.HI.X R19, R23, R17, R19, 0x2, P0 ;  /* 0x0000001117137211 */ /* 0x000fe400000f1413 */
[----:B------:R-:W-:Y:S01]  /*5970*/  IADD3 R23, PT, PT, R27, -0x9, RZ ;  /* 0xfffffff71b177810 */ /* 0x000fe20007ffe0ff */
[----:B------:R-:W-:-:S04]  /*5980*/  FFMA R25, -R22, R25, R21 ;  /* 0x0000001916197223 */ /* 0x000fc80000000115 */
[--C-:B------:R-:W-:Y:S01]  /*5990*/  IMAD.WIDE.U32 R22, R23, 0x4, R10.reuse ;  /* 0x0000000417167825 */ /* 0x100fe200078e000a */
[C---:B------:R-:W-:Y:S01]  /*59a0*/  IADD3 R29, P0, PT, R26.reuse, UR12, RZ ;  /* 0x0000000c1a1d7c10 */ /* 0x040fe2000ff1e0ff */
[----:B------:R-:W2:Y:S02]  /*59b0*/  LDG.E R18, desc[UR18][R18.64+-0x4] ;  /* 0xfffffc1212127981 */ /* 0x000ea4000c1e1900 */
[----:B------:R-:W-:Y:S02]  /*59c0*/  VIADD R21, R27, 0xfffffff6 ;  /* 0xfffffff61b157836 */ /* 0x000fe40000000000 */
[----:B------:R-:W5:Y:S02]  /*59d0*/  LDG.E R23, desc[UR18][R22.64] ;  /* 0x0000001216177981 */ /* 0x000f64000c1e1900 */
[----:B------:R-:W-:Y:S01]  /*59e0*/  IMAD.WIDE.U32 R20, R21, 0x4, R10 ;  /* 0x0000000415147825 */ /* 0x000fe200078e000a */
[----:B0-----:R-:W-:Y:S02]  /*59f0*/  LEA.HI.X.SX32 R15, R26, UR14, 0x1, P0 ;  /* 0x0000000e1a0f7c11 */ /* 0x001fe400080f0eff */
[----:B------:R-:W-:-:S03]  /*5a00*/  LEA R14, P0, R29, R16, 0x2 ;  /* 0x000000101d0e7211 */ /* 0x000fc600078010ff */
[----:B------:R-:W2:Y:S01]  /*5a10*/  LDG.E R21, desc[UR18][R20.64] ;  /* 0x0000001214157981 */ /* 0x000ea2000c1e1900 */
[----:B------:R-:W-:Y:S02]  /*5a20*/  LEA.HI.X R15, R29, R17, R15, 0x2, P0 ;  /* 0x000000111d0f7211 */ /* 0x000fe400000f140f */
[----:B------:R-:W-:-:S03]  /*5a30*/  IADD3 R29, PT, PT, R27, -0xb, RZ ;  /* 0xfffffff51b1d7810 */ /* 0x000fc60007ffe0ff */
[----:B------:R0:W2:Y:S02]  /*5a40*/  LDG.E R19, desc[UR18][R14.64+-0x4] ;  /* 0xfffffc120e137981 */ /* 0x0000a4000c1e1900 */
[----:B0-----:R-:W-:-:S05]  /*5a50*/  IMAD.WIDE.U32 R14, R29, 0x4, R10 ;  /* 0x000000041d0e7825 */ /* 0x001fca00078e000a */
[----:B------:R0:W2:Y:S01]  /*5a60*/  LDG.E R29, desc[UR18][R14.64] ;  /* 0x000000120e1d7981 */ /* 0x0000a2000c1e1900 */
[----:B------:R-:W-:Y:S02]  /*5a70*/  VIADD R26, R26, -UR17 ;  /* 0x800000111a1a7c36 */ /* 0x000fe40008000000 */
[----:B---3--:R-:W-:-:S03]  /*5a80*/  FFMA R6, -R6, R7, R25 ;  /* 0x0000000706067223 */ /* 0x008fc60000000119 */
[C---:B------:R-:W-:Y:S02]  /*5a90*/  IADD3 R25, P0, PT, R26.reuse, UR12, RZ ;  /* 0x0000000c1a197c10 */ /* 0x040fe4000ff1e0ff */
[----:B------:R-:W-:Y:S01]  /*5aa0*/  IADD3 R7, PT, PT, R27, -0xc, RZ ;  /* 0xfffffff41b077810 */ /* 0x000fe20007ffe0ff */
[----:B----4-:R-:W-:Y:S01]  /*5ab0*/  FFMA R5, -R5, R24, R6 ;  /* 0x0000001805057223 */ /* 0x010fe20000000106 */
[C---:B------:R-:W-:Y:S02]  /*5ac0*/  LEA.HI.X.SX32 R6, R26.reuse, UR14, 0x1, P0 ;  /* 0x0000000e1a067c11 */ /* 0x040fe400080f0eff */
[C---:B------:R-:W-:Y:S02]  /*5ad0*/  LEA R24, P0, R25.reuse, R16, 0x2 ;  /* 0x0000001019187211 */ /* 0x040fe400078010ff */
[----:B------:R-:W-:Y:S02]  /*5ae0*/  IADD3 R26, PT, PT, R26, -UR17, RZ ;  /* 0x800000111a1a7c10 */ /* 0x000fe4000fffe0ff */
[----:B------:R-:W-:-:S03]  /*5af0*/  LEA.HI.X R25, R25, R17, R6, 0x2, P0 ;  /* 0x0000001119197211 */ /* 0x000fc600000f1406 */
[----:B0-----:R-:W-:Y:S02]  /*5b00*/  VIADD R15, R26, -UR17 ;  /* 0x800000111a0f7c36 */ /* 0x001fe40008000000 */
[----:B-----5:R-:W-:Y:S01]  /*5b10*/  FFMA R28, -R28, R23, R5 ;  /* 0x000000171c1c7223 */ /* 0x020fe20000000105 */
[----:B------:R-:W-:Y:S01]  /*5b20*/  IMAD.WIDE.U32 R22, R7, 0x4, R10 ;  /* 0x0000000407167825 */ /* 0x000fe200078e000a */
[C---:B------:R-:W-:Y:S01]  /*5b30*/  IADD3 R7, P0, PT, R26.reuse, UR12, RZ ;  /* 0x0000000c1a077c10 */ /* 0x040fe2000ff1e0ff */
[----:B------:R0:W3:Y:S03]  /*5b40*/  LDG.E R5, desc[UR18][R24.64+-0x4] ;  /* 0xfffffc1218057981 */ /* 0x0000e6000c1e1900 */
[----:B------:R-:W-:Y:S01]  /*5b50*/  LEA.HI.X.SX32 R14, R26, UR14, 0x1, P0 ;  /* 0x0000000e1a0e7c11 */ /* 0x000fe200080f0eff */
[----:B------:R1:W3:Y:S01]  /*5b60*/  LDG.E R20, desc[UR18][R22.64] ;  /* 0x0000001216147981 */ /* 0x0002e2000c1e1900 */
[----:B------:R-:W-:-:S02]  /*5b70*/  LEA R6, P0, R7, R16, 0x2 ;  /* 0x0000001007067211 */ /* 0x000fc400078010ff */
[----:B------:R-:W-:Y:S01]  /*5b80*/  IADD3 R26, P1, PT, R15, UR12, RZ ;  /* 0x0000000c0f1a7c10 */ /* 0x000fe2000ff3e0ff */
[----:B--2---:R-:W-:Y:S01]  /*5b90*/  FFMA R18, -R18, R21, R28 ;  /* 0x0000001512127223 */ /* 0x004fe2000000011c */
[-C--:B------:R-:W-:Y:S02]  /*5ba0*/  LEA.HI.X R7, R7, R17.reuse, R14, 0x2, P0 ;  /* 0x0000001107077211 */ /* 0x080fe400000f140e */
[C---:B------:R-:W-:Y:S02]  /*5bb0*/  LEA.HI.X.SX32 R28, R15.reuse, UR14, 0x1, P1 ;  /* 0x0000000e0f1c7c11 */ /* 0x040fe400088f0eff */
[C---:B------:R-:W-:Y:S01]  /*5bc0*/  LEA R14, P0, R26.reuse, R16, 0x2 ;  /* 0x000000101a0e7211 */ /* 0x040fe200078010ff */
[----:B------:R-:W2:Y:S01]  /*5bd0*/  LDG.E R6, desc[UR18][R6.64+-0x4] ;  /* 0xfffffc1206067981 */ /* 0x000ea2000c1e1900 */
[----:B------:R-:W-:Y:S02]  /*5be0*/  IADD3 R21, PT, PT, R15, -UR17, RZ ;  /* 0x800000110f157c10 */ /* 0x000fe4000fffe0ff */
[----:B------:R-:W-:-:S02]  /*5bf0*/  LEA.HI.X R15, R26, R17, R28, 0x2, P0 ;  /* 0x000000111a0f7211 */ /* 0x000fc400000f141c */
[----:B0-----:R-:W-:Y:S02]  /*5c00*/  IADD3 R25, P0, PT, R21, UR12, RZ ;  /* 0x0000000c15197c10 */ /* 0x001fe4000ff1e0ff */
[----:B------:R-:W-:Y:S01]  /*5c10*/  IADD3 R24, PT, PT, R27, -0xd, RZ ;  /* 0xfffffff31b187810 */ /* 0x000fe20007ffe0ff */
[----:B------:R0:W4:Y:S01]  /*5c20*/  LDG.E R28, desc[UR18][R14.64+-0x4] ;  /* 0xfffffc120e1c7981 */ /* 0x000122000c1e1900 */
[----:B-1----:R-:W-:Y:S02]  /*5c30*/  LEA.HI.X.SX32 R23, R21, UR14, 0x1, P0 ;  /* 0x0000000e15177c11 */ /* 0x002fe400080f0eff */
[----:B------:R-:W-:Y:S01]  /*5c40*/  LEA R22, P0, R25, R16, 0x2 ;  /* 0x0000001019167211 */ /* 0x000fe200078010ff */
[----:B------:R-:W-:Y:S01]  /*5c50*/  FFMA R26, -R19, R29, R18 ;  /* 0x0000001d131a7223 */ /* 0x000fe20000000112 */
[----:B------:R-:W-:Y:S02]  /*5c60*/  IMAD.WIDE.U32 R18, R24, 0x4, R10 ;  /* 0x0000000418127825 */ /* 0x000fe400078e000a */
[----:B------:R-:W-:-:S02]  /*5c70*/  LEA.HI.X R23, R25, R17, R23, 0x2, P0 ;  /* 0x0000001119177211 */ /* 0x000fc400000f1417 */
[----:B------:R-:W-:Y:S01]  /*5c80*/  VIADD R24, R27, 0xfffffff2 ;  /* 0xfffffff21b187836 */ /* 0x000fe20000000000 */
[----:B0-----:R-:W-:Y:S01]  /*5c90*/  IADD3 R14, PT, PT, R21, -UR17, RZ ;  /* 0x80000011150e7c10 */ /* 0x001fe2000fffe0ff */
[----:B------:R0:W2:Y:S02]  /*5ca0*/  LDG.E R29, desc[UR18][R18.64] ;  /* 0x00000012121d7981 */ /* 0x0000a4000c1e1900 */
[----:B------:R-:W-:Y:S01]  /*5cb0*/  IMAD.WIDE.U32 R24, R24, 0x4, R10 ;  /* 0x0000000418187825 */ /* 0x000fe200078e000a */
[C---:B------:R-:W-:Y:S01]  /*5cc0*/  IADD3 R7, P0, PT, R14.reuse, UR12, RZ ;  /* 0x0000000c0e077c10 */ /* 0x040fe2000ff1e0ff */
[----:B------:R1:W5:Y:S04]  /*5cd0*/  LDG.E R21, desc[UR18][R22.64+-0x4] ;  /* 0xfffffc1216157981 */ /* 0x000368000c1e1900 */
[----:B------:R-:W4:Y:S01]  /*5ce0*/  LDG.E R25, desc[UR18][R24.64] ;  /* 0x0000001218197981 */ /* 0x000f22000c1e1900 */
[----:B0-----:R-:W-:-:S02]  /*5cf0*/  LEA.HI.X.SX32 R19, R14, UR14, 0x1, P0 ;  /* 0x0000000e0e137c11 */ /* 0x001fc400080f0eff */
[C---:B-1----:R-:W-:Y:S01]  /*5d00*/  IADD3 R23, PT, PT, R27.reuse, -0xf, RZ ;  /* 0xfffffff11b177810 */ /* 0x042fe20007ffe0ff */
[----:B------:R-:W-:Y:S01]  /*5d10*/  VIADD R27, R27, 0xfffffff0 ;  /* 0xfffffff01b1b7836 */ /* 0x000fe20000000000 */
[----:B------:R-:W-:-:S03]  /*5d20*/  LEA R18, P0, R7, R16, 0x2 ;  /* 0x0000001007127211 */ /* 0x000fc600078010ff */
[----:B------:R-:W-:Y:S01]  /*5d30*/  IMAD.WIDE.U32 R22, R23, 0x4, R10 ;  /* 0x0000000417167825 */ /* 0x000fe200078e000a */
[----:B------:R-:W-:-:S03]  /*5d40*/  LEA.HI.X R19, R7, R17, R19, 0x2, P0 ;  /* 0x0000001107137211 */ /* 0x000fc600000f1413 */
[----:B------:R-:W-:Y:S01]  /*5d50*/  IMAD.WIDE.U32 R14, R27, 0x4, R10 ;  /* 0x000000041b0e7825 */ /* 0x000fe200078e000a */
[----:B------:R-:W5:Y:S04]  /*5d60*/  LDG.E R7, desc[UR18][R22.64] ;  /* 0x0000001216077981 */ /* 0x000f68000c1e1900 */
[----:B------:R-:W5:Y:S04]  /*5d70*/  LDG.E R18, desc[UR18][R18.64+-0x4] ;  /* 0xfffffc1212127981 */ /* 0x000f68000c1e1900 */
[----:B------:R-:W5:Y:S01]  /*5d80*/  LDG.E R14, desc[UR18][R14.64] ;  /* 0x000000120e0e7981 */ /* 0x000f62000c1e1900 */
[----:B------:R-:W-:-:S04]  /*5d90*/  UIADD3 UR5, UPT, UPT, UR5, 0x10, URZ ;  /* 0x0000001005057890 */ /* 0x000fc8000fffe0ff */
[----:B------:R-:W-:Y:S01]  /*5da0*/  UISETP.NE.AND UP0, UPT, UR5, UR13, UPT ;  /* 0x0000000d0500728c */ /* 0x000fe2000bf05270 */
[----:B---3--:R-:W-:-:S04]  /*5db0*/  FFMA R5, -R5, R20, R26 ;  /* 0x0000001405057223 */ /* 0x008fc8000000011a */
[----:B--2---:R-:W-:-:S04]  /*5dc0*/  FFMA R5, -R6, R29, R5 ;  /* 0x0000001d06057223 */ /* 0x004fc80000000105 */
[----:B----4-:R-:W-:-:S04]  /*5dd0*/  FFMA R28, -R28, R25, R5 ;  /* 0x000000191c1c7223 */ /* 0x010fc80000000105 */
[----:B-----5:R-:W-:-:S04]  /*5de0*/  FFMA R7, -R21, R7, R28 ;  /* 0x0000000715077223 */ /* 0x020fc8000000011c */
[----:B------:R-:W-:Y:S01]  /*5df0*/  FFMA R18, -R18, R14, R7 ;  /* 0x0000000e12127223 */ /* 0x000fe20000000107 */
[----:B------:R-:W-:Y:S06]  /*5e00*/  BRA.U UP0, `(.L_x_106) ;  /* 0xfffffff500707547 */ /* 0x000fec000b83ffff */
.L_x_105:
[----:B------:R-:W-:-:S09]  /*5e10*/  ULOP3.LUT UP0, URZ, UR4, 0xf, URZ, 0xc0, !UPT ;  /* 0x0000000f04ff7892 */ /* 0x000fd2000f80c0ff */
[----:B------:R-:W-:Y:S05]  /*5e20*/  BRA.U !UP0, `(.L_x_104) ;  /* 0x0000000908a87547 */ /* 0x000fea000b800000 */
[----:B------:R-:W-:-:S04]  /*5e30*/  LOP3.LUT R6, R4, 0xf, RZ, 0xc0, !PT ;  /* 0x0000000f04067812 */ /* 0x000fc800078ec0ff */
[C---:B----4-:R-:W-:Y:S02]  /*5e40*/  IADD3 R5, PT, PT, R6.reuse, -0x1, RZ ;  /* 0xffffffff06057810 */ /* 0x050fe40007ffe0ff */
[----:B------:R-:W-:Y:S02]  /*5e50*/  LOP3.LUT P0, RZ, R6, 0x7, RZ, 0xc0, !PT ;  /* 0x0000000706ff7812 */ /* 0x000fe4000780c0ff */
[----:B------:R-:W-:-:S13]  /*5e60*/  ISETP.GE.U32.AND P1, PT, R5, 0x7, PT ;  /* 0x000000070500780c */ /* 0x000fda0003f26070 */
[----:B------:R-:W-:Y:S05]  /*5e70*/  @!P1 BRA `(.L_x_107) ;  /* 0x0000000400449947 */ /* 0x000fea0003800000 */
[C---:B------:R-:W-:Y:S01]  /*5e80*/  IADD3 R7, PT, PT, R27.reuse, -0x1, RZ ;  /* 0xffffffff1b077810 */ /* 0x040fe20007ffe0ff */
[----:B------:R-:W-:Y:S01]  /*5e90*/  USHF.R.S32.HI UR5, URZ, 0x1f, UR12 ;  /* 0x0000001fff057899 */ /* 0x000fe2000801140c */
[----:B------:R-:W-:-:S03]  /*5ea0*/  IADD3 R21, PT, PT, R27, -0x2, RZ ;  /* 0xfffffffe1b157810 */ /* 0x000fc60007ffe0ff */
[C---:B------:R-:W-:Y:S02]  /*5eb0*/  IMAD R5, R7.reuse, UR17, RZ ;  /* 0x0000001107057c24 */ /* 0x040fe4000f8e02ff */
[----:B------:R-:W-:-:S03]  /*5ec0*/  IMAD.WIDE.U32 R6, R7, 0x4, R10 ;  /* 0x0000000407067825 */ /* 0x000fc600078e000a */
[----:B---3--:R-:W-:Y:S01]  /*5ed0*/  IADD3 R15, P1, PT, R5, UR12, RZ ;  /* 0x0000000c050f7c10 */ /* 0x008fe2000ff3e0ff */
[----:B------:R-:W-:Y:S01]  /*5ee0*/  IMAD.WIDE.U32 R20, R21, 0x4, R10 ;  /* 0x0000000415147825 */ /* 0x000fe200078e000a */
[----:B------:R0:W2:Y:S02]  /*5ef0*/  LDG.E R28, desc[UR18][R6.64] ;  /* 0x00000012061c7981 */ /* 0x0000a4000c1e1900 */
[C---:B------:R-:W-:Y:S01]  /*5f00*/  LEA.HI.X.SX32 R14, R5.reuse, UR5, 0x1, P1 ;  /* 0x00000005050e7c11 */ /* 0x040fe200088f0eff */
[----:B------:R-:W-:Y:S01]  /*5f10*/  VIADD R5, R5, -UR17 ;  /* 0x8000001105057c36 */ /* 0x000fe20008000000 */
[----:B------:R-:W-:-:S04]  /*5f20*/  LEA R22, P1, R15, R16, 0x2 ;  /* 0x000000100f167211 */ /* 0x000fc800078210ff */
[----:B------:R-:W-:Y:S02]  /*5f30*/  LEA.HI.X R23, R15, R17, R14, 0x2, P1 ;  /* 0x000000110f177211 */ /* 0x000fe400008f140e */
[C---:B------:R-:W-:Y:S02]  /*5f40*/  IADD3 R15, P1, PT, R5.reuse, UR12, RZ ;  /* 0x0000000c050f7c10 */ /* 0x040fe4000ff3e0ff */
[C---:B------:R-:W-:Y:S01]  /*5f50*/  IADD3 R29, PT, PT, R5.reuse, -UR17, RZ ;  /* 0x80000011051d7c10 */ /* 0x040fe2000fffe0ff */
[----:B------:R1:W2:Y:S01]  /*5f60*/  LDG.E R19, desc[UR18][R22.64+-0x4] ;  /* 0xfffffc1216137981 */ /* 0x0002a2000c1e1900 */
[----:B------:R-:W-:Y:S02]  /*5f70*/  LEA.HI.X.SX32 R14, R5, UR5, 0x1, P1 ;  /* 0x00000005050e7c11 */ /* 0x000fe400088f0eff */
[----:B------:R-:W-:-:S04]  /*5f80*/  LEA R24, P1, R15, R16, 0x2 ;  /* 0x000000100f187211 */ /* 0x000fc800078210ff */
[----:B------:R-:W-:Y:S02]  /*5f90*/  LEA.HI.X R25, R15, R17, R14, 0x2, P1 ;  /* 0x000000110f197211 */ /* 0x000fe400008f140e */
[----:B------:R-:W-:Y:S01]  /*5fa0*/  IADD3 R5, P2, PT, R29, UR12, RZ ;  /* 0x0000000c1d057c10 */ /* 0x000fe2000ff5e0ff */
[----:B------:R3:W4:Y:S01]  /*5fb0*/  LDG.E R15, desc[UR18][R20.64] ;  /* 0x00000012140f7981 */ /* 0x000722000c1e1900 */
[----:B------:R-:W-:-:S03]  /*5fc0*/  VIADD R26, R27, 0xfffffffd ;  /* 0xfffffffd1b1a7836 */ /* 0x000fc60000000000 */
[----:B------:R5:W4:Y:S01]  /*5fd0*/  LDG.E R14, desc[UR18][R24.64+-0x4] ;  /* 0xfffffc12180e7981 */ /* 0x000b22000c1e1900 */
[----:B0-----:R-:W-:Y:S02]  /*5fe0*/  LEA.HI.X.SX32 R7, R29, UR5, 0x1, P2 ;  /* 0x000000051d077c11 */ /* 0x001fe400090f0eff */
[----:B------:R-:W-:Y:S01]  /*5ff0*/  LEA R6, P1, R5, R16, 0x2 ;  /* 0x0000001005067211 */ /* 0x000fe200078210ff */
[----:B-1----:R-:W-:-:S03]  /*6000*/  IMAD.WIDE.U32 R22, R26, 0x4, R10 ;  /* 0x000000041a167825 */ /* 0x002fc600078e000a */
[----:B------:R-:W-:Y:S02]  /*6010*/  LEA.HI.X R7, R5, R17, R7, 0x2, P1 ;  /* 0x0000001105077211 */ /* 0x000fe400008f1407 */
[----:B------:R-:W4:Y:S04]  /*6020*/  LDG.E R5, desc[UR18][R22.64] ;  /* 0x0000001216057981 */ /* 0x000f28000c1e1900 */
[----:B------:R0:W4:Y:S01]  /*6030*/  LDG.E R26, desc[UR18][R6.64+-0x4] ;  /* 0xfffffc12061a7981 */ /* 0x000122000c1e1900 */
[----:B------:R-:W-:-:S04]  /*6040*/  IADD3 R29, PT, PT, R29, -UR17, RZ ;  /* 0x800000111d1d7c10 */ /* 0x000fc8000fffe0ff */
[C---:B---3--:R-:W-:Y:S01]  /*6050*/  IADD3 R21, P1, PT, R29.reuse, UR12, RZ ;  /* 0x0000000c1d157c10 */ /* 0x048fe2000ff3e0ff */
[----:B-----5:R-:W-:-:S03]  /*6060*/  VIADD R24, R29, -UR17 ;  /* 0x800000111d187c36 */ /* 0x020fc60008000000 */
[----:B0-----:R-:W-:Y:S02]  /*6070*/  LEA.HI.X.SX32 R6, R29, UR5, 0x1, P1 ;  /* 0x000000051d067c11 */ /* 0x001fe400088f0eff */
[----:B------:R-:W-:-:S04]  /*6080*/  LEA R20, P1, R21, R16, 0x2 ;  /* 0x0000001015147211 */ /* 0x000fc800078210ff */
[----:B------:R-:W-:Y:S02]  /*6090*/  LEA.HI.X R21, R21, R17, R6, 0x2, P1 ;  /* 0x0000001115157211 */ /* 0x000fe400008f1406 */
[C---:B------:R-:W-:Y:S02]  /*60a0*/  IADD3 R23, P1, PT, R24.reuse, UR12, RZ ;  /* 0x0000000c18177c10 */ /* 0x040fe4000ff3e0ff */
[C---:B------:R-:W-:Y:S01]  /*60b0*/  IADD3 R22, PT, PT, R24.reuse, -UR17, RZ ;  /* 0x8000001118167c10 */ /* 0x040fe2000fffe0ff */
[----:B------:R0:W3:Y:S01]  /*60c0*/  LDG.E R6, desc[UR18][R20.64+-0x4] ;  /* 0xfffffc1214067981 */ /* 0x0000e2000c1e1900 */
[----:B------:R-:W-:Y:S02]  /*60d0*/  LEA.HI.X.SX32 R25, R24, UR5, 0x1, P1 ;  /* 0x0000000518197c11 */ /* 0x000fe400088f0eff */
[----:B------:R-:W-:Y:S02]  /*60e0*/  LEA R24, P1, R23, R16, 0x2 ;  /* 0x0000001017187211 */ /* 0x000fe400078210ff */
[----:B------:R-:W-:-:S02]  /*60f0*/  IADD3 R7, PT, PT, R27, -0x4, RZ ;  /* 0xfffffffc1b077810 */ /* 0x000fc40007ffe0ff */
[----:B------:R-:W-:Y:S01]  /*6100*/  LEA.HI.X R25, R23, R17, R25, 0x2, P1 ;  /* 0x0000001117197211 */ /* 0x000fe200008f1419 */
[----:B0-----:R-:W-:-:S04]  /*6110*/  VIADD R21, R27, 0xfffffffb ;  /* 0xfffffffb1b157836 */ /* 0x001fc80000000000 */
[----:B------:R-:W5:Y:S01]  /*6120*/  LDG.E R24, desc[UR18][R24.64+-0x4] ;  /* 0xfffffc1218187981 */ /* 0x000f62000c1e1900 */
[----:B------:R-:W-:-:S05]  /*6130*/  IMAD.WIDE.U32 R20, R21, 0x4, R10 ;  /* 0x0000000415147825 */ /* 0x000fca00078e000a */
[----:B------:R-:W5:Y:S01]  /*6140*/  LDG.E R25, desc[UR18][R20.64] ;  /* 0x0000001214197981 */ /* 0x000f62000c1e1900 */
[----:B--2---:R-:W-:Y:S01]  /*6150*/  FFMA R29, -R19, R28, R18 ;  /* 0x0000001c131d7223 */ /* 0x004fe20000000112 */
[----:B------:R-:W-:Y:S01]  /*6160*/  IADD3 R28, P2, PT, R22, UR12, RZ ;  /* 0x0000000c161c7c10 */ /* 0x000fe2000ff5e0ff */
[----:B------:R-:W-:-:S05]  /*6170*/  IMAD.WIDE.U32 R18, R7, 0x4, R10 ;  /* 0x0000000407127825 */ /* 0x000fca00078e000a */
[----:B------:R0:W3:Y:S01]  /*6180*/  LDG.E R7, desc[UR18][R18.64] ;  /* 0x0000001212077981 */ /* 0x0000e2000c1e1900 */
[----:B----4-:R-:W-:Y:S01]  /*6190*/  FFMA R29, -R14, R15, R29 ;  /* 0x0000000f0e1d7223 */ /* 0x010fe2000000011d */
[----:B------:R-:W-:Y:S02]  /*61a0*/  LEA.HI.X.SX32 R15, R22, UR5, 0x1, P2 ;  /* 0x00000005160f7c11 */ /* 0x000fe400090f0eff */
[----:B------:R-:W-:Y:S02]  /*61b0*/  LEA R14, P1, R28, R16, 0x2 ;  /* 0x000000101c0e7211 */ /* 0x000fe400078210ff */
[----:B------:R-:W-:Y:S02]  /*61c0*/  IADD3 R22, PT, PT, R22, -UR17, RZ ;  /* 0x8000001116167c10 */ /* 0x000fe4000fffe0ff */
[----:B------:R-:W-:Y:S02]  /*61d0*/  LEA.HI.X R15, R28, R17, R15, 0x2, P1 ;  /* 0x000000111c0f7211 */ /* 0x000fe400008f140f */
[----:B------:R-:W-:-:S04]  /*61e0*/  IADD3 R23, P1, PT, R22, UR12, RZ ;  /* 0x0000000c16177c10 */ /* 0x000fc8000ff3e0ff */
[----:B0-----:R-:W-:Y:S01]  /*61f0*/  LEA.HI.X.SX32 R19, R22, UR5, 0x1, P1 ;  /* 0x0000000516137c11 */ /* 0x001fe200088f0eff */
[----:B------:R-:W-:Y:S01]  /*6200*/  FFMA R5, -R26, R5, R29 ;  /* 0x000000051a057223 */ /* 0x000fe2000000011d */
[----:B------:R-:W-:Y:S01]  /*6210*/  LEA R18, P1, R23, R16, 0x2 ;  /* 0x0000001017127211 */ /* 0x000fe200078210ff */
[----:B------:R0:W2:Y:S01]  /*6220*/  LDG.E R26, desc[UR18][R14.64+-0x4] ;  /* 0xfffffc120e1a7981 */ /* 0x0000a2000c1e1900 */
[----:B------:R-:W-:Y:S02]  /*6230*/  IADD3 R22, PT, PT, R22, -UR17, RZ ;  /* 0x8000001116167c10 */ /* 0x000fe4000fffe0ff */
[----:B------:R-:W-:Y:S02]  /*6240*/  IADD3 R29, PT, PT, R27, -0x6, RZ ;  /* 0xfffffffa1b1d7810 */ /* 0x000fe40007ffe0ff */
[----:B------:R-:W-:Y:S01]  /*6250*/  LEA.HI.X R19, R23, R17, R19, 0x2, P1 ;  /* 0x0000001117137211 */ /* 0x000fe200008f1413 */
[----:B------:R-:W-:Y:S02]  /*6260*/  VIADD R23, R27, 0xfffffff9 ;  /* 0xfffffff91b177836 */ /* 0x000fe40000000000 */
[----:B------:R-:W-:Y:S01]  /*6270*/  IMAD.WIDE.U32 R28, R29, 0x4, R10 ;  /* 0x000000041d1c7825 */ /* 0x000fe200078e000a */
[----:B0-----:R-:W-:Y:S01]  /*6280*/  IADD3 R15, P1, PT, R22, UR12, RZ ;  /* 0x0000000c160f7c10 */ /* 0x001fe2000ff3e0ff */
[----:B------:R-:W4:Y:S01]  /*6290*/  LDG.E R18, desc[UR18][R18.64+-0x4] ;  /* 0xfffffc1212127981 */ /* 0x000f22000c1e1900 */
[----:B------:R-:W-:-:S02]  /*62a0*/  IADD3 R27, PT, PT, R27, -0x8, RZ ;  /* 0xfffffff81b1b7810 */ /* 0x000fc40007ffe0ff */
[----:B------:R-:W-:Y:S01]  /*62b0*/  LEA.HI.X.SX32 R21, R22, UR5, 0x1, P1 ;  /* 0x0000000516157c11 */ /* 0x000fe200088f0eff */
[----:B------:R-:W-:Y:S01]  /*62c0*/  IMAD.WIDE.U32 R22, R23, 0x4, R10 ;  /* 0x0000000417167825 */ /* 0x000fe200078e000a */
[C---:B------:R-:W-:Y:S01]  /*62d0*/  LEA R20, P1, R15.reuse, R16, 0x2 ;  /* 0x000000100f147211 */ /* 0x040fe200078210ff */
[----:B------:R-:W2:Y:S03]  /*62e0*/  LDG.E R29, desc[UR18][R28.64] ;  /* 0x000000121c1d7981 */ /* 0x000ea6000c1e1900 */
[----:B------:R-:W-:Y:S01]  /*62f0*/  LEA.HI.X R21, R15, R17, R21, 0x2, P1 ;  /* 0x000000110f157211 */ /* 0x000fe200008f1415 */
[----:B------:R-:W-:Y:S01]  /*6300*/  IMAD.WIDE.U32 R14, R27, 0x4, R10 ;  /* 0x000000041b0e7825 */ /* 0x000fe200078e000a */
[----:B------:R-:W4:Y:S04]  /*6310*/  LDG.E R23, desc[UR18][R22.64] ;  /* 0x0000001216177981 */ /* 0x000f28000c1e1900 */
[----:B------:R-:W4:Y:S04]  /*6320*/  LDG.E R20, desc[UR18][R20.64+-0x4] ;  /* 0xfffffc1214147981 */ /* 0x000f28000c1e1900 */
[----:B------:R-:W4:Y:S01]  /*6330*/  LDG.E R14, desc[UR18][R14.64] ;  /* 0x000000120e0e7981 */ /* 0x000f22000c1e1900 */
[----:B---3--:R-:W-:-:S04]  /*6340*/  FFMA R5, -R6, R7, R5 ;  /* 0x0000000706057223 */ /* 0x008fc80000000105 */
[----:B-----5:R-:W-:-:S04]  /*6350*/  FFMA R5, -R24, R25, R5 ;  /* 0x0000001918057223 */ /* 0x020fc80000000105 */
[----:B--2---:R-:W-:-:S04]  /*6360*/  FFMA R5, -R26, R29, R5 ;  /* 0x0000001d1a057223 */ /* 0x004fc80000000105 */
[----:B----4-:R-:W-:-:S04]  /*6370*/  FFMA R5, -R18, R23, R5 ;  /* 0x0000001712057223 */ /* 0x010fc80000000105 */
[----:B------:R-:W-:-:S07]  /*6380*/  FFMA R18, -R20, R14, R5 ;  /* 0x0000000e14127223 */ /* 0x000fce0000000105 */
.L_x_107:
[----:B------:R-:W-:Y:S05]  /*6390*/  @!P0 BRA `(.L_x_104) ;  /* 0x00000004004c8947 */ /* 0x000fea0003800000 */
[----:B------:R-:W-:-:S04]  /*63a0*/  LOP3.LUT R5, R2, 0xffff, RZ, 0xc0, !PT ;  /* 0x0000ffff02057812 */ /* 0x000fc800078ec0ff */
[C---:B------:R-:W-:Y:S02]  /*63b0*/  LOP3.LUT R6, R5.reuse, 0x7, RZ, 0xc0, !PT ;  /* 0x0000000705067812 */ /* 0x040fe400078ec0ff */
[----:B------:R-:W-:Y:S02]  /*63c0*/  LOP3.LUT R5, R5, 0x3, RZ, 0xc0, !PT ;  /* 0x0000000305057812 */ /* 0x000fe400078ec0ff */
[----:B------:R-:W-:Y:S02]  /*63d0*/  IADD3 R6, PT, PT, R6, -0x1, RZ ;  /* 0xffffffff06067810 */ /* 0x000fe40007ffe0ff */
[----:B------:R-:W-:Y:S02]  /*63e0*/  ISETP.NE.AND P0, PT, R5, RZ, PT ;  /* 0x000000ff0500720c */ /* 0x000fe40003f05270 */
[----:B------:R-:W-:-:S13]  /*63f0*/  ISETP.GE.U32.AND P1, PT, R6, 0x3, PT ;  /* 0x000000030600780c */ /* 0x000fda0003f26070 */
[----:B------:R-:W-:Y:S05]  /*6400*/  @!P1 BRA `(.L_x_108) ;  /* 0x0000000000a49947 */ /* 0x000fea0003800000 */
[----:B------:R-:W-:Y:S01]  /*6410*/  VIADD R21, R27, 0xffffffff ;  /* 0xffffffff1b157836 */ /* 0x000fe20000000000 */
[----:B------:R-:W-:-:S03]  /*6420*/  USHF.R.S32.HI UR5, URZ, 0x1f, UR12 ;  /* 0x0000001fff057899 */ /* 0x000fc6000801140c */
[C---:B------:R-:W-:Y:S02]  /*6430*/  IMAD R6, R21.reuse, UR17, RZ ;  /* 0x0000001115067c24 */ /* 0x040fe4000f8e02ff */
[----:B------:R-:W-:-:S03]  /*6440*/  IMAD.WIDE.U32 R20, R21, 0x4, R10 ;  /* 0x0000000415147825 */ /* 0x000fc600078e000a */
[C---:B---3--:R-:W-:Y:S02]  /*6450*/  IADD3 R14, PT, PT, R6.reuse, -UR17, RZ ;  /* 0x80000011060e7c10 */ /* 0x048fe4000fffe0ff */
[----:B------:R-:W-:Y:S02]  /*6460*/  IADD3 R7, P1, PT, R6, UR12, RZ ;  /* 0x0000000c06077c10 */ /* 0x000fe4000ff3e0ff */
[----:B------:R-:W-:Y:S02]  /*6470*/  IADD3 R15, P2, PT, R14, UR12, RZ ;  /* 0x0000000c0e0f7c10 */ /* 0x000fe4000ff5e0ff */
[----:B------:R-:W-:Y:S02]  /*6480*/  LEA.HI.X.SX32 R19, R6, UR5, 0x1, P1 ;  /* 0x0000000506137c11 */ /* 0x000fe400088f0eff */
[----:B------:R-:W-:Y:S02]  /*6490*/  IADD3 R24, PT, PT, R14, -UR17, RZ ;  /* 0x800000110e187c10 */ /* 0x000fe4000fffe0ff */
[----:B------:R-:W-:-:S02]  /*64a0*/  LEA R6, P1, R7, R16, 0x2 ;  /* 0x0000001007067211 */ /* 0x000fc400078210ff */
[----:B------:R-:W-:Y:S02]  /*64b0*/  LEA.HI.X.SX32 R22, R14, UR5, 0x1, P2 ;  /* 0x000000050e167c11 */ /* 0x000fe400090f0eff */
[----:B------:R-:W-:Y:S02]  /*64c0*/  LEA R14, P2, R15, R16, 0x2 ;  /* 0x000000100f0e7211 */ /* 0x000fe400078410ff */
[C---:B------:R-:W-:Y:S02]  /*64d0*/  IADD3 R23, P3, PT, R24.reuse, UR12, RZ ;  /* 0x0000000c18177c10 */ /* 0x040fe4000ff7e0ff */
[-C--:B------:R-:W-:Y:S02]  /*64e0*/  LEA.HI.X R7, R7, R17.reuse, R19, 0x2, P1 ;  /* 0x0000001107077211 */ /* 0x080fe400008f1413 */
[----:B------:R-:W-:Y:S01]  /*64f0*/  LEA.HI.X R15, R15, R17, R22, 0x2, P2 ;  /* 0x000000110f0f7211 */ /* 0x000fe200010f1416 */
[----:B------:R-:W2:Y:S01]  /*6500*/  LDG.E R19, desc[UR18][R20.64] ;  /* 0x0000001214137981 */ /* 0x000ea2000c1e1900 */
[----:B------:R-:W-:-:S02]  /*6510*/  LEA.HI.X.SX32 R25, R24, UR5, 0x1, P3 ;  /* 0x0000000518197c11 */ /* 0x000fc400098f0eff */
[C---:B------:R-:W-:Y:S01]  /*6520*/  LEA R22, P1, R23.reuse, R16, 0x2 ;  /* 0x0000001017167211 */ /* 0x040fe200078210ff */
[----:B------:R0:W2:Y:S03]  /*6530*/  LDG.E R29, desc[UR18][R6.64+-0x4] ;  /* 0xfffffc12061d7981 */ /* 0x0000a6000c1e1900 */
[----:B------:R-:W-:Y:S01]  /*6540*/  LEA.HI.X R23, R23, R17, R25, 0x2, P1 ;  /* 0x0000001117177211 */ /* 0x000fe200008f1419 */
[----:B------:R1:W3:Y:S01]  /*6550*/  LDG.E R26, desc[UR18][R14.64+-0x4] ;  /* 0xfffffc120e1a7981 */ /* 0x0002e2000c1e1900 */
[----:B------:R-:W-:-:S03]  /*6560*/  IADD3 R25, PT, PT, R27, -0x2, RZ ;  /* 0xfffffffe1b197810 */ /* 0x000fc60007ffe0ff */
[----:B------:R-:W4:Y:S01]  /*6570*/  LDG.E R22, desc[UR18][R22.64+-0x4] ;  /* 0xfffffc1216167981 */ /* 0x000f22000c1e1900 */
[----:B0-----:R-:W-:Y:S02]  /*6580*/  VIADD R6, R24, -UR17 ;  /* 0x8000001118067c36 */ /* 0x001fe40008000000 */
[--C-:B------:R-:W-:Y:S01]  /*6590*/  IMAD.WIDE.U32 R24, R25, 0x4, R10.reuse ;  /* 0x0000000419187825 */ /* 0x100fe200078e000a */
[C---:B-1----:R-:W-:Y:S02]  /*65a0*/  IADD3 R15, PT, PT, R27.reuse, -0x3, RZ ;  /* 0xfffffffd1b0f7810 */ /* 0x042fe40007ffe0ff */
[C---:B------:R-:W-:Y:S01]  /*65b0*/  IADD3 R28, P1, PT, R6.reuse, UR12, RZ ;  /* 0x0000000c061c7c10 */ /* 0x040fe2000ff3e0ff */
[----:B------:R-:W-:Y:S02]  /*65c0*/  VIADD R27, R27, 0xfffffffc ;  /* 0xfffffffc1b1b7836 */ /* 0x000fe40000000000 */
[----:B------:R-:W3:Y:S01]  /*65d0*/  LDG.E R25, desc[UR18][R24.64] ;  /* 0x0000001218197981 */ /* 0x000ee2000c1e1900 */
[----:B------:R-:W-:Y:S01]  /*65e0*/  LEA.HI.X.SX32 R21, R6, UR5, 0x1, P1 ;  /* 0x0000000506157c11 */ /* 0x000fe200088f0eff */
[----:B------:R-:W-:Y:S01]  /*65f0*/  IMAD.WIDE.U32 R14, R15, 0x4, R10 ;  /* 0x000000040f0e7825 */ /* 0x000fe200078e000a */
[----:B------:R-:W-:-:S04]  /*6600*/  LEA R6, P1, R28, R16, 0x2 ;  /* 0x000000101c067211 */ /* 0x000fc800078210ff */
[----:B------:R-:W-:Y:S01]  /*6610*/  LEA.HI.X R7, R28, R17, R21, 0x2, P1 ;  /* 0x000000111c077211 */ /* 0x000fe200008f1415 */
[----:B------:R-:W-:Y:S01]  /*6620*/  IMAD.WIDE.U32 R20, R27, 0x4, R10 ;  /* 0x000000041b147825 */ /* 0x000fe200078e000a */
[----:B------:R-:W4:Y:S04]  /*6630*/  LDG.E R14, desc[UR18][R14.64] ;  /* 0x000000120e0e7981 */ /* 0x000f28000c1e1900 */
[----:B------:R-:W5:Y:S04]  /*6640*/  LDG.E R6, desc[UR18][R6.64+-0x4] ;  /* 0xfffffc1206067981 */ /* 0x000f68000c1e1900 */
[----:B------:R-:W5:Y:S01]  /*6650*/  LDG.E R20, desc[UR18][R20.64] ;  /* 0x0000001214147981 */ /* 0x000f62000c1e1900 */
[----:B--2---:R-:W-:-:S04]  /*6660*/  FFMA R19, -R29, R19, R18 ;  /* 0x000000131d137223 */ /* 0x004fc80000000112 */
[----:B---3--:R-:W-:-:S04]  /*6670*/  FFMA R19, -R26, R25, R19 ;  /* 0x000000191a137223 */ /* 0x008fc80000000113 */
[----:B----4-:R-:W-:-:S04]  /*6680*/  FFMA R19, -R22, R14, R19 ;  /* 0x0000000e16137223 */ /* 0x010fc80000000113 */
[----:B-----5:R-:W-:-:S07]  /*6690*/  FFMA R18, -R6, R20, R19 ;  /* 0x0000001406127223 */ /* 0x020fce0000000113 */
.L_x_108:
[----:B------:R-:W-:Y:S05]  /*66a0*/  @!P0 BRA `(.L_x_104) ;  /* 0x0000000000888947 */ /* 0x000fea0003800000 */
[----:B---3--:R-:W-:Y:S01]  /*66b0*/  IADD3 R15, PT, PT, R27, -0x1, RZ ;  /* 0xffffffff1b0f7810 */ /* 0x008fe20007ffe0ff */
[----:B------:R-:W-:-:S04]  /*66c0*/  USHF.R.S32.HI UR5, URZ, 0x1f, UR12 ;  /* 0x0000001fff057899 */ /* 0x000fc8000801140c */
[C---:B------:R-:W-:Y:S02]  /*66d0*/  IMAD R20, R15.reuse, UR17, RZ ;  /* 0x000000110f147c24 */ /* 0x040fe4000f8e02ff */
[----:B------:R-:W-:-:S03]  /*66e0*/  IMAD.WIDE.U32 R14, R15, 0x4, R10 ;  /* 0x000000040f0e7825 */ /* 0x000fc600078e000a */
[----:B------:R-:W-:-:S03]  /*66f0*/  IADD3 R7, P0, PT, R20, UR12, RZ ;  /* 0x0000000c14077c10 */ /* 0x000fc6000ff1e0ff */
[----:B------:R-:W2:Y:S01]  /*6700*/  LDG.E R14, desc[UR18][R14.64] ;  /* 0x000000120e0e7981 */ /* 0x000ea2000c1e1900 */
[----:B------:R-:W-:Y:S02]  /*6710*/  LEA.HI.X.SX32 R19, R20, UR5, 0x1, P0 ;  /* 0x0000000514137c11 */ /* 0x000fe400080f0eff */
[----:B------:R-:W-:-:S04]  /*6720*/  LEA R6, P0, R7, R16, 0x2 ;  /* 0x0000001007067211 */ /* 0x000fc800078010ff */
[----:B------:R-:W-:-:S06]  /*6730*/  LEA.HI.X R7, R7, R17, R19, 0x2, P0 ;  /* 0x0000001107077211 */ /* 0x000fcc00000f1413 */
[----:B------:R-:W2:Y:S01]  /*6740*/  LDG.E R7, desc[UR18][R6.64+-0x4] ;  /* 0xfffffc1206077981 */ /* 0x000ea2000c1e1900 */
[----:B------:R-:W-:Y:S01]  /*6750*/  ISETP.NE.AND P0, PT, R5, 0x1, PT ;  /* 0x000000010500780c */ /* 0x000fe20003f05270 */
[----:B--2---:R-:W-:-:S12]  /*6760*/  FFMA R18, -R7, R14, R18 ;  /* 0x0000000e07127223 */ /* 0x004fd80000000112 */
[----:B------:R-:W-:Y:S05]  /*6770*/  @!P0 BRA `(.L_x_104) ;  /* 0x0000000000548947 */ /* 0x000fea0003800000 */
[----:B------:R-:W-:Y:S01]  /*6780*/  ISETP.NE.AND P0, PT, R5, 0x2, PT ;  /* 0x000000020500780c */ /* 0x000fe20003f05270 */
[----:B------:R-:W-:Y:S01]  /*6790*/  VIADD R23, R27, 0xfffffffe ;  /* 0xfffffffe1b177836 */ /* 0x000fe20000000000 */
[----:B------:R-:W-:-:S03]  /*67a0*/  IADD3 R15, PT, PT, R20, -UR17, RZ ;  /* 0x80000011140f7c10 */ /* 0x000fc6000fffe0ff */
[----:B------:R-:W-:Y:S01]  /*67b0*/  IMAD.WIDE.U32 R22, R23, 0x4, R10 ;  /* 0x0000000417167825 */ /* 0x000fe200078e000a */
[----:B------:R-:W-:-:S05]  /*67c0*/  IADD3 R7, P1, PT, R15, UR12, RZ ;  /* 0x0000000c0f077c10 */ /* 0x000fca000ff3e0ff */
[----:B------:R-:W2:Y:S02]  /*67d0*/  LDG.E R22, desc[UR18][R22.64] ;  /* 0x0000001216167981 */ /* 0x000ea4000c1e1900 */
[C---:B------:R-:W-:Y:S02]  /*67e0*/  @P0 IADD3 R14, PT, PT, R15.reuse, -UR17, RZ ;  /* 0x800000110f0e0c10 */ /* 0x040fe4000fffe0ff */
[----:B------:R-:W-:Y:S02]  /*67f0*/  LEA.HI.X.SX32 R15, R15, UR5, 0x1, P1 ;  /* 0x000000050f0f7c11 */ /* 0x000fe400088f0eff */
[C---:B------:R-:W-:Y:S02]  /*6800*/  LEA R6, P1, R7.reuse, R16, 0x2 ;  /* 0x0000001007067211 */ /* 0x040fe400078210ff */
[----:B------:R-:W-:Y:S02]  /*6810*/  @P0 IADD3 R5, P2, PT, R14, UR12, RZ ;  /* 0x0000000c0e050c10 */ /* 0x000fe4000ff5e0ff */
[----:B------:R-:W-:-:S02]  /*6820*/  LEA.HI.X R7, R7, R17, R15, 0x2, P1 ;  /* 0x0000001107077211 */ /* 0x000fc400008f140f */
[----:B------:R-:W-:Y:S02]  /*6830*/  @P0 IADD3 R21, PT, PT, R27, -0x3, RZ ;  /* 0xfffffffd1b150810 */ /* 0x000fe40007ffe0ff */
[----:B------:R-:W-:Y:S02]  /*6840*/  @P0 LEA.HI.X.SX32 R15, R14, UR5, 0x1, P2 ;  /* 0x000000050e0f0c11 */ /* 0x000fe400090f0eff */
[----:B------:R-:W-:Y:S01]  /*6850*/  @P0 LEA R14, P1, R5, R16, 0x2 ;  /* 0x00000010050e0211 */ /* 0x000fe200078210ff */
[----:B------:R-:W-:Y:S01]  /*6860*/  @P0 IMAD.WIDE.U32 R20, R21, 0x4, R10 ;  /* 0x0000000415140825 */ /* 0x000fe200078e000a */
[----:B------:R-:W2:Y:S02]  /*6870*/  LDG.E R7, desc[UR18][R6.64+-0x4] ;  /* 0xfffffc1206077981 */ /* 0x000ea4000c1e1900 */
[----:B------:R-:W-:-:S03]  /*6880*/  @P0 LEA.HI.X R15, R5, R17, R15, 0x2, P1 ;  /* 0x00000011050f0211 */ /* 0x000fc600008f140f */
[----:B------:R-:W3:Y:S04]  /*6890*/  @P0 LDG.E R20, desc[UR18][R20.64] ;  /* 0x0000001214140981 */ /* 0x000ee8000c1e1900 */
[----:B------:R-:W3:Y:S01]  /*68a0*/  @P0 LDG.E R15, desc[UR18][R14.64+-0x4] ;  /* 0xfffffc120e0f0981 */ /* 0x000ee2000c1e1900 */
[----:B--2---:R-:W-:-:S04]  /*68b0*/  FFMA R18, -R7, R22, R18 ;  /* 0x0000001607127223 */ /* 0x004fc80000000112 */
[----:B---3--:R-:W-:-:S07]  /*68c0*/  @P0 FFMA R18, -R15, R20, R18 ;  /* 0x000000140f120223 */ /* 0x008fce0000000112 */
.L_x_104:
[----:B------:R-:W-:Y:S02]  /*68d0*/  UIMAD UR5, UR9, UR17, URZ ;  /* 0x00000011090572a4 */ /* 0x000fe4000f8e02ff */
[----:B------:R-:W-:Y:S02]  /*68e0*/  USHF.R.S32.HI UR13, URZ, 0x1f, UR12 ;  /* 0x0000001fff0d7899 */ /* 0x000fe4000801140c */
[----:B------:R-:W-:-:S04]  /*68f0*/  UIADD3 UR14, UP0, UPT, UR5, UR12, URZ ;  /* 0x0000000c050e7290 */ /* 0x000fc8000ff1e0ff */
[----:B------:R-:W-:Y:S02]  /*6900*/  ULEA.HI.X.SX32 UR5, UR5, UR13, 0x1, UP0 ;  /* 0x0000000d05057291 */ /* 0x000fe400080f0eff */
[----:B----4-:R-:W-:-:S04]  /*6910*/  IMAD.U32 R5, RZ, RZ, UR14 ;  /* 0x0000000eff057e24 */ /* 0x010fc8000f8e00ff */
[----:B------:R-:W-:Y:S02]  /*6920*/  MOV R7, UR5 ;  /* 0x0000000500077c02 */ /* 0x000fe40008000f00 */
[----:B------:R-:W-:-:S04]  /*6930*/  LEA R6, P0, R5, R16, 0x2 ;  /* 0x0000001005067211 */ /* 0x000fc800078010ff */
[----:B------:R-:W-:-:S05]  /*6940*/  LEA.HI.X R7, R5, R17, R7, 0x2, P0 ;  /* 0x0000001105077211 */ /* 0x000fca00000f1407 */
[----:B---3--:R-:W2:Y:S01]  /*6950*/  LDG.E R15, desc[UR18][R6.64+-0x4] ;  /* 0xfffffc12060f7981 */ /* 0x008ea2000c1e1900 */
[----:B------:R-:W-:Y:S01]  /*6960*/  BSSY.RECONVERGENT B0, `(.L_x_109) ;  /* 0x000000b000007945 */ /* 0x000fe20003800200 */
[----:B--2---:R-:W0:Y:S08]  /*6970*/  MUFU.RCP R14, R15 ;  /* 0x0000000f000e7308 */ /* 0x004e300000001000 */
        /* <DEDUP_REMOVED lines=8> */
[----:B------:R-:W-:Y:S05]  /*6a00*/  CALL.REL.NOINC `($__internal_3_$__cuda_sm3x_div_rn_noftz_f32_slowpath) ;  /* 0x0000000400587944 */ /* 0x000fea0003c00000 */
.L_x_110:
[----:B------:R-:W-:Y:S05]  /*6a10*/  BSYNC.RECONVERGENT B0 ;  /* 0x0000000000007941 */ /* 0x000fea0003800200 */
.L_x_109:
[----:B------:R-:W-:Y:S01]  /*6a20*/  MOV R7, UR12 ;  /* 0x0000000c00077c02 */ /* 0x000fe20008000f00 */
[----:B------:R-:W-:Y:S01]  /*6a30*/  UISETP.GT.AND UP0, UPT, UR12, 0x1, UPT ;  /* 0x000000010c00788c */ /* 0x000fe2000bf04270 */
[----:B------:R-:W-:Y:S01]  /*6a40*/  VIADD R4, R4, 0x1 ;  /* 0x0000000104047836 */ /* 0x000fe20000000000 */
[----:B------:R-:W-:Y:S01]  /*6a50*/  IADD3 R2, PT, PT, R2, 0x1, RZ ;  /* 0x0000000102027810 */ /* 0x000fe20007ffe0ff */
[----:B------:R-:W-:Y:S01]  /*6a60*/  UIADD3 UR4, UPT, UPT, UR4, 0x1, URZ ;  /* 0x0000000104047890 */ /* 0x000fe2000fffe0ff */
[----:B------:R-:W-:-:S05]  /*6a70*/  IMAD.WIDE R6, R7, 0x4, R10 ;  /* 0x0000000407067825 */ /* 0x000fca00078e020a */
[----:B------:R0:W-:Y:S01]  /*6a80*/  STG.E desc[UR18][R6.64+-0x4], R5 ;  /* 0xfffffc0506007986 */ /* 0x0001e2000c101912 */
[----:B------:R-:W-:Y:S05]  /*6a90*/  BRA.U UP0, `(.L_x_111) ;  /* 0xffffffc900dc7547 */ /* 0x000fea000b83ffff */
[----:B------:R-:W-:Y:S05]  /*6aa0*/  EXIT ;  /* 0x000000000000794d */ /* 0x000fea0003800000 */
        .weak           $__internal_1_$__cuda_sm20_rcp_rn_f32_slowpath
        .type           $__internal_1_$__cuda_sm20_rcp_rn_f32_slowpath,@function
        .size           $__internal_1_$__cuda_sm20_rcp_rn_f32_slowpath,($__internal_2_$__cuda_sm20_sqrt_rn_f32_slowpath - $__internal_1_$__cuda_sm20_rcp_rn_f32_slowpath)
$__internal_1_$__cuda_sm20_rcp_rn_f32_slowpath:
[----:B------:R-:W-:Y:S01]  /*6ab0*/  SHF.L.U32 R17, R16, 0x1, RZ ;  /* 0x0000000110117819 */ /* 0x000fe200000006ff */
[----:B------:R-:W-:Y:S03]  /*6ac0*/  BSSY.RECONVERGENT B1, `(.L_x_112) ;  /* 0x0000030000017945 */ /* 0x000fe60003800200 */
[----:B------:R-:W-:-:S04]  /*6ad0*/  SHF.R.U32.HI R17, RZ, 0x18, R17 ;  /* 0x00000018ff117819 */ /* 0x000fc80000011611 */
[----:B------:R-:W-:-:S13]  /*6ae0*/  ISETP.NE.U32.AND P0, PT, R17, RZ, PT ;  /* 0x000000ff1100720c */ /* 0x000fda0003f05070 */
[----:B------:R-:W-:Y:S05]  /*6af0*/  @P0 BRA `(.L_x_113) ;  /* 0x0000000000280947 */ /* 0x000fea0003800000 */
[----:B------:R-:W-:-:S05]  /*6b00*/  IMAD.SHL.U32 R17, R16, 0x2, RZ ;  /* 0x0000000210117824 */ /* 0x000fca00078e00ff */
[----:B------:R-:W-:-:S13]  /*6b10*/  ISETP.NE.AND P0, PT, R17, RZ, PT ;  /* 0x000000ff1100720c */ /* 0x000fda0003f05270 */
[----:B------:R-:W-:Y:S01]  /*6b20*/  @P0 FFMA R20, R16, 1.84467440737095516160e+19, RZ ;  /* 0x5f80000010140823 */ /* 0x000fe200000000ff */
[----:B------:R-:W-:Y:S08]  /*6b30*/  @!P0 MUFU.RCP R19, R16 ;  /* 0x0000001000138308 */ /* 0x000ff00000001000 */
[----:B------:R-:W0:Y:S02]  /*6b40*/  @P0 MUFU.RCP R17, R20 ;  /* 0x0000001400110308 */ /* 0x000e240000001000 */
[----:B0-----:R-:W-:-:S04]  /*6b50*/  @P0 FFMA R21, R20, R17, -1 ;  /* 0xbf80000014150423 */ /* 0x001fc80000000011 */
[----:B------:R-:W-:-:S04]  /*6b60*/  @P0 FADD.FTZ R26, -R21, -RZ ;  /* 0x800000ff151a0221 */ /* 0x000fc80000010100 */
[----:B------:R-:W-:-:S04]  /*6b70*/  @P0 FFMA R17, R17, R26, R17 ;  /* 0x0000001a11110223 */ /* 0x000fc80000000011 */
[----:B------:R-:W-:Y:S01]  /*6b80*/  @P0 FFMA R19, R17, 1.84467440737095516160e+19, RZ ;  /* 0x5f80000011130823 */ /* 0x000fe200000000ff */
[----:B------:R-:W-:Y:S06]  /*6b90*/  BRA `(.L_x_114) ;  /* 0x0000000000887947 */ /* 0x000fec0003800000 */
.L_x_113:
[----:B------:R-:W-:-:S04]  /*6ba0*/  IADD3 R19, PT, PT, R17, -0xfd, RZ ;  /* 0xffffff0311137810 */ /* 0x000fc80007ffe0ff */
[----:B------:R-:W-:-:S13]  /*6bb0*/  ISETP.GT.U32.AND P0, PT, R19, 0x1, PT ;  /* 0x000000011300780c */ /* 0x000fda0003f04070 */
[----:B------:R-:W-:Y:S05]  /*6bc0*/  @P0 BRA `(.L_x_115) ;  /* 0x0000000000780947 */ /* 0x000fea0003800000 */
[----:B------:R-:W-:Y:S01]  /*6bd0*/  LOP3.LUT R20, R16, 0x7fffff, RZ, 0xc0, !PT ;  /* 0x007fffff10147812 */ /* 0x000fe200078ec0ff */
[----:B------:R-:W-:Y:S01]  /*6be0*/  HFMA2 R28, -RZ, RZ, 0, 1.78813934326171875e-07 ;  /* 0x00000003ff1c7431 */ /* 0x000fe200000001ff */
[----:B------:R-:W-:Y:S02]  /*6bf0*/  IADD3 R17, PT, PT, R17, -0xfc, RZ ;  /* 0xffffff0411117810 */ /* 0x000fe40007ffe0ff */
[----:B------:R-:W-:-:S04]  /*6c00*/  LOP3.LUT R21, R20, 0x3f800000, RZ, 0xfc, !PT ;  /* 0x3f80000014157812 */ /* 0x000fc800078efcff */
[----:B------:R-:W0:Y:S01]  /*6c10*/  MUFU.RCP R20, R21 ;  /* 0x0000001500147308 */ /* 0x000e220000001000 */
[----:B------:R-:W-:Y:S01]  /*6c20*/  SHF.L.U32 R27, R28, R19, RZ ;  /* 0x000000131c1b7219 */ /* 0x000fe200000006ff */
[----:B0-----:R-:W-:-:S04]  /*6c30*/  FFMA R25, R21, R20, -1 ;  /* 0xbf80000015197423 */ /* 0x001fc80000000014 */
[----:B------:R-:W-:-:S04]  /*6c40*/  FADD.FTZ R25, -R25, -RZ ;  /* 0x800000ff19197221 */ /* 0x000fc80000010100 */
[CCC-:B------:R-:W-:Y:S01]  /*6c50*/  FFMA.RM R26, R20.reuse, R25.reuse, R20.reuse ;  /* 0x00000019141a7223 */ /* 0x1c0fe20000004014 */
[----:B------:R-:W-:-:S04]  /*6c60*/  FFMA.RP R25, R20, R25, R20 ;  /* 0x0000001914197223 */ /* 0x000fc80000008014 */
[C---:B------:R-:W-:Y:S02]  /*6c70*/  LOP3.LUT R20, R26.reuse, 0x7fffff, RZ, 0xc0, !PT ;  /* 0x007fffff1a147812 */ /* 0x040fe400078ec0ff */
[----:B------:R-:W-:Y:S02]  /*6c80*/  FSETP.NEU.FTZ.AND P0, PT, R26, R25, PT ;  /* 0x000000191a00720b */ /* 0x000fe40003f1d000 */
[----:B------:R-:W-:Y:S02]  /*6c90*/  LOP3.LUT R20, R20, 0x800000, RZ, 0xfc, !PT ;  /* 0x0080000014147812 */ /* 0x000fe400078efcff */
[----:B------:R-:W-:Y:S02]  /*6ca0*/  SEL R25, RZ, 0xffffffff, !P0 ;  /* 0xffffffffff197807 */ /* 0x000fe40004000000 */
[----:B------:R-:W-:Y:S02]  /*6cb0*/  LOP3.LUT R26, R27, R20, RZ, 0xc0, !PT ;  /* 0x000000141b1a7212 */ /* 0x000fe400078ec0ff */
[----:B------:R-:W-:Y:S01]  /*6cc0*/  SHF.R.U32.HI R17, RZ, R17, R20 ;  /* 0x00000011ff117219 */ /* 0x000fe20000011614 */
[----:B------:R-:W-:Y:S01]  /*6cd0*/  IMAD.MOV R25, RZ, RZ, -R25 ;  /* 0x000000ffff197224 */ /* 0x000fe200078e0a19 */
[----:B------:R-:W-:-:S04]  /*6ce0*/  SHF.R.U32.HI R26, RZ, R19, R26 ;  /* 0x00000013ff1a7219 */ /* 0x000fc8000001161a */
[----:B------:R-:W-:Y:S02]  /*6cf0*/  LOP3.LUT P1, RZ, R25, R19, R20, 0xf8, !PT ;  /* 0x0000001319ff7212 */ /* 0x000fe4000782f814 */
[C---:B------:R-:W-:Y:S02]  /*6d00*/  LOP3.LUT P0, RZ, R26.reuse, 0x1, RZ, 0xc0, !PT ;  /* 0x000000011aff7812 */ /* 0x040fe4000780c0ff */
[----:B------:R-:W-:-:S04]  /*6d10*/  LOP3.LUT P2, RZ, R26, 0x2, RZ, 0xc0, !PT ;  /* 0x000000021aff7812 */ /* 0x000fc8000784c0ff */
[----:B------:R-:W-:Y:S02]  /*6d20*/  PLOP3.LUT P0, PT, P0, P1, P2, 0xe0, 0x0 ;  /* 0x000000000000781c */ /* 0x000fe40000703c20 */
[----:B------:R-:W-:Y:S02]  /*6d30*/  LOP3.LUT P1, RZ, R16, 0x7fffff, RZ, 0xc0, !PT ;  /* 0x007fffff10ff7812 */ /* 0x000fe4000782c0ff */
[----:B------:R-:W-:-:S04]  /*6d40*/  SEL R19, RZ, 0x1, !P0 ;  /* 0x00000001ff137807 */ /* 0x000fc80004000000 */
[----:B------:R-:W-:-:S04]  /*6d50*/  IADD3 R19, PT, PT, -R19, RZ, RZ ;  /* 0x000000ff13137210 */ /* 0x000fc80007ffe1ff */
[----:B------:R-:W-:-:S13]  /*6d60*/  ISETP.GE.AND P0, PT, R19, RZ, PT ;  /* 0x000000ff1300720c */ /* 0x000fda0003f06270 */
[----:B------:R-:W-:-:S05]  /*6d70*/  @!P0 VIADD R17, R17, 0x1 ;  /* 0x0000000111118836 */ /* 0x000fca0000000000 */
[----:B------:R-:W-:-:S04]  /*6d80*/  @!P1 SHF.L.U32 R17, R17, 0x1, RZ ;  /* 0x0000000111119819 */ /* 0x000fc800000006ff */
[----:B------:R-:W-:Y:S01]  /*6d90*/  LOP3.LUT R19, R17, 0x80000000, R16, 0xf8, !PT ;  /* 0x8000000011137812 */ /* 0x000fe200078ef810 */
[----:B------:R-:W-:Y:S06]  /*6da0*/  BRA `(.L_x_114) ;  /* 0x0000000000047947 */ /* 0x000fec0003800000 */
.L_x_115:
[----:B------:R0:W1:Y:S02]  /*6db0*/  MUFU.RCP R19, R16 ;  /* 0x0000001000137308 */ /* 0x0000640000001000 */
.L_x_114:
[----:B------:R-:W-:Y:S05]  /*6dc0*/  BSYNC.RECONVERGENT B1 ;  /* 0x0000000000017941 */ /* 0x000fea0003800200 */
.L_x_112:
[----:B0-----:R-:W-:Y:S01]  /*6dd0*/  MOV R16, R18 ;  /* 0x0000001200107202 */ /* 0x001fe20000000f00 */
[----:B------:R-:W-:-:S04]  /*6de0*/  IMAD.MOV.U32 R17, RZ, RZ, 0x0 ;  /* 0x00000000ff117424 */ /* 0x000fc800078e00ff */
[----:B-1----:R-:W-:Y:S05]  /*6df0*/  RET.REL.NODEC R16 `(_Z15getUnrestrictediiiiPfiS_iS_iS_iS_i) ;  /* 0xffffff9010807950 */ /* 0x002fea0003c3ffff */
        .weak           $__internal_2_$__cuda_sm20_sqrt_rn_f32_slowpath
        .type           $__internal_2_$__cuda_sm20_sqrt_rn_f32_slowpath,@function
        .size           $__internal_2_$__cuda_sm20_sqrt_rn_f32_slowpath,($__internal_3_$__cuda_sm3x_div_rn_noftz_f32_slowpath - $__internal_2_$__cuda_sm20_sqrt_rn_f32_slowpath)
$__internal_2_$__cuda_sm20_sqrt_rn_f32_slowpath:
[----:B------:R-:W-:-:S13]  /*6e00*/  LOP3.LUT P0, RZ, R16, 0x7fffffff, RZ, 0xc0, !PT ;  /* 0x7fffffff10ff7812 */ /* 0x000fda000780c0ff */
[----:B------:R-:W-:Y:S01]  /*6e10*/  @!P0 MOV R17, R16 ;  /* 0x0000001000118202 */ /* 0x000fe20000000f00 */
[----:B------:R-:W-:Y:S06]  /*6e20*/  @!P0 BRA `(.L_x_116) ;  /* 0x0000000000408947 */ /* 0x000fec0003800000 */
[----:B------:R-:W-:-:S13]  /*6e30*/  FSETP.GEU.FTZ.AND P0, PT, R16, RZ, PT ;  /* 0x000000ff1000720b */ /* 0x000fda0003f1e000 */
[----:B------:R-:W-:Y:S01]  /*6e40*/  @!P0 MOV R17, 0x7fffffff ;  /* 0x7fffffff00118802 */ /* 0x000fe20000000f00 */
[----:B------:R-:W-:Y:S06]  /*6e50*/  @!P0 BRA `(.L_x_116) ;  /* 0x0000000000348947 */ /* 0x000fec0003800000 */
[----:B------:R-:W-:-:S13]  /*6e60*/  FSETP.GTU.FTZ.AND P0, PT, |R16|, +INF , PT ;  /* 0x7f8000001000780b */ /* 0x000fda0003f1c200 */
[----:B------:R-:W-:Y:S01]  /*6e70*/  @P0 FADD.FTZ R17, R16, 1 ;  /* 0x3f80000010110421 */ /* 0x000fe20000010000 */
[----:B------:R-:W-:Y:S06]  /*6e80*/  @P0 BRA `(.L_x_116) ;  /* 0x0000000000280947 */ /* 0x000fec0003800000 */
[----:B------:R-:W-:-:S13]  /*6e90*/  FSETP.NEU.FTZ.AND P0, PT, |R16|, +INF , PT ;  /* 0x7f8000001000780b */ /* 0x000fda0003f1d200 */
[----:B------:R-:W-:-:S04]  /*6ea0*/  @P0 FFMA R18, R16, 1.84467440737095516160e+19, RZ ;  /* 0x5f80000010120823 */ /* 0x000fc800000000ff */
[----:B------:R-:W0:Y:S02]  /*6eb0*/  @P0 MUFU.RSQ R17, R18 ;  /* 0x0000001200110308 */ /* 0x000e240000001400 */
[----:B0-----:R-:W-:Y:S01]  /*6ec0*/  @P0 FMUL.FTZ R19, R18, R17 ;  /* 0x0000001112130220 */ /* 0x001fe20000410000 */
[----:B------:R-:W-:Y:S01]  /*6ed0*/  @P0 FMUL.FTZ R21, R17, 0.5 ;  /* 0x3f00000011150820 */ /* 0x000fe20000410000 */
[----:B------:R-:W-:Y:S02]  /*6ee0*/  @!P0 IMAD.MOV.U32 R17, RZ, RZ, R16 ;  /* 0x000000ffff118224 */ /* 0x000fe400078e0010 */
[----:B------:R-:W-:-:S04]  /*6ef0*/  @P0 FADD.FTZ R20, -R19, -RZ ;  /* 0x800000ff13140221 */ /* 0x000fc80000010100 */
[----:B------:R-:W-:-:S04]  /*6f00*/  @P0 FFMA R20, R19, R20, R18 ;  /* 0x0000001413140223 */ /* 0x000fc80000000012 */
[----:B------:R-:W-:-:S04]  /*6f10*/  @P0 FFMA R20, R20, R21, R19 ;  /* 0x0000001514140223 */ /* 0x000fc80000000013 */
[----:B------:R-:W-:-:S07]  /*6f20*/  @P0 FMUL.FTZ R17, R20, 2.3283064365386962891e-10 ;  /* 0x2f80000014110820 */ /* 0x000fce0000410000 */
.L_x_116:
[----:B------:R-:W-:Y:S01]  /*6f30*/  MOV R18, R17 ;  /* 0x0000001100127202 */ /* 0x000fe20000000f00 */
[----:B------:R-:W-:Y:S01]  /*6f40*/  IMAD.MOV.U32 R17, RZ, RZ, 0x0 ;  /* 0x00000000ff117424 */ /* 0x000fe200078e00ff */
[----:B------:R-:W-:-:S04]  /*6f50*/  MOV R16, R25 ;  /* 0x0000001900107202 */ /* 0x000fc80000000f00 */
[----:B------:R-:W-:Y:S05]  /*6f60*/  RET.REL.NODEC R16 `(_Z15getUnrestrictediiiiPfiS_iS_iS_iS_i) ;  /* 0xffffff9010247950 */ /* 0x000fea0003c3ffff */
        .weak           $__internal_3_$__cuda_sm3x_div_rn_noftz_f32_slowpath
        .type           $__internal_3_$__cuda_sm3x_div_rn_noftz_f32_slowpath,@function
        .size           $__internal_3_$__cuda_sm3x_div_rn_noftz_f32_slowpath,(.L_x_217 - $__internal_3_$__cuda_sm3x_div_rn_noftz_f32_slowpath)
$__internal_3_$__cuda_sm3x_div_rn_noftz_f32_slowpath:
[----:B------:R-:W-:Y:S01]  /*6f70*/  SHF.R.U32.HI R7, RZ, 0x17, R15 ;  /* 0x00000017ff077819 */ /* 0x000fe2000001160f */
[----:B------:R-:W-:Y:S01]  /*6f80*/  BSSY.RECONVERGENT B1, `(.L_x_117) ;  /* 0x0000063000017945 */ /* 0x000fe20003800200 */
[----:B------:R-:W-:Y:S02]  /*6f90*/  SHF.R.U32.HI R5, RZ, 0x17, R18 ;  /* 0x00000017ff057819 */ /* 0x000fe40000011612 */
[----:B------:R-:W-:Y:S02]  /*6fa0*/  LOP3.LUT R7, R7, 0xff, RZ, 0xc0, !PT ;  /* 0x000000ff07077812 */ /* 0x000fe400078ec0ff */
[----:B------:R-:W-:Y:S02]  /*6fb0*/  LOP3.LUT R19, R5, 0xff, RZ, 0xc0, !PT ;  /* 0x000000ff05137812 */ /* 0x000fe400078ec0ff */
[----:B------:R-:W-:Y:S02]  /*6fc0*/  IADD3 R21, PT, PT, R7, -0x1, RZ ;  /* 0xffffffff07157810 */ /* 0x000fe40007ffe0ff */
[----:B------:R-:W-:-:S02]  /*6fd0*/  IADD3 R20, PT, PT, R19, -0x1, RZ ;  /* 0xffffffff13147810 */ /* 0x000fc40007ffe0ff */
[----:B------:R-:W-:-:S04]  /*6fe0*/  ISETP.GT.U32.AND P0, PT, R21, 0xfd, PT ;  /* 0x000000fd1500780c */ /* 0x000fc80003f04070 */
[----:B------:R-:W-:-:S13]  /*6ff0*/  ISETP.GT.U32.OR P0, PT, R20, 0xfd, P0 ;  /* 0x000000fd1400780c */ /* 0x000fda0000704470 */
[----:B------:R-:W-:Y:S01]  /*7000*/  @!P0 IMAD.MOV.U32 R14, RZ, RZ, RZ ;  /* 0x000000ffff0e8224 */ /* 0x000fe200078e00ff */
[----:B------:R-:W-:Y:S06]  /*7010*/  @!P0 BRA `(.L_x_118) ;  /* 0x0000000000608947 */ /* 0x000fec0003800000 */
[----:B------:R-:W-:Y:S02]  /*7020*/  FSETP.GTU.FTZ.AND P0, PT, |R18|, +INF , PT ;  /* 0x7f8000001200780b */ /* 0x000fe40003f1c200 */
[----:B------:R-:W-:Y:S02]  /*7030*/  FSETP.GTU.FTZ.AND P1, PT, |R15|, +INF , PT ;  /* 0x7f8000000f00780b */ /* 0x000fe40003f3c200 */
[----:B------:R-:W-:Y:S02]  /*7040*/  MOV R5, R15 ;  /* 0x0000000f00057202 */ /* 0x000fe40000000f00 */
        /* <DEDUP_REMOVED lines=16> */
[----:B------:R-:W-:Y:S01]  /*7150*/  @P0 MOV R14, RZ ;  /* 0x000000ff000e0202 */ /* 0x000fe20000000f00 */
[----:B------:R-:W-:Y:S02]  /*7160*/  @!P0 IMAD.MOV.U32 R14, RZ, RZ, -0x40 ;  /* 0xffffffc0ff0e8424 */ /* 0x000fe400078e00ff */
[----:B------:R-:W-:Y:S01]  /*7170*/  @!P0 FFMA R18, R18, 1.84467440737095516160e+19, RZ ;  /* 0x5f80000012128823 */ /* 0x000fe200000000ff */
[----:B------:R-:W-:Y:S02]  /*7180*/  @!P1 FFMA R15, R5, 1.84467440737095516160e+19, RZ ;  /* 0x5f800000050f9823 */ /* 0x000fe400000000ff */
[----:B------:R-:W-:-:S07]  /*7190*/  @!P1 IADD3 R14, PT, PT, R14, 0x40, RZ ;  /* 0x000000400e0e9810 */ /* 0x000fce0007ffe0ff */
.L_x_118:
[----:B------:R-:W-:Y:S01]  /*71a0*/  LEA R20, R7, 0xc0800000, 0x17 ;  /* 0xc080000007147811 */ /* 0x000fe200078eb8ff */
[----:B------:R-:W-:Y:S01]  /*71b0*/  VIADD R19, R19, 0xffffff81 ;  /* 0xffffff8113137836 */ /* 0x000fe20000000000 */
[----:B------:R-:W-:Y:S02]  /*71c0*/  BSSY.RECONVERGENT B2, `(.L_x_123) ;  /* 0x0000035000027945 */ /* 0x000fe40003800200 */
[----:B------:R-:W-:Y:S01]  /*71d0*/  IADD3 R20, PT, PT, -R20, R15, RZ ;  /* 0x0000000f14147210 */ /* 0x000fe20007ffe1ff */
[C---:B------:R-:W-:Y:S01]  /*71e0*/  IMAD R5, R19.reuse, -0x800000, R18 ;  /* 0xff80000013057824 */ /* 0x040fe200078e0212 */
[----:B------:R-:W-:Y:S02]  /*71f0*/  IADD3 R19, PT, PT, R19, 0x7f, -R7 ;  /* 0x0000007f13137810 */ /* 0x000fe40007ffe807 */
[----:B------:R-:W0:Y:S01]  /*7200*/  MUFU.RCP R15, R20 ;  /* 0x00000014000f7308 */ /* 0x000e220000001000 */
[----:B------:R-:W-:Y:S01]  /*7210*/  FADD.FTZ R22, -R20, -RZ ;  /* 0x800000ff14167221 */ /* 0x000fe20000010100 */
[----:B------:R-:W-:-:S03]  /*7220*/  IADD3 R14, PT, PT, R19, R14, RZ ;  /* 0x0000000e130e7210 */ /* 0x000fc60007ffe0ff */
        /* <DEDUP_REMOVED lines=8> */
[----:B------:R-:W-:-:S04]  /*72b0*/  LOP3.LUT R7, R7, 0xff, RZ, 0xc0, !PT ;  /* 0x000000ff07077812 */ /* 0x000fc800078ec0ff */
[----:B------:R-:W-:-:S05]  /*72c0*/  IADD3 R19, PT, PT, R7, R14, RZ ;  /* 0x0000000e07137210 */ /* 0x000fca0007ffe0ff */
        /* <DEDUP_REMOVED lines=11> */
[C---:B------:R-:W-:Y:S02]  /*7380*/  ISETP.NE.AND P2, PT, R19.reuse, RZ, PT ;  /* 0x000000ff1300720c */ /* 0x040fe40003f45270 */
[----:B------:R-:W-:Y:S02]  /*7390*/  ISETP.NE.AND P1, PT, R19, RZ, PT ;  /* 0x000000ff1300720c */ /* 0x000fe40003f25270 */
[----:B------:R-:W-:Y:S01]  /*73a0*/  LOP3.LUT R14, R7, 0x7fffff, RZ, 0xc0, !PT ;  /* 0x007fffff070e7812 */ /* 0x000fe200078ec0ff */
[CCC-:B------:R-:W-:Y:S01]  /*73b0*/  FFMA.RP R7, R18.reuse, R22.reuse, R15.reuse ;  /* 0x0000001612077223 */ /* 0x1c0fe2000000800f */
[----:B------:R-:W-:Y:S01]  /*73c0*/  FFMA.RM R18, R18, R22, R15 ;  /* 0x0000001612127223 */ /* 0x000fe2000000400f */
[----:B------:R-:W-:Y:S02]  /*73d0*/  IADD3 R15, PT, PT, R19, 0x20, RZ ;  /* 0x00000020130f7810 */ /* 0x000fe40007ffe0ff */
[----:B------:R-:W-:-:S02]  /*73e0*/  LOP3.LUT R14, R14, 0x800000, RZ, 0xfc, !PT ;  /* 0x008000000e0e7812 */ /* 0x000fc400078efcff */
[----:B------:R-:W-:Y:S02]  /*73f0*/  IADD3 R19, PT, PT, -R19, RZ, RZ ;  /* 0x000000ff13137210 */ /* 0x000fe40007ffe1ff */
[----:B------:R-:W-:Y:S02]  /*7400*/  SHF.L.U32 R15, R14, R15, RZ ;  /* 0x0000000f0e0f7219 */ /* 0x000fe400000006ff */
[----:B------:R-:W-:Y:S02]  /*7410*/  FSETP.NEU.FTZ.AND P0, PT, R7, R18, PT ;  /* 0x000000120700720b */ /* 0x000fe40003f1d000 */
[----:B------:R-:W-:Y:S02]  /*7420*/  SEL R7, R19, RZ, P2 ;  /* 0x000000ff13077207 */ /* 0x000fe40001000000 */
[----:B------:R-:W-:Y:S02]  /*7430*/  ISETP.NE.AND P1, PT, R15, RZ, P1 ;  /* 0x000000ff0f00720c */ /* 0x000fe40000f25270 */
[----:B------:R-:W-:-:S02]  /*7440*/  SHF.R.U32.HI R7, RZ, R7, R14 ;  /* 0x00000007ff077219 */ /* 0x000fc4000001160e */
[----:B------:R-:W-:Y:S02]  /*7450*/  PLOP3.LUT P0, PT, P0, P1, PT, 0xf8, 0x8f ;  /* 0x00000000008f781c */ /* 0x000fe40000703f70 */
[----:B------:R-:W-:Y:S02]  /*7460*/  SHF.R.U32.HI R15, RZ, 0x1, R7 ;  /* 0x00000001ff0f7819 */ /* 0x000fe40000011607 */
[----:B------:R-:W-:-:S04]  /*7470*/  SEL R14, RZ, 0x1, !P0 ;  /* 0x00000001ff0e7807 */ /* 0x000fc80004000000 */
[----:B------:R-:W-:-:S04]  /*7480*/  LOP3.LUT R14, R14, 0x1, R15, 0xf8, !PT ;  /* 0x000000010e0e7812 */ /* 0x000fc800078ef80f */
[----:B------:R-:W-:-:S05]  /*7490*/  LOP3.LUT R14, R14, R7, RZ, 0xc0, !PT ;  /* 0x000000070e0e7212 */ /* 0x000fca00078ec0ff */
[----:B------:R-:W-:-:S05]  /*74a0*/  IMAD.IADD R14, R15, 0x1, R14 ;  /* 0x000000010f0e7824 */ /* 0x000fca00078e020e */
[----:B------:R-:W-:Y:S01]  /*74b0*/  LOP3.LUT R5, R14, R5, RZ, 0xfc, !PT ;  /* 0x000000050e057212 */ /* 0x000fe200078efcff */
[----:B------:R-:W-:Y:S06]  /*74c0*/  BRA `(.L_x_126) ;  /* 0x0000000000107947 */ /* 0x000fec0003800000 */
.L_x_125:
[----:B------:R-:W-:-:S04]  /*74d0*/  LOP3.LUT R5, R5, 0x80000000, RZ, 0xc0, !PT ;  /* 0x8000000005057812 */ /* 0x000fc800078ec0ff */
[----:B------:R-:W-:Y:S01]  /*74e0*/  LOP3.LUT R5, R5, 0x7f800000, RZ, 0xfc, !PT ;  /* 0x7f80000005057812 */ /* 0x000fe200078efcff */
[----:B------:R-:W-:Y:S06]  /*74f0*/  BRA `(.L_x_126) ;  /* 0x0000000000047947 */ /* 0x000fec0003800000 */
.L_x_124:
[----:B------:R-:W-:-:S07]  /*7500*/  LEA R5, R14, R5, 0x17 ;  /* 0x000000050e057211 */ /* 0x000fce00078eb8ff */
.L_x_126:
[----:B------:R-:W-:Y:S05]  /*7510*/  BSYNC.RECONVERGENT B2 ;  /* 0x0000000000027941 */ /* 0x000fea0003800200 */
.L_x_123:
[----:B------:R-:W-:Y:S05]  /*7520*/  BRA `(.L_x_127) ;  /* 0x0000000000207947 */ /* 0x000fea0003800000 */
.L_x_122:
[----:B------:R-:W-:-:S04]  /*7530*/  LOP3.LUT R5, R15, 0x80000000, R18, 0x48, !PT ;  /* 0x800000000f057812 */ /* 0x000fc800078e4812 */
[----:B------:R-:W-:Y:S01]  /*7540*/  LOP3.LUT R5, R5, 0x7f800000, RZ, 0xfc, !PT ;  /* 0x7f80000005057812 */ /* 0x000fe200078efcff */
[----:B------:R-:W-:Y:S06]  /*7550*/  BRA `(.L_x_127) ;  /* 0x0000000000147947 */ /* 0x000fec0003800000 */
.L_x_121:
[----:B------:R-:W-:Y:S01]  /*7560*/  LOP3.LUT R5, R15, 0x80000000, R18, 0x48, !PT ;  /* 0x800000000f057812 */ /* 0x000fe200078e4812 */
[----:B------:R-:W-:Y:S06]  /*7570*/  BRA `(.L_x_127) ;  /* 0x00000000000c7947 */ /* 0x000fec0003800000 */
.L_x_120:
[----:B------:R-:W0:Y:S01]  /*7580*/  MUFU.RSQ R5, -QNAN ;  /* 0xffc0000000057908 */ /* 0x000e220000001400 */
[----:B------:R-:W-:Y:S05]  /*7590*/  BRA `(.L_x_127) ;  /* 0x0000000000047947 */ /* 0x000fea0003800000 */
.L_x_119:
[----:B------:R-:W-:-:S07]  /*75a0*/  FADD.FTZ R5, R18, R5 ;  /* 0x0000000512057221 */ /* 0x000fce0000010000 */
.L_x_127:
[----:B------:R-:W-:Y:S05]  /*75b0*/  BSYNC.RECONVERGENT B1 ;  /* 0x0000000000017941 */ /* 0x000fea0003800200 */
.L_x_117:
[----:B------:R-:W-:-:S04]  /*75c0*/  HFMA2 R7, -RZ, RZ, 0, 0 ;  /* 0x00000000ff077431 */ /* 0x000fc800000001ff */
[----:B0-----:R-:W-:Y:S05]  /*75d0*/  RET.REL.NODEC R6 `(_Z15getUnrestrictediiiiPfiS_iS_iS_iS_i) ;  /* 0xffffff8806887950 */ /* 0x001fea0003c3ffff */
.L_x_128:
        /* <DEDUP_REMOVED lines=10> */
.L_x_217:


//--------------------- .text._Z13getRestrictediiiiPfiS_iS_iS_iS_i --------------------------
	.section	.text._Z13getRestrictediiiiPfiS_iS_iS_iS_i,"ax",@progbits
	.align	128
        .global         _Z13getRestrictediiiiPfiS_iS_iS_iS_i
        .type           _Z13getRestrictediiiiPfiS_iS_iS_iS_i,@function
        .size           _Z13getRestrictediiiiPfiS_iS_iS_iS_i,(.L_x_220 - _Z13getRestrictediiiiPfiS_iS_iS_iS_i)
        .other          _Z13getRestrictediiiiPfiS_iS_iS_iS_i,@"STO_CUDA_ENTRY STV_DEFAULT"
_Z13getRestrictediiiiPfiS_iS_iS_iS_i:
.text._Z13getRestrictediiiiPfiS_iS_iS_iS_i:
[----:B------:R-:W-:Y:S01]  /*0000*/  LDC R1, c[0x0][0x37c] ;  /* 0x0000df00ff017b82 */ /* 0x000fe20000000800 */
[----:B------:R-:W0:Y:S01]  /*0010*/  S2R R2, SR_CTAID.X ;  /* 0x0000000000027919 */ /* 0x000e220000002500 */
[----:B------:R-:W1:Y:S01]  /*0020*/  LDCU UR4, c[0x0][0x384] ;  /* 0x00007080ff0477ac */ /* 0x000e620008000800 */
[----:B------:R-:W0:Y:S02]  /*0030*/  S2R R3, SR_TID.X ;  /* 0x0000000000037919 */ /* 0x000e240000002100 */
[----:B0-----:R-:W-:-:S04]  /*0040*/  LEA R2, R2, R3, 0x4 ;  /* 0x0000000302027211 */ /* 0x001fc800078e20ff */
[----:B-1----:R-:W-:-:S13]  /*0050*/  ISETP.GE.AND P0, PT, R2, UR4, PT ;  /* 0x0000000402007c0c */ /* 0x002fda000bf06270 */
[----:B------:R-:W-:Y:S05]  /*0060*/  @P0 EXIT ;  /* 0x000000000000094d */ /* 0x000fea0003800000 */
[----:B------:R-:W0:Y:S01]  /*0070*/  LDCU UR5, c[0x0][0x388] ;  /* 0x00007100ff0577ac */ /* 0x000e220008000800 */
[----:B------:R-:W1:Y:S01]  /*0080*/  LDC.64 R12, c[0x0][0x390] ;  /* 0x0000e400ff0c7b82 */ /* 0x000e620000000a00 */
[----:B------:R-:W2:Y:S01]  /*0090*/  LDCU UR4, c[0x0][0x398] ;  /* 0x00007300ff0477ac */ /* 0x000ea20008000800 */
[----:B------:R-:W3:Y:S01]  /*00a0*/  LDCU.64 UR18, c[0x0][0x358] ;  /* 0x00006b00ff1277ac */ /* 0x000ee20008000a00 */
[----:B0-----:R-:W-:Y:S02]  /*00b0*/  IMAD.U32 R22, RZ, RZ, UR5 ;  /* 0x00000005ff167e24 */ /* 0x001fe4000f8e00ff */
[----:B--2---:R-:W-:-:S03]  /*00c0*/  IMAD R3, R2, UR4, RZ ;  /* 0x0000000402037c24 */ /* 0x004fc6000f8e02ff */
[----:B------:R-:W-:Y:S01]  /*00d0*/  ISETP.GE.AND P0, PT, R22, 0x1, PT ;  /* 0x000000011600780c */ /* 0x000fe20003f06270 */
[----:B-1----:R-:W-:-:S12]  /*00e0*/  IMAD.WIDE R12, R3, 0x4, R12 ;  /* 0x00000004030c7825 */ /* 0x002fd800078e020c */
[----:B---3--:R-:W-:Y:S05]  /*00f0*/  @!P0 BRA `(.L_x_129) ;  /* 0x0000000400088947 */ /* 0x008fea0003800000 */
[C---:B------:R-:W-:Y:S01]  /*0100*/  IADD3 R0, PT, PT, R22.reuse, -0x1, RZ ;  /* 0xffffffff16007810 */ /* 0x040fe20007ffe0ff */
[----:B------:R-:W-:Y:S01]  /*0110*/  IMAD.MOV.U32 R3, RZ, RZ, RZ ;  /* 0x000000ffff037224 */ /* 0x000fe200078e00ff */
[----:B------:R-:W-:Y:S02]  /*0120*/  LOP3.LUT R6, R22, 0xf, RZ, 0xc0, !PT ;  /* 0x0000000f16067812 */ /* 0x000fe400078ec0ff */
[----:B------:R-:W-:Y:S02]  /*0130*/  ISETP.GE.U32.AND P0, PT, R0, 0xf, PT ;  /* 0x0000000f0000780c */ /* 0x000fe40003f06070 */
[----:B------:R-:W-:-:S11]  /*0140*/  ISETP.NE.AND P1, PT, R6, RZ, PT ;  /* 0x000000ff0600720c */ /* 0x000fd60003f25270 */
[----:B------:R-:W-:Y:S05]  /*0150*/  @!P0 BRA `(.L_x_130) ;  /* 0x00000000005c8947 */ /* 0x000fea0003800000 */
[----:B------:R-:W-:Y:S01]  /*0160*/  HFMA2 R0, -RZ, RZ, 0, 0 ;  /* 0x00000000ff007431 */ /* 0x000fe200000001ff */
[----:B------:R-:W-:Y:S01]  /*0170*/  LOP3.LUT R3, R22, 0x7ffffff0, RZ, 0xc0, !PT ;  /* 0x7ffffff016037812 */ /* 0x000fe200078ec0ff */
[----:B------:R-:W-:-:S07]  /*0180*/  IMAD.MOV.U32 R7, RZ, RZ, 0x3f800000 ;  /* 0x3f800000ff077424 */ /* 0x000fce00078e00ff */
.L_x_131:
[C---:B0-----:R-:W-:Y:S01]  /*0190*/  IMAD.WIDE.U32 R4, R0.reuse, 0x4, R12 ;  /* 0x0000000400047825 */ /* 0x041fe200078e000c */
[----:B------:R-:W-:-:S04]  /*01a0*/  IADD3 R0, PT, PT, R0, 0x10, RZ ;  /* 0x0000001000007810 */ /* 0x000fc80007ffe0ff */
        /* <DEDUP_REMOVED lines=18> */
.L_x_130:
[----:B------:R-:W-:Y:S05]  /*02d0*/  @!P1 BRA `(.L_x_129) ;  /* 0x0000000000909947 */ /* 0x000fea0003800000 */
[----:B------:R-:W-:Y:S02]  /*02e0*/  ISETP.GE.U32.AND P0, PT, R6, 0x8, PT ;  /* 0x000000080600780c */ /* 0x000fe40003f06070 */
[----:B------:R-:W-:-:S04]  /*02f0*/  LOP3.LUT R0, R22, 0x7, RZ, 0xc0, !PT ;  /* 0x0000000716007812 */ /* 0x000fc800078ec0ff */
[----:B------:R-:W-:-:S07]  /*0300*/  ISETP.NE.AND P1, PT, R0, RZ, PT ;  /* 0x000000ff0000720c */ /* 0x000fce0003f25270 */
[----:B------:R-:W-:Y:S06]  /*0310*/  @!P0 BRA `(.L_x_132) ;  /* 0x00000000002c8947 */ /* 0x000fec0003800000 */
[----:B0-----:R-:W-:Y:S02]  /*0320*/  IMAD.MOV.U32 R7, RZ, RZ, 0x3f800000 ;  /* 0x3f800000ff077424 */ /* 0x001fe400078e00ff */
[C---:B------:R-:W-:Y:S01]  /*0330*/  IMAD.WIDE.U32 R4, R3.reuse, 0x4, R12 ;  /* 0x0000000403047825 */ /* 0x040fe200078e000c */
[----:B------:R-:W-:-:S04]  /*0340*/  IADD3 R3, PT, PT, R3, 0x8, RZ ;  /* 0x0000000803037810 */ /* 0x000fc80007ffe0ff */
        /* <DEDUP_REMOVED lines=8> */
.L_x_132:
[----:B------:R-:W-:Y:S05]  /*03d0*/  @!P1 BRA `(.L_x_129) ;  /* 0x0000000000509947 */ /* 0x000fea0003800000 */
[----:B------:R-:W-:Y:S02]  /*03e0*/  ISETP.GE.U32.AND P0, PT, R0, 0x4, PT ;  /* 0x000000040000780c */ /* 0x000fe40003f06070 */
[----:B------:R-:W-:-:S04]  /*03f0*/  LOP3.LUT R6, R22, 0x3, RZ, 0xc0, !PT ;  /* 0x0000000316067812 */ /* 0x000fc800078ec0ff */
[----:B------:R-:W-:-:S07]  /*0400*/  ISETP.NE.AND P1, PT, R6, RZ, PT ;  /* 0x000000ff0600720c */ /* 0x000fce0003f25270 */
[----:B------:R-:W-:Y:S06]  /*0410*/  @!P0 BRA `(.L_x_133) ;  /* 0x00000000001c8947 */ /* 0x000fec0003800000 */
[----:B01----:R-:W-:Y:S02]  /*0420*/  IMAD.MOV.U32 R7, RZ, RZ, 0x3f800000 ;  /* 0x3f800000ff077424 */ /* 0x003fe400078e00ff */
[C---:B------:R-:W-:Y:S01]  /*0430*/  IMAD.WIDE.U32 R4, R3.reuse, 0x4, R12 ;  /* 0x0000000403047825 */ /* 0x040fe200078e000c */
[----:B------:R-:W-:-:S04]  /*0440*/  IADD3 R3, PT, PT, R3, 0x4, RZ ;  /* 0x0000000403037810 */ /* 0x000fc80007ffe0ff */
[----:B------:R2:W-:Y:S04]  /*0450*/  STG.E desc[UR18][R4.64], R7 ;  /* 0x0000000704007986 */ /* 0x0005e8000c101912 */
[----:B------:R2:W-:Y:S04]  /*0460*/  STG.E desc[UR18][R4.64+0x4], R7 ;  /* 0x0000040704007986 */ /* 0x0005e8000c101912 */
[----:B------:R2:W-:Y:S04]  /*0470*/  STG.E desc[UR18][R4.64+0x8], R7 ;  /* 0x0000080704007986 */ /* 0x0005e8000c101912 */
[----:B------:R2:W-:Y:S02]  /*0480*/  STG.E desc[UR18][R4.64+0xc], R7 ;  /* 0x00000c0704007986 */ /* 0x0005e4000c101912 */
.L_x_133:
[----:B------:R-:W-:Y:S05]  /*0490*/  @!P1 BRA `(.L_x_129) ;  /* 0x0000000000209947 */ /* 0x000fea0003800000 */
[----:B012---:R-:W-:Y:S01]  /*04a0*/  IMAD.MOV.U32 R7, RZ, RZ, 0x3f800000 ;  /* 0x3f800000ff077424 */ /* 0x007fe200078e00ff */
[----:B------:R-:W-:-:S06]  /*04b0*/  UMOV UR4, URZ ;  /* 0x000000ff00047c82 */ /* 0x000fcc0008000000 */
.L_x_134:
[C---:B------:R-:W-:Y:S01]  /*04c0*/  IMAD.WIDE.U32 R4, R3.reuse, 0x4, R12 ;  /* 0x0000000403047825 */ /* 0x040fe200078e000c */
[----:B------:R-:W-:Y:S01]  /*04d0*/  UIADD3 UR4, UPT, UPT, UR4, 0x1, URZ ;  /* 0x0000000104047890 */ /* 0x000fe2000fffe0ff */
[----:B------:R-:W-:-:S03]  /*04e0*/  IADD3 R3, PT, PT, R3, 0x1, RZ ;  /* 0x0000000103037810 */ /* 0x000fc60007ffe0ff */
[----:B------:R3:W-:Y:S02]  /*04f0*/  STG.E desc[UR18][R4.64], R7 ;  /* 0x0000000704007986 */ /* 0x0007e4000c101912 */
[----:B------:R-:W-:-:S13]  /*0500*/  ISETP.NE.AND P0, PT, R6, UR4, PT ;  /* 0x0000000406007c0c */ /* 0x000fda000bf05270 */
[----:B---3--:R-:W-:Y:S05]  /*0510*/  @P0 BRA `(.L_x_134) ;  /* 0xfffffffc00e80947 */ /* 0x008fea000383ffff */
.L_x_129:
[----:B------:R-:W0:Y:S01]  /*0520*/  LDCU UR12, c[0x0][0x38c] ;  /* 0x00007180ff0c77ac */ /* 0x000e220008000800 */
[----:B------:R-:W3:Y:S01]  /*0530*/  LDC.64 R10, c[0x0][0x3d0] ;  /* 0x0000f400ff0a7b82 */ /* 0x000ee20000000a00 */
[----:B------:R-:W-:Y:S01]  /*0540*/  ISETP.NE.AND P0, PT, R2, 0x1, PT ;  /* 0x000000010200780c */ /* 0x000fe20003f05270 */
[----:B------:R-:W4:Y:S03]  /*0550*/  LDCU UR4, c[0x0][0x380] ;  /* 0x00007000ff0477ac */ /* 0x000f260008000800 */
[----:B------:R-:W-:Y:S01]  /*0560*/  SEL R3, RZ, 0x1, !P0 ;  /* 0x00000001ff037807 */ /* 0x000fe20004000000 */
[----:B------:R-:W5:Y:S02]  /*0570*/  LDCU UR6, c[0x0][0x3d8] ;  /* 0x00007b00ff0677ac */ /* 0x000f640008000800 */
[----:B------:R-:W3:Y:S01]  /*0580*/  LDC.64 R8, c[0x0][0x3b0] ;  /* 0x0000ec00ff087b82 */ /* 0x000ee20000000a00 */
[----:B------:R-:W5:Y:S01]  /*0590*/  LDCU UR5, c[0x0][0x3a8] ;  /* 0x00007500ff0577ac */ /* 0x000f620008000800 */
[----:B------:R-:W3:Y:S01]  /*05a0*/  LDCU UR7, c[0x0][0x3b8] ;  /* 0x00007700ff0777ac */ /* 0x000ee20008000800 */
[----:B012---:R-:W-:Y:S01]  /*05b0*/  VIMNMX R4, PT, PT, R22, UR12, PT ;  /* 0x0000000c16047c48 */ /* 0x007fe2000bfe0100 */
[----:B------:R-:W0:Y:S03]  /*05c0*/  LDCU UR8, c[0x0][0x3c8] ;  /* 0x00007900ff0877ac */ /* 0x000e260008000800 */
[----:B------:R-:W-:Y:S01]  /*05d0*/  ISETP.GE.AND P0, PT, R4, 0x1, PT ;  /* 0x000000010400780c */ /* 0x000fe20003f06270 */
[----:B----4-:R-:W-:Y:S01]  /*05e0*/  IMAD R0, R2, UR4, R3 ;  /* 0x0000000402007c24 */ /* 0x010fe2000f8e0203 */
[----:B------:R-:W-:Y:S01]  /*05f0*/  ISETP.GT.AND P1, PT, R4, RZ, PT ;  /* 0x000000ff0400720c */ /* 0x000fe20003f24270 */
[----:B-----5:R-:W-:-:S02]  /*0600*/  IMAD R3, R2, UR6, RZ ;  /* 0x0000000602037c24 */ /* 0x020fc4000f8e02ff */
[----:B------:R-:W-:Y:S02]  /*0610*/  IMAD R0, R0, UR5, RZ ;  /* 0x0000000500007c24 */ /* 0x000fe4000f8e02ff */
[----:B---3--:R-:W-:-:S03]  /*0620*/  IMAD.WIDE R10, R3, 0x4, R10 ;  /* 0x00000004030a7825 */ /* 0x008fc600078e020a */
[----:B------:R-:W-:Y:S01]  /*0630*/  SHF.R.S32.HI R3, RZ, 0x1f, R0 ;  /* 0x0000001fff037819 */ /* 0x000fe20000011400 */
[C---:B------:R-:W-:Y:S02]  /*0640*/  IMAD R5, R2.reuse, UR7, RZ ;  /* 0x0000000702057c24 */ /* 0x040fe4000f8e02ff */
[----:B0-----:R-:W-:Y:S02]  /*0650*/  IMAD R2, R2, UR8, RZ ;  /* 0x0000000802027c24 */ /* 0x001fe4000f8e02ff */
        /* <DEDUP_REMOVED lines=11> */
.L_x_141:
[----:B0-----:R-:W0:Y:S01]  /*0710*/  LDCU UR12, c[0x0][0x38c] ;  /* 0x00007180ff0c77ac */ /* 0x001e220008000800 */
[----:B------:R-:W-:Y:S01]  /*0720*/  IMAD.MOV.U32 R4, RZ, RZ, RZ ;  /* 0x000000ffff047224 */ /* 0x000fe200078e00ff */
[----:B0-----:R-:W-:-:S09]  /*0730*/  UISETP.GE.U32.AND UP2, UPT, UR12, 0x10, UPT ;  /* 0x000000100c00788c */ /* 0x001fd2000bf46070 */
[----:B-1234-:R-:W-:Y:S05]  /*0740*/  BRA.U !UP2, `(.L_x_136) ;  /* 0x000000050a587547 */ /* 0x01efea000b800000 */
[----:B------:R-:W0:Y:S01]  /*0750*/  LDC R4, c[0x0][0x388] ;  /* 0x0000e200ff047b82 */ /* 0x000e220000000800 */
[----:B------:R-:W-:-:S07]  /*0760*/  HFMA2 R5, -RZ, RZ, 0, 0 ;  /* 0x00000000ff057431 */ /* 0x000fce00000001ff */
.L_x_137:
[----:B01----:R-:W-:-:S04]  /*0770*/  IMAD R15, R5, R4, UR4 ;  /* 0x00000004050f7e24 */ /* 0x003fc8000f8e0204 */
        /* <DEDUP_REMOVED lines=65> */
[C---:B-1----:R-:W-:Y:S01]  /*0b90*/  IADD3 R27, PT, PT, R24.reuse, R4, RZ ;  /* 0x00000004181b7210 */ /* 0x042fe20007ffe0ff */
[----:B---3--:R0:W-:Y:S04]  /*0ba0*/  STG.E desc[UR18][R14.64], R25 ;  /* 0x000000190e007986 */ /* 0x0081e8000c101912 */
[----:B------:R-:W3:Y:S01]  /*0bb0*/  LDG.E R17, desc[UR18][R16.64] ;  /* 0x0000001210117981 */ /* 0x000ee2000c1e1900 */
[----:B------:R-:W-:-:S04]  /*0bc0*/  IMAD.WIDE.U32 R18, R24, 0x4, R8 ;  /* 0x0000000418127825 */ /* 0x000fc800078e0008 */
[C---:B------:R-:W-:Y:S01]  /*0bd0*/  IMAD.WIDE.U32 R20, R27.reuse, 0x4, R12 ;  /* 0x000000041b147825 */ /* 0x040fe200078e000c */
[----:B---3--:R1:W-:Y:S05]  /*0be0*/  STG.E desc[UR18][R18.64], R17 ;  /* 0x0000001112007986 */ /* 0x0083ea000c101912 */
[----:B------:R-:W3:Y:S01]  /*0bf0*/  LDG.E R21, desc[UR18][R20.64] ;  /* 0x0000001214157981 */ /* 0x000ee2000c1e1900 */
[C---:B--2---:R-:W-:Y:S02]  /*0c00*/  IMAD.IADD R29, R27.reuse, 0x1, R4 ;  /* 0x000000011b1d7824 */ /* 0x044fe400078e0204 */
[----:B------:R-:W-:-:S04]  /*0c10*/  IMAD.WIDE.U32 R6, R27, 0x4, R8 ;  /* 0x000000041b067825 */ /* 0x000fc800078e0008 */
[C---:B------:R-:W-:Y:S01]  /*0c20*/  IMAD.WIDE.U32 R22, R29.reuse, 0x4, R12 ;  /* 0x000000041d167825 */ /* 0x040fe200078e000c */
[----:B---3--:R1:W-:Y:S05]  /*0c30*/  STG.E desc[UR18][R6.64], R21 ;  /* 0x0000001506007986 */ /* 0x0083ea000c101912 */
[----:B------:R-:W2:Y:S01]  /*0c40*/  LDG.E R23, desc[UR18][R22.64] ;  /* 0x0000001216177981 */ /* 0x000ea2000c1e1900 */
[----:B0-----:R-:W-:Y:S01]  /*0c50*/  IMAD.WIDE.U32 R14, R29, 0x4, R8 ;  /* 0x000000041d0e7825 */ /* 0x001fe200078e0008 */
[----:B------:R-:W-:-:S04]  /*0c60*/  IADD3 R5, PT, PT, R5, 0x10, RZ ;  /* 0x0000001005057810 */ /* 0x000fc80007ffe0ff */
[----:B------:R-:W-:Y:S01]  /*0c70*/  ISETP.NE.AND P0, PT, R5, UR9, PT ;  /* 0x0000000905007c0c */ /* 0x000fe2000bf05270 */
[----:B--2---:R1:W-:-:S12]  /*0c80*/  STG.E desc[UR18][R14.64], R23 ;  /* 0x000000170e007986 */ /* 0x0043d8000c101912 */
[----:B------:R-:W-:Y:S05]  /*0c90*/  @P0 BRA `(.L_x_137) ;  /* 0xfffffff800b40947 */ /* 0x000fea000383ffff */
[----:B------:R-:W-:-:S07]  /*0ca0*/  IMAD.U32 R4, RZ, RZ, UR9 ;  /* 0x00000009ff047e24 */ /* 0x000fce000f8e00ff */
.L_x_136:
        /* <DEDUP_REMOVED lines=46> */
.L_x_139:
        /* <DEDUP_REMOVED lines=25> */
.L_x_140:
        /* <DEDUP_REMOVED lines=21> */
.L_x_138:
[----:B------:R-:W5:Y:S01]  /*1270*/  LDC R22, c[0x0][0x388] ;  /* 0x0000e200ff167b82 */ /* 0x000f620000000800 */
[----:B------:R-:W-:-:S06]  /*1280*/  UIADD3 UR4, UPT, UPT, UR4, 0x1, URZ ;  /* 0x0000000104047890 */ /* 0x000fcc000fffe0ff */
[----:B-----5:R-:W-:-:S13]  /*1290*/  ISETP.NE.AND P0, PT, R22, UR4, PT ;  /* 0x0000000416007c0c */ /* 0x020fda000bf05270 */
[----:B------:R-:W-:Y:S05]  /*12a0*/  @P0 BRA `(.L_x_141) ;  /* 0xfffffff400180947 */ /* 0x000fea000383ffff */
.L_x_135:
        /* <DEDUP_REMOVED lines=9> */
.L_x_171:
[----:B0---4-:R-:W0:Y:S01]  /*1340*/  LDC R15, c[0x0][0x388] ;  /* 0x0000e200ff0f7b82 */ /* 0x011e220000000800 */
[----:B------:R-:W-:Y:S02]  /*1350*/  UISETP.NE.AND UP0, UPT, UR4, URZ, UPT ;  /* 0x000000ff0400728c */ /* 0x000fe4000bf05270 */
[----:B0-----:R-:W-:-:S04]  /*1360*/  IMAD R15, R15, UR4, RZ ;  /* 0x000000040f0f7c24 */ /* 0x001fc8000f8e02ff */
[----:B------:R-:W-:-:S03]  /*1370*/  IMAD.WIDE.U32 R14, R15, 0x4, R8 ;  /* 0x000000040f0e7825 */ /* 0x000fc600078e0008 */
[----:B-123--:R-:W-:Y:S05]  /*1380*/  BRA.U !UP0, `(.L_x_143) ;  /* 0x00000011087c7547 */ /* 0x00efea000b800000 */
[----:B------:R-:W-:-:S05]  /*1390*/  UMOV UR5, URZ ;  /* 0x000000ff00057c82 */ /* 0x000fca0008000000 */
.L_x_154:
        /* <DEDUP_REMOVED lines=11> */
.L_x_145:
        /* <DEDUP_REMOVED lines=54> */
.L_x_144:
        /* <DEDUP_REMOVED lines=32> */
.L_x_147:
        /* <DEDUP_REMOVED lines=19> */
.L_x_148:
        /* <DEDUP_REMOVED lines=15> */
.L_x_146:
[----:B------:R-:W-:Y:S01]  /*1bd0*/  HFMA2 R27, -RZ, RZ, 0, 0 ;  /* 0x00000000ff1b7431 */ /* 0x000fe200000001ff */
[----:B------:R-:W-:Y:S06]  /*1be0*/  @!P0 BRA `(.L_x_149) ;  /* 0x00000004001c8947 */ /* 0x000fec0003800000 */
[----:B------:R-:W-:-:S07]  /*1bf0*/  MOV R27, RZ ;  /* 0x000000ff001b7202 */ /* 0x000fce0000000f00 */
.L_x_150:
        /* <DEDUP_REMOVED lines=70> */
.L_x_149:
        /* <DEDUP_REMOVED lines=39> */
.L_x_152:
        /* <DEDUP_REMOVED lines=23> */
.L_x_153:
        /* <DEDUP_REMOVED lines=19> */
.L_x_151:
[----:B------:R-:W-:Y:S05]  /*2570*/  BRA.U UP0, `(.L_x_154) ;  /* 0xffffffed00887547 */ /* 0x000fea000b83ffff */
.L_x_143:
[----:B------:R-:W-:Y:S02]  /*2580*/  ISETP.GE.U32.AND P3, PT, R4, 0xf, PT ;  /* 0x0000000f0400780c */ /* 0x000fe40003f66070 */
[----:B012-4-:R-:W-:-:S11]  /*2590*/  CS2R R18, SRZ ;  /* 0x0000000000127805 */ /* 0x017fd6000001ff00 */
[----:B------:R-:W-:Y:S05]  /*25a0*/  @!P3 BRA `(.L_x_155) ;  /* 0x000000000098b947 */ /* 0x000fea0003800000 */
[----:B------:R-:W-:-:S07]  /*25b0*/  CS2R R18, SRZ ;  /* 0x0000000000127805 */ /* 0x000fce000001ff00 */
.L_x_156:
        /* <DEDUP_REMOVED lines=37> */
.L_x_155:
        /* <DEDUP_REMOVED lines=23> */
.L_x_158:
        /* <DEDUP_REMOVED lines=14> */
.L_x_159:
        /* <DEDUP_REMOVED lines=11> */
.L_x_157:
[----:B------:R-:W-:Y:S01]  /*2b10*/  IADD3 R16, PT, PT, R18, -0xd000000, RZ ;  /* 0xf300000012107810 */ /* 0x000fe20007ffe0ff */
[----:B------:R0:W1:Y:S01]  /*2b20*/  MUFU.RSQ R19, R18 ;  /* 0x0000001200137308 */ /* 0x0000620000001400 */
[----:B------:R-:W-:Y:S02]  /*2b30*/  BSSY.RECONVERGENT B0, `(.L_x_160) ;  /* 0x000000c000007945 */ /* 0x000fe40003800200 */
[----:B------:R-:W-:-:S13]  /*2b40*/  ISETP.GT.U32.AND P0, PT, R16, 0x727fffff, PT ;  /* 0x727fffff1000780c */ /* 0x000fda0003f04070 */
[----:B0-----:R-:W-:Y:S05]  /*2b50*/  @!P0 BRA `(.L_x_161) ;  /* 0x0000000000148947 */ /* 0x001fea0003800000 */
[----:B------:R-:W-:Y:S01]  /*2b60*/  IMAD.MOV.U32 R16, RZ, RZ, R18 ;  /* 0x000000ffff107224 */ /* 0x000fe200078e0012 */
[----:B------:R-:W-:-:S07]  /*2b70*/  MOV R25, 0x2b90 ;  /* 0x00002b9000197802 */ /* 0x000fce0000000f00 */
[----:B-1-3--:R-:W-:Y:S05]  /*2b80*/  CALL.REL.NOINC `($__internal_5_$__cuda_sm20_sqrt_rn_f32_slowpath) ;  /* 0x0000004000987944 */ /* 0x00afea0003c00000 */
[----:B------:R-:W-:Y:S01]  /*2b90*/  MOV R16, R18 ;  /* 0x0000001200107202 */ /* 0x000fe20000000f00 */
[----:B------:R-:W-:Y:S06]  /*2ba0*/  BRA `(.L_x_162) ;  /* 0x0000000000107947 */ /* 0x000fec0003800000 */
.L_x_161:
[C---:B-1----:R-:W-:Y:S01]  /*2bb0*/  FMUL.FTZ R17, R19.reuse, R18 ;  /* 0x0000001213117220 */ /* 0x042fe20000410000 */
[----:B------:R-:W-:-:S03]  /*2bc0*/  FMUL.FTZ R19, R19, 0.5 ;  /* 0x3f00000013137820 */ /* 0x000fc60000410000 */
[----:B------:R-:W-:-:S04]  /*2bd0*/  FFMA R16, -R17, R17, R18 ;  /* 0x0000001111107223 */ /* 0x000fc80000000112 */
[----:B------:R-:W-:-:S07]  /*2be0*/  FFMA R16, R16, R19, R17 ;  /* 0x0000001310107223 */ /* 0x000fce0000000011 */
.L_x_162:
[----:B------:R-:W-:Y:S05]  /*2bf0*/  BSYNC.RECONVERGENT B0 ;  /* 0x0000000000007941 */ /* 0x000fea0003800200 */
.L_x_160:
[----:B------:R-:W-:Y:S01]  /*2c00*/  IADD3 R17, PT, PT, R16, 0x1800000, RZ ;  /* 0x0180000010117810 */ /* 0x000fe20007ffe0ff */
[----:B------:R-:W-:Y:S03]  /*2c10*/  BSSY.RECONVERGENT B0, `(.L_x_163) ;  /* 0x000000c000007945 */ /* 0x000fe60003800200 */
[----:B------:R-:W-:-:S04]  /*2c20*/  LOP3.LUT R17, R17, 0x7f800000, RZ, 0xc0, !PT ;  /* 0x7f80000011117812 */ /* 0x000fc800078ec0ff */
[----:B------:R-:W-:-:S13]  /*2c30*/  ISETP.GT.U32.AND P0, PT, R17, 0x1ffffff, PT ;  /* 0x01ffffff1100780c */ /* 0x000fda0003f04070 */
[----:B------:R-:W-:Y:S05]  /*2c40*/  @P0 BRA `(.L_x_164) ;  /* 0x0000000000100947 */ /* 0x000fea0003800000 */
[----:B------:R-:W-:-:S07]  /*2c50*/  MOV R18, 0x2c70 ;  /* 0x00002c7000127802 */ /* 0x000fce0000000f00 */
[----:B---3--:R-:W-:Y:S05]  /*2c60*/  CALL.REL.NOINC `($__internal_4_$__cuda_sm20_rcp_rn_f32_slowpath) ;  /* 0x0000003c008c7944 */ /* 0x008fea0003c00000 */
[----:B------:R-:W-:Y:S01]  /*2c70*/  IMAD.MOV.U32 R18, RZ, RZ, R19 ;  /* 0x000000ffff127224 */ /* 0x000fe200078e0013 */
[----:B------:R-:W-:Y:S06]  /*2c80*/  BRA `(.L_x_165) ;  /* 0x0000000000107947 */ /* 0x000fec0003800000 */
.L_x_164:
[----:B------:R-:W0:Y:S02]  /*2c90*/  MUFU.RCP R17, R16 ;  /* 0x0000001000117308 */ /* 0x000e240000001000 */
[----:B0-----:R-:W-:-:S04]  /*2ca0*/  FFMA R18, R17, R16, -1 ;  /* 0xbf80000011127423 */ /* 0x001fc80000000010 */
[----:B------:R-:W-:-:S04]  /*2cb0*/  FADD.FTZ R18, -R18, -RZ ;  /* 0x800000ff12127221 */ /* 0x000fc80000010100 */
[----:B------:R-:W-:-:S07]  /*2cc0*/  FFMA R18, R17, R18, R17 ;  /* 0x0000001211127223 */ /* 0x000fce0000000011 */
.L_x_165:
[----:B------:R-:W-:Y:S05]  /*2cd0*/  BSYNC.RECONVERGENT B0 ;  /* 0x0000000000007941 */ /* 0x000fea0003800200 */
.L_x_163:
[----:B------:R-:W-:Y:S01]  /*2ce0*/  HFMA2 R19, -RZ, RZ, 0, 0 ;  /* 0x00000000ff137431 */ /* 0x000fe200000001ff */
[----:B------:R-:W-:Y:S06]  /*2cf0*/  @!P3 BRA `(.L_x_166) ;  /* 0x0000000000d8b947 */ /* 0x000fec0003800000 */
[----:B------:R-:W-:-:S07]  /*2d00*/  MOV R19, RZ ;  /* 0x000000ff00137202 */ /* 0x000fce0000000f00 */
.L_x_167:
        /* <DEDUP_REMOVED lines=53> */
.L_x_166:
        /* <DEDUP_REMOVED lines=31> */
.L_x_169:
        /* <DEDUP_REMOVED lines=18> */
.L_x_170:
        /* <DEDUP_REMOVED lines=15> */
.L_x_168:
[----:B------:R-:W5:Y:S01]  /*3460*/  LDCU UR12, c[0x0][0x38c] ;  /* 0x00007180ff0c77ac */ /* 0x000f620008000800 */
[----:B------:R-:W-:-:S04]  /*3470*/  UIADD3 UR4, UPT, UPT, UR4, 0x1, URZ ;  /* 0x0000000104047890 */ /* 0x000fc8000fffe0ff */
[----:B-----5:R-:W-:-:S09]  /*3480*/  UISETP.NE.AND UP0, UPT, UR4, UR12, UPT ;  /* 0x0000000c0400728c */ /* 0x020fd2000bf05270 */
[----:B------:R-:W-:Y:S05]  /*3490*/  BRA.U UP0, `(.L_x_171) ;  /* 0xffffffdd00a87547 */ /* 0x000fea000b83ffff */
.L_x_142:
        /* <DEDUP_REMOVED lines=22> */
.L_x_196:
        /* <DEDUP_REMOVED lines=10> */
.L_x_179:
        /* <DEDUP_REMOVED lines=8> */
.L_x_174:
        /* <DEDUP_REMOVED lines=55> */
.L_x_173:
        /* <DEDUP_REMOVED lines=38> */
.L_x_176:
        /* <DEDUP_REMOVED lines=25> */
.L_x_177:
        /* <DEDUP_REMOVED lines=21> */
.L_x_175:
        /* <DEDUP_REMOVED lines=13> */
.L_x_172:
        /* <DEDUP_REMOVED lines=14> */
.L_x_181:
        /* <DEDUP_REMOVED lines=76> */
.L_x_180:
        /* <DEDUP_REMOVED lines=32> */
.L_x_182:
        /* <DEDUP_REMOVED lines=18> */
.L_x_183:
        /* <DEDUP_REMOVED lines=8> */
.L_x_178:
        /* <DEDUP_REMOVED lines=10> */
.L_x_186:
        /* <DEDUP_REMOVED lines=57> */
.L_x_185:
        /* <DEDUP_REMOVED lines=37> */
.L_x_187:
        /* <DEDUP_REMOVED lines=24> */
.L_x_188:
        /* <DEDUP_REMOVED lines=20> */
.L_x_184:
        /* <DEDUP_REMOVED lines=10> */
.L_x_191:
        /* <DEDUP_REMOVED lines=164> */
.L_x_190:
        /* <DEDUP_REMOVED lines=88> */
.L_x_192:
        /* <DEDUP_REMOVED lines=49> */
.L_x_193:
        /* <DEDUP_REMOVED lines=35> */
.L_x_189:
        /* <DEDUP_REMOVED lines=19> */
[----:B------:R-:W-:Y:S05]  /*69f0*/  CALL.REL.NOINC `($__internal_6_$__cuda_sm3x_div_rn_noftz_f32_slowpath) ;  /* 0x0000000400587944 */ /* 0x000fea0003c00000 */
.L_x_195:
[----:B------:R-:W-:Y:S05]  /*6a00*/  BSYNC.RECONVERGENT B0 ;  /* 0x0000000000007941 */ /* 0x000fea0003800200 */
.L_x_194:
        /* <DEDUP_REMOVED lines=9> */
        .weak           $__internal_4_$__cuda_sm20_rcp_rn_f32_slowpath
        .type           $__internal_4_$__cuda_sm20_rcp_rn_f32_slowpath,@function
        .size           $__internal_4_$__cuda_sm20_rcp_rn_f32_slowpath,($__internal_5_$__cuda_sm20_sqrt_rn_f32_slowpath - $__internal_4_$__cuda_sm20_rcp_rn_f32_slowpath)
$__internal_4_$__cuda_sm20_rcp_rn_f32_slowpath:
        /* <DEDUP_REMOVED lines=15> */
.L_x_198:
        /* <DEDUP_REMOVED lines=33> */
.L_x_200:
[----:B------:R0:W1:Y:S02]  /*6da0*/  MUFU.RCP R19, R16 ;  /* 0x0000001000137308 */ /* 0x0000640000001000 */
.L_x_199:
[----:B------:R-:W-:Y:S05]  /*6db0*/  BSYNC.RECONVERGENT B1 ;  /* 0x0000000000017941 */ /* 0x000fea0003800200 */
.L_x_197:
[----:B0-----:R-:W-:Y:S01]  /*6dc0*/  MOV R16, R18 ;  /* 0x0000001200107202 */ /* 0x001fe20000000f00 */
[----:B------:R-:W-:-:S04]  /*6dd0*/  IMAD.MOV.U32 R17, RZ, RZ, 0x0 ;  /* 0x00000000ff117424 */ /* 0x000fc800078e00ff */
[----:B-1----:R-:W-:Y:S05]  /*6de0*/  RET.REL.NODEC R16 `(_Z13getRestrictediiiiPfiS_iS_iS_iS_i) ;  /* 0xffffff9010847950 */ /* 0x002fea0003c3ffff */
        .weak           $__internal_5_$__cuda_sm20_sqrt_rn_f32_slowpath
        .type           $__internal_5_$__cuda_sm20_sqrt_rn_f32_slowpath,@function
        .size           $__internal_5_$__cuda_sm20_sqrt_rn_f32_slowpath,($__internal_6_$__cuda_sm3x_div_rn_noftz_f32_slowpath - $__internal_5_$__cuda_sm20_sqrt_rn_f32_slowpath)
$__internal_5_$__cuda_sm20_sqrt_rn_f32_slowpath:
        /* <DEDUP_REMOVED lines=19> */
.L_x_201:
[----:B------:R-:W-:Y:S01]  /*6f20*/  MOV R18, R17 ;  /* 0x0000001100127202 */ /* 0x000fe20000000f00 */
[----:B------:R-:W-:Y:S01]  /*6f30*/  IMAD.MOV.U32 R17, RZ, RZ, 0x0 ;  /* 0x00000000ff117424 */ /* 0x000fe200078e00ff */
[----:B------:R-:W-:-:S04]  /*6f40*/  MOV R16, R25 ;  /* 0x0000001900107202 */ /* 0x000fc80000000f00 */
[----:B------:R-:W-:Y:S05]  /*6f50*/  RET.REL.NODEC R16 `(_Z13getRestrictediiiiPfiS_iS_iS_iS_i) ;  /* 0xffffff9010287950 */ /* 0x000fea0003c3ffff */
        .weak           $__internal_6_$__cuda_sm3x_div_rn_noftz_f32_slowpath
        .type           $__internal_6_$__cuda_sm3x_div_rn_noftz_f32_slowpath,@function
        .size           $__internal_6_$__cuda_sm3x_div_rn_noftz_f32_slowpath,(.L_x_220 - $__internal_6_$__cuda_sm3x_div_rn_noftz_f32_slowpath)
$__internal_6_$__cuda_sm3x_div_rn_noftz_f32_slowpath:
        /* <DEDUP_REMOVED lines=35> */
.L_x_203:
        /* <DEDUP_REMOVED lines=51> */
.L_x_210:
[----:B------:R-:W-:-:S04]  /*74c0*/  LOP3.LUT R5, R5, 0x80000000, RZ, 0xc0, !PT ;  /* 0x8000000005057812 */ /* 0x000fc800078ec0ff */
[----:B------:R-:W-:Y:S01]  /*74d0*/  LOP3.LUT R5, R5, 0x7f800000, RZ, 0xfc, !PT ;  /* 0x7f80000005057812 */ /* 0x000fe200078efcff */
[----:B------:R-:W-:Y:S06]  /*74e0*/  BRA `(.L_x_211) ;  /* 0x0000000000047947 */ /* 0x000fec0003800000 */
.L_x_209:
[----:B------:R-:W-:-:S07]  /*74f0*/  LEA R5, R14, R5, 0x17 ;  /* 0x000000050e057211 */ /* 0x000fce00078eb8ff */
.L_x_211:
[----:B------:R-:W-:Y:S05]  /*7500*/  BSYNC.RECONVERGENT B2 ;  /* 0x0000000000027941 */ /* 0x000fea0003800200 */
.L_x_208:
[----:B------:R-:W-:Y:S05]  /*7510*/  BRA `(.L_x_212) ;  /* 0x0000000000207947 */ /* 0x000fea0003800000 */
.L_x_207:
[----:B------:R-:W-:-:S04]  /*7520*/  LOP3.LUT R5, R15, 0x80000000, R18, 0x48, !PT ;  /* 0x800000000f057812 */ /* 0x000fc800078e4812 */
[----:B------:R-:W-:Y:S01]  /*7530*/  LOP3.LUT R5, R5, 0x7f800000, RZ, 0xfc, !PT ;  /* 0x7f80000005057812 */ /* 0x000fe200078efcff */
[----:B------:R-:W-:Y:S06]  /*7540*/  BRA `(.L_x_212) ;  /* 0x0000000000147947 */ /* 0x000fec0003800000 */
.L_x_206:
[----:B------:R-:W-:Y:S01]  /*7550*/  LOP3.LUT R5, R15, 0x80000000, R18, 0x48, !PT ;  /* 0x800000000f057812 */ /* 0x000fe200078e4812 */
[----:B------:R-:W-:Y:S06]  /*7560*/  BRA `(.L_x_212) ;  /* 0x00000000000c7947 */ /* 0x000fec0003800000 */
.L_x_205:
[----:B------:R-:W0:Y:S01]  /*7570*/  MUFU.RSQ R5, -QNAN ;  /* 0xffc0000000057908 */ /* 0x000e220000001400 */
[----:B------:R-:W-:Y:S05]  /*7580*/  BRA `(.L_x_212) ;  /* 0x0000000000047947 */ /* 0x000fea0003800000 */
.L_x_204:
[----:B------:R-:W-:-:S07]  /*7590*/  FADD.FTZ R5, R18, R5 ;  /* 0x0000000512057221 */ /* 0x000fce0000010000 */
.L_x_212:
[----:B------:R-:W-:Y:S05]  /*75a0*/  BSYNC.RECONVERGENT B1 ;  /* 0x0000000000017941 */ /* 0x000fea0003800200 */
.L_x_202:
[----:B------:R-:W-:-:S04]  /*75b0*/  HFMA2 R7, -RZ, RZ, 0, 0 ;  /* 0x00000000ff077431 */ /* 0x000fc800000001ff */
[----:B0-----:R-:W-:Y:S05]  /*75c0*/  RET.REL.NODEC R6 `(_Z13getRestrictediiiiPfiS_iS_iS_iS_i) ;  /* 0xffffff88068c7950 */ /* 0x001fea0003c3ffff */
.L_x_213:
        /* <DEDUP_REMOVED lines=11> */
.L_x_220:


//--------------------- .nv.shared.reserved.0     --------------------------
	.section	.nv.shared.reserved.0,"aw",@nobits
	.weak		__nv_reservedSMEM_offset_0_alias
	.size		__nv_reservedSMEM_offset_0_alias, 0, 64
	.other		__nv_reservedSMEM_offset_0_alias,@"STO_CUDA_RESERVED_SHARED STV_DEFAULT"
__nv_reservedSMEM_offset_0_alias:
	.zero		0
	.zero		64


//--------------------- .nv.constant0._Z5ftestiiiiiiiPfiS_iS_iS_iS_iS_ --------------------------
	.section	.nv.constant0._Z5ftestiiiiiiiPfiS_iS_iS_iS_iS_,"a",@progbits
	.sectionflags	@""
	.align	4
.nv.constant0._Z5ftestiiiiiiiPfiS_iS_iS_iS_iS_:
	.zero		1016


//--------------------- .nv.constant0._Z15getUnrestrictediiiiPfiS_iS_iS_iS_i --------------------------
	.section	.nv.constant0._Z15getUnrestrictediiiiPfiS_iS_iS_iS_i,"a",@progbits
	.sectionflags	@""
	.align	4
.nv.constant0._Z15getUnrestrictediiiiPfiS_iS_iS_iS_i:
	.zero		988


//--------------------- .nv.constant0._Z13getRestrictediiiiPfiS_iS_iS_iS_i --------------------------
	.section	.nv.constant0._Z13getRestrictediiiiPfiS_iS_iS_iS_i,"a",@progbits
	.sectionflags	@""
	.align	4
.nv.constant0._Z13getRestrictediiiiPfiS_iS_iS_iS_i:
	.zero		988


//--------------------- SYMBOLS --------------------------

	.type		.nv.reservedSmem.offset0,@object
	.size		.nv.reservedSmem.offset0,0x4
